// auto-generated by cutlass_sweep.gemm — config: {"arch": "sm_100", "cluster_m": 4, "cluster_n": 1, "dtype": "mxfp4", "dtype_b": "mxfp4", "layout": "nt", "stages": 0, "tile_k": 256, "tile_m": 256, "tile_n": 256}
#include "cutlass/cutlass.h"
#include "cutlass/gemm/collective/collective_builder.hpp"
#include "cutlass/gemm/device/gemm_universal_adapter.h"
#include "cutlass/gemm/kernel/gemm_universal.hpp"
#include "cutlass/epilogue/collective/collective_builder.hpp"

using ElemA = cutlass::mx_float4_t<cutlass::float_e2m1_t>;
using ElemB = cutlass::mx_float4_t<cutlass::float_e2m1_t>;
using ElemCD = cutlass::bfloat16_t;
using Acc  = float;
using TileShape    = cute::Shape<cute::_256, cute::_256, cute::_256>;
using ClusterShape = cute::Shape<cute::_4, cute::_1, cute::_1>;

using CollectiveEpilogue = typename cutlass::epilogue::collective::CollectiveBuilder<
    cutlass::arch::Sm100, cutlass::arch::OpClassTensorOp,
    TileShape, ClusterShape,
    cutlass::epilogue::collective::EpilogueTileAuto,
    Acc, Acc,
    ElemCD, cutlass::layout::RowMajor, 128 / cutlass::sizeof_bits<ElemCD>::value,
    ElemCD, cutlass::layout::RowMajor, 128 / cutlass::sizeof_bits<ElemCD>::value,
    cutlass::epilogue::collective::EpilogueScheduleAuto
  >::CollectiveOp;

using CollectiveMainloop = typename cutlass::gemm::collective::CollectiveBuilder<
    cutlass::arch::Sm100, cutlass::arch::OpClassBlockScaledTensorOp,
    ElemA, cutlass::layout::RowMajor, 32,
    ElemB, cutlass::layout::ColumnMajor, 32,
    Acc,
    TileShape, ClusterShape,
    cutlass::gemm::collective::StageCountAutoCarveout<static_cast<int>(sizeof(typename CollectiveEpilogue::SharedStorage))>,
    cutlass::gemm::collective::KernelScheduleAuto
  >::CollectiveOp;

using GemmKernel = cutlass::gemm::kernel::GemmUniversal<
    cute::Shape<int,int,int,int>,
    CollectiveMainloop,
    CollectiveEpilogue
>;
using Gemm = cutlass::gemm::device::GemmUniversalAdapter<GemmKernel>;

// Force the device kernel symbol into the cubin without needing a host main.
auto* _anchor = &cutlass::device_kernel<GemmKernel>;


// ===== COMPILED SASS (sm_100a) =====

	.target	sm_100a

	.elftype	@"ET_EXEC"


//--------------------- .note.nv.tkinfo           --------------------------
	.section	.note.nv.tkinfo,"",@"SHT_NOTE"
	.sectionflags	@"SHF_NOTE_NV_TKINFO"
	.tkinfo
        /*0018*/ 	.word	0x00000002
        /*0030*/ 	.string	""
        /*0030*/ 	.string	"ptxas"
        /*0030*/ 	.string	"Cuda compilation tools, release 13.0, V13.0.88"
        /*0030*/ 	.string	"Build cuda_13.0.r13.0/compiler.36424714_0"
        /*0030*/ 	.string	"-arch sm_100a -m 64 "



//--------------------- .note.nv.cuinfo           --------------------------
	.section	.note.nv.cuinfo,"",@"SHT_NOTE"
	.sectionflags	@"SHF_NOTE_NV_CUINFO"
        /*0018*/ 	.short	0x0002
        /*001a*/ 	.short	0x0064
        /*001c*/ 	.short	0x0082
	.zero		2


//--------------------- .nv.info                  --------------------------
	.section	.nv.info,"",@"SHT_CUDA_INFO"
	.align	4


	//----- nvinfo : EIATTR_REGCOUNT
	.align		4
        /*0000*/ 	.byte	0x04, 0x2f
        /*0002*/ 	.short	(.L_19 - .L_18)
	.align		4
.L_18:
        /*0004*/ 	.word	index@(_ZN7cutlass13device_kernelINS_4gemm6kernel13GemmUniversalIN4cute5tupleIJiiiiEEENS1_10collective13CollectiveMmaINS1_46MainloopSm100TmaUmmaWarpSpecializedBlockScaledILi4ELi2ELi1ENS5_IJNS4_1CILi4EEENSA_ILi1EEESC_EEEEENS5_IJNSA_ILi256EEESF_SF_EEENS5_IJNS_12float_e2m1_tENS_13float_ue8m0_tEEEENS5_IJNS5_IJlSC_lEEENS4_6LayoutINS5_IJNS5_IJNS5_IJNSA_ILi32EEESB_EEEiEEESO_NS5_IJSC_iEEEEEENS5_IJNS5_IJNS5_IJNSA_ILi16EEESB_EEEiEEENS5_IJNS5_IJNSA_ILi0EEESC_EEENSA_ILi512EEEEEENS5_IJSU_iEEEEEEEEEEESJ_S11_NS4_8TiledMMAINS4_8MMA_AtomIJNS4_23SM100_MMA_MXF4_2x1SM_SSISH_SH_fSI_Li256ELi256ELi32ELNS4_4UMMA5MajorE0ELS16_0ELNS15_7ScaleInE0ELS17_0EEEEEENSL_INS5_IJSC_SC_SC_EEENS5_IJSU_SU_SU_EEEEENS5_IJNS4_10UnderscoreES1D_S1D_EEEEENS5_IJNS4_18SM100_TMA_2SM_LOADES1G_EEENS5_IJNS4_14ComposedLayoutINS4_7SwizzleILi3ELi4ELi3EEENS4_18smem_ptr_flag_bitsILi4EEENSL_INS5_IJNSA_ILi8EEESF_EEENS5_IJSF_SC_EEEEEEENSL_INS5_IJNS5_IJNS5_IJSN_SC_EEENS5_IJSM_NSA_ILi2EEEEEEEEESC_NS5_IJS1T_S1T_EEEEEENS5_IJNS5_IJNS5_IJSS_SW_EEESV_EEESU_NS5_IJS1T_SW_EEEEEEEEEEEvNS4_8identityENS5_IJNS4_28SM100_TMA_2SM_LOAD_MULTICASTES25_EEENS5_IJS1R_NSL_INS5_IJNS5_IJNS5_IJSN_S1T_EEES1U_EEESC_S1W_EEENS5_IJS1Z_SU_NS5_IJS1T_NSA_ILi1024EEEEEEEEEEEEEEvS24_EENS_8epilogue10collective18CollectiveEpilogueINS2G_23Sm100TmaWarpSpecializedILi4ELi2ELi64ELb1ELb0EEEJNS5_IJNSA_ILi128EEESF_SF_EEENS5_IJNSL_IS2L_SC_EENSL_INSA_ILi64EEESC_EEEEENS_10bfloat16_tESK_S2R_SK_NS2G_6fusion15FusionCallbacksIS2K_NS2S_17LinearCombinationIS2R_fS2R_fLNS_15FloatRoundStyleE2EEES2M_S2Q_JEEENS4_5SM1004TMEM4LOAD26SM100_TMEM_LOAD_32dp32b64xENS4_13SM90_TMA_LOADENS1I_IS1K_NS1L_ILi16EEENSL_INS5_IJS1N_S2O_EEENS5_IJS2O_SC_EEEEEEENS4_39AutoVectorizingCopyWithAssumedAlignmentILi128EEENS4_14SM90_TMA_STOREES37_S39_S39_EEEvvEEEEvNT_6ParamsE)
        /*0008*/ 	.word	0x000000a8


	//----- nvinfo : EIATTR_FRAME_SIZE
	.align		4
.L_19:
        /*000c*/ 	.byte	0x04, 0x11
        /*000e*/ 	.short	(.L_21 - .L_20)
	.align		4
.L_20:
        /*0010*/ 	.word	index@($__internal_2_$__cuda_sm10x_tcgen05_guardrail_trap_unallocated_columns_being_dealloced)
        /*0014*/ 	.word	0x00000000


	//----- nvinfo : EIATTR_FRAME_SIZE
	.align		4
.L_21:
        /*0018*/ 	.byte	0x04, 0x11
        /*001a*/ 	.short	(.L_23 - .L_22)
	.align		4
.L_22:
        /*001c*/ 	.word	index@($__internal_1_$__cuda_sm10x_tcgen05_guardrail_trap_phase_invalid_during_alloc)
        /*0020*/ 	.word	0x00000000


	//----- nvinfo : EIATTR_FRAME_SIZE
	.align		4
.L_23:
        /*0024*/ 	.byte	0x04, 0x11
        /*0026*/ 	.short	(.L_25 - .L_24)
	.align		4
.L_24:
        /*0028*/ 	.word	index@($__internal_0_$__cuda_sm10x_tcgen05_guardrail_trap_col_being_dealloced_not_returned_by_alloc)
        /*002c*/ 	.word	0x00000000


	//----- nvinfo : EIATTR_FRAME_SIZE
	.align		4
.L_25:
        /*0030*/ 	.byte	0x04, 0x11
        /*0032*/ 	.short	(.L_27 - .L_26)
	.align		4
.L_26:
        /*0034*/ 	.word	index@(_ZN7cutlass13device_kernelINS_4gemm6kernel13GemmUniversalIN4cute5tupleIJiiiiEEENS1_10collective13CollectiveMmaINS1_46MainloopSm100TmaUmmaWarpSpecializedBlockScaledILi4ELi2ELi1ENS5_IJNS4_1CILi4EEENSA_ILi1EEESC_EEEEENS5_IJNSA_ILi256EEESF_SF_EEENS5_IJNS_12float_e2m1_tENS_13float_ue8m0_tEEEENS5_IJNS5_IJlSC_lEEENS4_6LayoutINS5_IJNS5_IJNS5_IJNSA_ILi32EEESB_EEEiEEESO_NS5_IJSC_iEEEEEENS5_IJNS5_IJNS5_IJNSA_ILi16EEESB_EEEiEEENS5_IJNS5_IJNSA_ILi0EEESC_EEENSA_ILi512EEEEEENS5_IJSU_iEEEEEEEEEEESJ_S11_NS4_8TiledMMAINS4_8MMA_AtomIJNS4_23SM100_MMA_MXF4_2x1SM_SSISH_SH_fSI_Li256ELi256ELi32ELNS4_4UMMA5MajorE0ELS16_0ELNS15_7ScaleInE0ELS17_0EEEEEENSL_INS5_IJSC_SC_SC_EEENS5_IJSU_SU_SU_EEEEENS5_IJNS4_10UnderscoreES1D_S1D_EEEEENS5_IJNS4_18SM100_TMA_2SM_LOADES1G_EEENS5_IJNS4_14ComposedLayoutINS4_7SwizzleILi3ELi4ELi3EEENS4_18smem_ptr_flag_bitsILi4EEENSL_INS5_IJNSA_ILi8EEESF_EEENS5_IJSF_SC_EEEEEEENSL_INS5_IJNS5_IJNS5_IJSN_SC_EEENS5_IJSM_NSA_ILi2EEEEEEEEESC_NS5_IJS1T_S1T_EEEEEENS5_IJNS5_IJNS5_IJSS_SW_EEESV_EEESU_NS5_IJS1T_SW_EEEEEEEEEEEvNS4_8identityENS5_IJNS4_28SM100_TMA_2SM_LOAD_MULTICASTES25_EEENS5_IJS1R_NSL_INS5_IJNS5_IJNS5_IJSN_S1T_EEES1U_EEESC_S1W_EEENS5_IJS1Z_SU_NS5_IJS1T_NSA_ILi1024EEEEEEEEEEEEEEvS24_EENS_8epilogue10collective18CollectiveEpilogueINS2G_23Sm100TmaWarpSpecializedILi4ELi2ELi64ELb1ELb0EEEJNS5_IJNSA_ILi128EEESF_SF_EEENS5_IJNSL_IS2L_SC_EENSL_INSA_ILi64EEESC_EEEEENS_10bfloat16_tESK_S2R_SK_NS2G_6fusion15FusionCallbacksIS2K_NS2S_17LinearCombinationIS2R_fS2R_fLNS_15FloatRoundStyleE2EEES2M_S2Q_JEEENS4_5SM1004TMEM4LOAD26SM100_TMEM_LOAD_32dp32b64xENS4_13SM90_TMA_LOADENS1I_IS1K_NS1L_ILi16EEENSL_INS5_IJS1N_S2O_EEENS5_IJS2O_SC_EEEEEEENS4_39AutoVectorizingCopyWithAssumedAlignmentILi128EEENS4_14SM90_TMA_STOREES37_S39_S39_EEEvvEEEEvNT_6ParamsE)
        /*0038*/ 	.word	0x00000000


	//----- nvinfo : EIATTR_MIN_STACK_SIZE
	.align		4
.L_27:
        /*003c*/ 	.byte	0x04, 0x12
        /*003e*/ 	.short	(.L_29 - .L_28)
	.align		4
.L_28:
        /*0040*/ 	.word	index@(_ZN7cutlass13device_kernelINS_4gemm6kernel13GemmUniversalIN4cute5tupleIJiiiiEEENS1_10collective13CollectiveMmaINS1_46MainloopSm100TmaUmmaWarpSpecializedBlockScaledILi4ELi2ELi1ENS5_IJNS4_1CILi4EEENSA_ILi1EEESC_EEEEENS5_IJNSA_ILi256EEESF_SF_EEENS5_IJNS_12float_e2m1_tENS_13float_ue8m0_tEEEENS5_IJNS5_IJlSC_lEEENS4_6LayoutINS5_IJNS5_IJNS5_IJNSA_ILi32EEESB_EEEiEEESO_NS5_IJSC_iEEEEEENS5_IJNS5_IJNS5_IJNSA_ILi16EEESB_EEEiEEENS5_IJNS5_IJNSA_ILi0EEESC_EEENSA_ILi512EEEEEENS5_IJSU_iEEEEEEEEEEESJ_S11_NS4_8TiledMMAINS4_8MMA_AtomIJNS4_23SM100_MMA_MXF4_2x1SM_SSISH_SH_fSI_Li256ELi256ELi32ELNS4_4UMMA5MajorE0ELS16_0ELNS15_7ScaleInE0ELS17_0EEEEEENSL_INS5_IJSC_SC_SC_EEENS5_IJSU_SU_SU_EEEEENS5_IJNS4_10UnderscoreES1D_S1D_EEEEENS5_IJNS4_18SM100_TMA_2SM_LOADES1G_EEENS5_IJNS4_14ComposedLayoutINS4_7SwizzleILi3ELi4ELi3EEENS4_18smem_ptr_flag_bitsILi4EEENSL_INS5_IJNSA_ILi8EEESF_EEENS5_IJSF_SC_EEEEEEENSL_INS5_IJNS5_IJNS5_IJSN_SC_EEENS5_IJSM_NSA_ILi2EEEEEEEEESC_NS5_IJS1T_S1T_EEEEEENS5_IJNS5_IJNS5_IJSS_SW_EEESV_EEESU_NS5_IJS1T_SW_EEEEEEEEEEEvNS4_8identityENS5_IJNS4_28SM100_TMA_2SM_LOAD_MULTICASTES25_EEENS5_IJS1R_NSL_INS5_IJNS5_IJNS5_IJSN_S1T_EEES1U_EEESC_S1W_EEENS5_IJS1Z_SU_NS5_IJS1T_NSA_ILi1024EEEEEEEEEEEEEEvS24_EENS_8epilogue10collective18CollectiveEpilogueINS2G_23Sm100TmaWarpSpecializedILi4ELi2ELi64ELb1ELb0EEEJNS5_IJNSA_ILi128EEESF_SF_EEENS5_IJNSL_IS2L_SC_EENSL_INSA_ILi64EEESC_EEEEENS_10bfloat16_tESK_S2R_SK_NS2G_6fusion15FusionCallbacksIS2K_NS2S_17LinearCombinationIS2R_fS2R_fLNS_15FloatRoundStyleE2EEES2M_S2Q_JEEENS4_5SM1004TMEM4LOAD26SM100_TMEM_LOAD_32dp32b64xENS4_13SM90_TMA_LOADENS1I_IS1K_NS1L_ILi16EEENSL_INS5_IJS1N_S2O_EEENS5_IJS2O_SC_EEEEEEENS4_39AutoVectorizingCopyWithAssumedAlignmentILi128EEENS4_14SM90_TMA_STOREES37_S39_S39_EEEvvEEEEvNT_6ParamsE)
        /*0044*/ 	.word	0x00000000
.L_29:


//--------------------- .nv.compat                --------------------------
	.section	.nv.compat,"",@"SHT_CUDA_COMPAT_INFO"
	.align	4
        /*0000*/ 	.byte	0x02, 0x09, 0x01, 0x00, 0x02, 0x02, 0x02, 0x00, 0x02, 0x05, 0x05, 0x00, 0x03, 0x07, 0x01, 0x01
        /*0010*/ 	.byte	0x02, 0x03, 0x01, 0x00, 0x02, 0x06, 0x01, 0x00, 0x04, 0x0b, 0x08, 0x00, 0x09, 0x00, 0x00, 0x00
        /*0020*/ 	.byte	0x00, 0x00, 0x00, 0x00


//--------------------- .nv.info._ZN7cutlass13device_kernelINS_4gemm6kernel13GemmUniversalIN4cute5tupleIJiiiiEEENS1_10collective13CollectiveMmaINS1_46MainloopSm100TmaUmmaWarpSpecializedBlockScaledILi4ELi2ELi1ENS5_IJNS4_1CILi4EEENSA_ILi1EEESC_EEEEENS5_IJNSA_ILi256EEESF_SF_EEENS5_IJNS_12float_e2m1_tENS_13float_ue8m0_tEEEENS5_IJNS5_IJlSC_lEEENS4_6LayoutINS5_IJNS5_IJNS5_IJNSA_ILi32EEESB_EEEiEEESO_NS5_IJSC_iEEEEEENS5_IJNS5_IJNS5_IJNSA_ILi16EEESB_EEEiEEENS5_IJNS5_IJNSA_ILi0EEESC_EEENSA_ILi512EEEEEENS5_IJSU_iEEEEEEEEEEESJ_S11_NS4_8TiledMMAINS4_8MMA_AtomIJNS4_23SM100_MMA_MXF4_2x1SM_SSISH_SH_fSI_Li256ELi256ELi32ELNS4_4UMMA5MajorE0ELS16_0ELNS15_7ScaleInE0ELS17_0EEEEEENSL_INS5_IJSC_SC_SC_EEENS5_IJSU_SU_SU_EEEEENS5_IJNS4_10UnderscoreES1D_S1D_EEEEENS5_IJNS4_18SM100_TMA_2SM_LOADES1G_EEENS5_IJNS4_14ComposedLayoutINS4_7SwizzleILi3ELi4ELi3EEENS4_18smem_ptr_flag_bitsILi4EEENSL_INS5_IJNSA_ILi8EEESF_EEENS5_IJSF_SC_EEEEEEENSL_INS5_IJNS5_IJNS5_IJSN_SC_EEENS5_IJSM_NSA_ILi2EEEEEEEEESC_NS5_IJS1T_S1T_EEEEEENS5_IJNS5_IJNS5_IJSS_SW_EEESV_EEESU_NS5_IJS1T_SW_EEEEEEEEEEEvNS4_8identityENS5_IJNS4_28SM100_TMA_2SM_LOAD_MULTICASTES25_EEENS5_IJS1R_NSL_INS5_IJNS5_IJNS5_IJSN_S1T_EEES1U_EEESC_S1W_EEENS5_IJS1Z_SU_NS5_IJS1T_NSA_ILi1024EEEEEEEEEEEEEEvS24_EENS_8epilogue10collective18CollectiveEpilogueINS2G_23Sm100TmaWarpSpecializedILi4ELi2ELi64ELb1ELb0EEEJNS5_IJNSA_ILi128EEESF_SF_EEENS5_IJNSL_IS2L_SC_EENSL_INSA_ILi64EEESC_EEEEENS_10bfloat16_tESK_S2R_SK_NS2G_6fusion15FusionCallbacksIS2K_NS2S_17LinearCombinationIS2R_fS2R_fLNS_15FloatRoundStyleE2EEES2M_S2Q_JEEENS4_5SM1004TMEM4LOAD26SM100_TMEM_LOAD_32dp32b64xENS4_13SM90_TMA_LOADENS1I_IS1K_NS1L_ILi16EEENSL_INS5_IJS1N_S2O_EEENS5_IJS2O_SC_EEEEEEENS4_39AutoVectorizingCopyWithAssumedAlignmentILi128EEENS4_14SM90_TMA_STOREES37_S39_S39_EEEvvEEEEvNT_6ParamsE --------------------------
	.section	.nv.info._ZN7cutlass13device_kernelINS_4gemm6kernel13GemmUniversalIN4cute5tupleIJiiiiEEENS1_10collective13CollectiveMmaINS1_46MainloopSm100TmaUmmaWarpSpecializedBlockScaledILi4ELi2ELi1ENS5_IJNS4_1CILi4EEENSA_ILi1EEESC_EEEEENS5_IJNSA_ILi256EEESF_SF_EEENS5_IJNS_12float_e2m1_tENS_13float_ue8m0_tEEEENS5_IJNS5_IJlSC_lEEENS4_6LayoutINS5_IJNS5_IJNS5_IJNSA_ILi32EEESB_EEEiEEESO_NS5_IJSC_iEEEEEENS5_IJNS5_IJNS5_IJNSA_ILi16EEESB_EEEiEEENS5_IJNS5_IJNSA_ILi0EEESC_EEENSA_ILi512EEEEEENS5_IJSU_iEEEEEEEEEEESJ_S11_NS4_8TiledMMAINS4_8MMA_AtomIJNS4_23SM100_MMA_MXF4_2x1SM_SSISH_SH_fSI_Li256ELi256ELi32ELNS4_4UMMA5MajorE0ELS16_0ELNS15_7ScaleInE0ELS17_0EEEEEENSL_INS5_IJSC_SC_SC_EEENS5_IJSU_SU_SU_EEEEENS5_IJNS4_10UnderscoreES1D_S1D_EEEEENS5_IJNS4_18SM100_TMA_2SM_LOADES1G_EEENS5_IJNS4_14ComposedLayoutINS4_7SwizzleILi3ELi4ELi3EEENS4_18smem_ptr_flag_bitsILi4EEENSL_INS5_IJNSA_ILi8EEESF_EEENS5_IJSF_SC_EEEEEEENSL_INS5_IJNS5_IJNS5_IJSN_SC_EEENS5_IJSM_NSA_ILi2EEEEEEEEESC_NS5_IJS1T_S1T_EEEEEENS5_IJNS5_IJNS5_IJSS_SW_EEESV_EEESU_NS5_IJS1T_SW_EEEEEEEEEEEvNS4_8identityENS5_IJNS4_28SM100_TMA_2SM_LOAD_MULTICASTES25_EEENS5_IJS1R_NSL_INS5_IJNS5_IJNS5_IJSN_S1T_EEES1U_EEESC_S1W_EEENS5_IJS1Z_SU_NS5_IJS1T_NSA_ILi1024EEEEEEEEEEEEEEvS24_EENS_8epilogue10collective18CollectiveEpilogueINS2G_23Sm100TmaWarpSpecializedILi4ELi2ELi64ELb1ELb0EEEJNS5_IJNSA_ILi128EEESF_SF_EEENS5_IJNSL_IS2L_SC_EENSL_INSA_ILi64EEESC_EEEEENS_10bfloat16_tESK_S2R_SK_NS2G_6fusion15FusionCallbacksIS2K_NS2S_17LinearCombinationIS2R_fS2R_fLNS_15FloatRoundStyleE2EEES2M_S2Q_JEEENS4_5SM1004TMEM4LOAD26SM100_TMEM_LOAD_32dp32b64xENS4_13SM90_TMA_LOADENS1I_IS1K_NS1L_ILi16EEENSL_INS5_IJS1N_S2O_EEENS5_IJS2O_SC_EEEEEEENS4_39AutoVectorizingCopyWithAssumedAlignmentILi128EEENS4_14SM90_TMA_STOREES37_S39_S39_EEEvvEEEEvNT_6ParamsE,"",@"SHT_CUDA_INFO"
	.sectionflags	@""
	.align	4


	//----- nvinfo : EIATTR_CUDA_API_VERSION
	.align		4
        /*0000*/ 	.byte	0x04, 0x37
        /*0002*/ 	.short	(.L_31 - .L_30)
.L_30:
        /*0004*/ 	.word	0x00000082


	//----- nvinfo : EIATTR_KPARAM_INFO
	.align		4
.L_31:
        /*0008*/ 	.byte	0x04, 0x17
        /*000a*/ 	.short	(.L_33 - .L_32)
.L_32:
        /*000c*/ 	.word	0x00000000
        /*0010*/ 	.short	0x0000
        /*0012*/ 	.short	0x0000
        /*0014*/ 	.byte	0x00, 0xf0, 0x01, 0x30


	//----- nvinfo : EIATTR_AT_ENTRY_FRAGMENTS
	.align		4
.L_33:
        /*0018*/ 	.byte	0x04, 0x4f
        /*001a*/ 	.short	(.L_35 - .L_34)


	//   ....[0]....
.L_34:
        /*001c*/ 	.word	0x00000007


	//----- nvinfo : EIATTR_RESERVED_SMEM_USED
	.align		4
.L_35:
        /*0020*/ 	.byte	0x01, 0x41
	.zero		2


	//----- nvinfo : EIATTR_SPARSE_MMA_MASK
	.align		4
        /*0024*/ 	.byte	0x03, 0x50
        /*0026*/ 	.short	0x0000


	//----- nvinfo : EIATTR_TCGEN05_2CTA_USED
	.align		4
        /*0028*/ 	.byte	0x01, 0x52
	.zero		2


	//----- nvinfo : EIATTR_MAXREG_COUNT
	.align		4
        /*002c*/ 	.byte	0x03, 0x1b
        /*002e*/ 	.short	0x00ff


	//----- nvinfo : EIATTR_NUM_BARRIERS
	.align		4
        /*0030*/ 	.byte	0x02, 0x4c
        /*0032*/ 	.byte	0x07
	.zero		1


	//----- nvinfo : EIATTR_EXTERNS
	.align		4
        /*0034*/ 	.byte	0x04, 0x0f
        /*0036*/ 	.short	(.L_37 - .L_36)


	//   ....[0]....
	.align		4
.L_36:
        /*0038*/ 	.word	index@(__assertfail)


	//----- nvinfo : EIATTR_MERCURY_ISA_VERSION
	.align		4
.L_37:
        /*003c*/ 	.byte	0x03, 0x5f
        /*003e*/ 	.short	0x0101


	//----- nvinfo : EIATTR_INT_WARP_WIDE_INSTR_OFFSETS
	.align		4
        /*0040*/ 	.byte	0x04, 0x31
        /*0042*/ 	.short	(.L_39 - .L_38)


	//   ....[0]....
.L_38:
        /*0044*/ 	.word	0x00000dd0


	//   ....[1]....
        /*0048*/ 	.word	0x00000e80


	//   ....[2]....
        /*004c*/ 	.word	0x00004b90


	//   ....[3]....
        /*0050*/ 	.word	0x00004bb0


	//   ....[4]....
        /*0054*/ 	.word	0x00004be0


	//   ....[5]....
        /*0058*/ 	.word	0x00005800


	//   ....[6]....
        /*005c*/ 	.word	0x00005880


	//   ....[7]....
        /*0060*/ 	.word	0x00005990


	//   ....[8]....
        /*0064*/ 	.word	0x00005a40


	//   ....[9]....
        /*0068*/ 	.word	0x00005b10


	//   ....[10]....
        /*006c*/ 	.word	0x00005bc0


	//   ....[11]....
        /*0070*/ 	.word	0x00005d00


	//   ....[12]....
        /*0074*/ 	.word	0x00005da0


	//----- nvinfo : EIATTR_COOP_GROUP_MASK_REGIDS
	.align		4
.L_39:
        /*0078*/ 	.byte	0x04, 0x29
        /*007a*/ 	.short	(.L_41 - .L_40)


	//   ....[0]....
.L_40:
        /*007c*/ 	.word	0xffffffff


	//   ....[1]....
        /*0080*/ 	.word	0xffffffff


	//   ....[2]....
        /*0084*/ 	.word	0xffffffff


	//   ....[3]....
        /*0088*/ 	.word	0xffffffff


	//   ....[4]....
        /*008c*/ 	.word	0xffffffff


	//   ....[5]....
        /*0090*/ 	.word	0xffffffff


	//   ....[6]....
        /*0094*/ 	.word	0xffffffff


	//   ....[7]....
        /*0098*/ 	.word	0xffffffff


	//   ....[8]....
        /*009c*/ 	.word	0xffffffff


	//   ....[9]....
        /*00a0*/ 	.word	0xffffffff


	//   ....[10]....
        /*00a4*/ 	.word	0xffffffff


	//   ....[11]....
        /*00a8*/ 	.word	0xffffffff


	//   ....[12]....
        /*00ac*/ 	.word	0xffffffff


	//   ....[13]....
        /*00b0*/ 	.word	0xffffffff


	//----- nvinfo : EIATTR_COOP_GROUP_INSTR_OFFSETS
	.align		4
.L_41:
        /*00b4*/ 	.byte	0x04, 0x28
        /*00b6*/ 	.short	(.L_43 - .L_42)


	//   ....[0]....
.L_42:
        /*00b8*/ 	.word	0x000000a0


	//   ....[1]....
        /*00bc*/ 	.word	0x00000570


	//   ....[2]....
        /*00c0*/ 	.word	0x00000740


	//   ....[3]....
        /*00c4*/ 	.word	0x000008e0


	//   ....[4]....
        /*00c8*/ 	.word	0x000009e0


	//   ....[5]....
        /*00cc*/ 	.word	0x00000b50


	//   ....[6]....
        /*00d0*/ 	.word	0x00000c90


	//   ....[7]....
        /*00d4*/ 	.word	0x00000ef0


	//   ....[8]....
        /*00d8*/ 	.word	0x000025b0


	//   ....[9]....
        /*00dc*/ 	.word	0x000034a0


	//   ....[10]....
        /*00e0*/ 	.word	0x00003990


	//   ....[11]....
        /*00e4*/ 	.word	0x000039c0


	//   ....[12]....
        /*00e8*/ 	.word	0x00004a70


	//   ....[13]....
        /*00ec*/ 	.word	0x00004ca0


	//----- nvinfo : EIATTR_VRC_CTA_INIT_COUNT
	.align		4
.L_43:
        /*00f0*/ 	.byte	0x02, 0x4a
        /*00f2*/ 	.byte	0x80
	.zero		1


	//----- nvinfo : EIATTR_SYSCALL_OFFSETS
	.align		4
        /*00f4*/ 	.byte	0x04, 0x46
        /*00f6*/ 	.short	(.L_45 - .L_44)


	//   ....[0]....
.L_44:
        /*00f8*/ 	.word	0x00006a90


	//   ....[1]....
        /*00fc*/ 	.word	0x00006b80


	//   ....[2]....
        /*0100*/ 	.word	0x000075a0


	//   ....[3]....
        /*0104*/ 	.word	0x00008a70


	//   ....[4]....
        /*0108*/ 	.word	0x00009ed0


	//   ....[5]....
        /*010c*/ 	.word	0x0000b310


	//----- nvinfo : EIATTR_MBARRIER_INSTR_OFFSETS
	.align		4
.L_45:
        /*0110*/ 	.byte	0x04, 0x39
        /*0112*/ 	.short	(.L_47 - .L_46)


	//   ....[0]....
.L_46:
        /*0114*/ 	.word	0x000006b0
        /*0118*/ 	.word	0x000000ff
        /*011c*/ 	.word	0x00000000
        /*0120*/ 	.short	0x0100
        /*0122*/ 	.byte	0x04
	.zero		1


	//   ....[1]....
        /*0124*/ 	.word	0x000006c0
        /*0128*/ 	.word	0x000000ff
        /*012c*/ 	.word	0x00000020
        /*0130*/ 	.short	0x0100
        /*0132*/ 	.byte	0x04
	.zero		1


	//   ....[2]....
        /*0134*/ 	.word	0x000006d0
        /*0138*/ 	.word	0x000000ff
        /*013c*/ 	.word	0x00000008
        /*0140*/ 	.short	0x0100
        /*0142*/ 	.byte	0x04
	.zero		1


	//   ....[3]....
        /*0144*/ 	.word	0x000006e0
        /*0148*/ 	.word	0x000000ff
        /*014c*/ 	.word	0x00000028
        /*0150*/ 	.short	0x0100
        /*0152*/ 	.byte	0x04
	.zero		1


	//   ....[4]....
        /*0154*/ 	.word	0x000006f0
        /*0158*/ 	.word	0x000000ff
        /*015c*/ 	.word	0x00000010
        /*0160*/ 	.short	0x0100
        /*0162*/ 	.byte	0x04
	.zero		1


	//   ....[5]....
        /*0164*/ 	.word	0x00000700
        /*0168*/ 	.word	0x000000ff
        /*016c*/ 	.word	0x00000030
        /*0170*/ 	.short	0x0100
        /*0172*/ 	.byte	0x04
	.zero		1


	//   ....[6]....
        /*0174*/ 	.word	0x00000710
        /*0178*/ 	.word	0x000000ff
        /*017c*/ 	.word	0x00000018
        /*0180*/ 	.short	0x0100
        /*0182*/ 	.byte	0x04
	.zero		1


	//   ....[7]....
        /*0184*/ 	.word	0x00000720
        /*0188*/ 	.word	0x000000ff
        /*018c*/ 	.word	0x00000038
        /*0190*/ 	.short	0x0100
        /*0192*/ 	.byte	0x04
	.zero		1


	//   ....[8]....
        /*0194*/ 	.word	0x00000850
        /*0198*/ 	.word	0x000000ff
        /*019c*/ 	.word	0x00000040
        /*01a0*/ 	.short	0x0100
        /*01a2*/ 	.byte	0x04
	.zero		1


	//   ....[9]....
        /*01a4*/ 	.word	0x00000860
        /*01a8*/ 	.word	0x000000ff
        /*01ac*/ 	.word	0x00000060
        /*01b0*/ 	.short	0x0100
        /*01b2*/ 	.byte	0x04
	.zero		1


	//   ....[10]....
        /*01b4*/ 	.word	0x00000870
        /*01b8*/ 	.word	0x000000ff
        /*01bc*/ 	.word	0x00000048
        /*01c0*/ 	.short	0x0100
        /*01c2*/ 	.byte	0x04
	.zero		1


	//   ....[11]....
        /*01c4*/ 	.word	0x00000880
        /*01c8*/ 	.word	0x000000ff
        /*01cc*/ 	.word	0x00000068
        /*01d0*/ 	.short	0x0100
        /*01d2*/ 	.byte	0x04
	.zero		1


	//   ....[12]....
        /*01d4*/ 	.word	0x00000890
        /*01d8*/ 	.word	0x000000ff
        /*01dc*/ 	.word	0x00000050
        /*01e0*/ 	.short	0x0100
        /*01e2*/ 	.byte	0x04
	.zero		1


	//   ....[13]....
        /*01e4*/ 	.word	0x000008a0
        /*01e8*/ 	.word	0x000000ff
        /*01ec*/ 	.word	0x00000070
        /*01f0*/ 	.short	0x0100
        /*01f2*/ 	.byte	0x04
	.zero		1


	//   ....[14]....
        /*01f4*/ 	.word	0x000008b0
        /*01f8*/ 	.word	0x000000ff
        /*01fc*/ 	.word	0x00000058
        /*0200*/ 	.short	0x0100
        /*0202*/ 	.byte	0x04
	.zero		1


	//   ....[15]....
        /*0204*/ 	.word	0x000008c0
        /*0208*/ 	.word	0x000000ff
        /*020c*/ 	.word	0x00000078
        /*0210*/ 	.short	0x0100
        /*0212*/ 	.byte	0x04
	.zero		1


	//   ....[16]....
        /*0214*/ 	.word	0x000009b0
        /*0218*/ 	.word	0x000000ff
        /*021c*/ 	.word	0x00000080
        /*0220*/ 	.short	0x0100
        /*0222*/ 	.byte	0x06
	.zero		1


	//   ....[17]....
        /*0224*/ 	.word	0x000009c0
        /*0228*/ 	.word	0x000000ff
        /*022c*/ 	.word	0x00000088
        /*0230*/ 	.short	0x0100
        /*0232*/ 	.byte	0x06
	.zero		1


	//   ....[18]....
        /*0234*/ 	.word	0x00000b00
        /*0238*/ 	.word	0x000000ff
        /*023c*/ 	.word	0x00000090
        /*0240*/ 	.short	0x0100
        /*0242*/ 	.byte	0x06
	.zero		1


	//   ....[19]....
        /*0244*/ 	.word	0x00000b10
        /*0248*/ 	.word	0x000000ff
        /*024c*/ 	.word	0x000000a0
        /*0250*/ 	.short	0x0100
        /*0252*/ 	.byte	0x06
	.zero		1


	//   ....[20]....
        /*0254*/ 	.word	0x00000b20
        /*0258*/ 	.word	0x000000ff
        /*025c*/ 	.word	0x00000098
        /*0260*/ 	.short	0x0100
        /*0262*/ 	.byte	0x06
	.zero		1


	//   ....[21]....
        /*0264*/ 	.word	0x00000b30
        /*0268*/ 	.word	0x000000ff
        /*026c*/ 	.word	0x000000a8
        /*0270*/ 	.short	0x0100
        /*0272*/ 	.byte	0x06
	.zero		1


	//   ....[22]....
        /*0274*/ 	.word	0x00000c60
        /*0278*/ 	.word	0x000000ff
        /*027c*/ 	.word	0x000000b0
        /*0280*/ 	.short	0x0100
        /*0282*/ 	.byte	0x04
	.zero		1


	//   ....[23]....
        /*0284*/ 	.word	0x00000c70
        /*0288*/ 	.word	0x000000ff
        /*028c*/ 	.word	0x000000b8
        /*0290*/ 	.short	0x0100
        /*0292*/ 	.byte	0x04
	.zero		1


	//   ....[24]....
        /*0294*/ 	.word	0x00000d70
        /*0298*/ 	.word	0x000000ff
        /*029c*/ 	.word	0x000000c0
        /*02a0*/ 	.short	0x0100
        /*02a2*/ 	.byte	0x04
	.zero		1


	//   ....[25]....
        /*02a4*/ 	.word	0x00000d80
        /*02a8*/ 	.word	0x000000ff
        /*02ac*/ 	.word	0x000000d0
        /*02b0*/ 	.short	0x0100
        /*02b2*/ 	.byte	0x04
	.zero		1


	//   ....[26]....
        /*02b4*/ 	.word	0x00000d90
        /*02b8*/ 	.word	0x000000ff
        /*02bc*/ 	.word	0x000000c8
        /*02c0*/ 	.short	0x0100
        /*02c2*/ 	.byte	0x04
	.zero		1


	//   ....[27]....
        /*02c4*/ 	.word	0x00000da0
        /*02c8*/ 	.word	0x000000ff
        /*02cc*/ 	.word	0x000000d8
        /*02d0*/ 	.short	0x0100
        /*02d2*/ 	.byte	0x04
	.zero		1


	//   ....[28]....
        /*02d4*/ 	.word	0x00000ea0
        /*02d8*/ 	.word	0x000000ff
        /*02dc*/ 	.word	0x000000e0
        /*02e0*/ 	.short	0x0100
        /*02e2*/ 	.byte	0x06
	.zero		1


	//   ....[29]....
        /*02e4*/ 	.word	0x00001ae0
        /*02e8*/ 	.word	0x00000000
        /*02ec*/ 	.word	0x000000d0
        /*02f0*/ 	.short	0x010a
        /*02f2*/ 	.byte	0xff
	.zero		1


	//   ....[30]....
        /*02f4*/ 	.word	0x00001b00
        /*02f8*/ 	.word	0x00000000
        /*02fc*/ 	.word	0x000000c0
        /*0300*/ 	.short	0x0101
        /*0302*/ 	.byte	0xff
	.zero		1


	//   ....[31]....
        /*0304*/ 	.word	0x00001bc0
        /*0308*/ 	.word	0x000000ff
        /*030c*/ 	.word	0x00000020
        /*0310*/ 	.short	0x010a
        /*0312*/ 	.byte	0x04
	.zero		1


	//   ....[32]....
        /*0314*/ 	.word	0x00001cc0
        /*0318*/ 	.word	0x000000ff
        /*031c*/ 	.word	0x00000020
        /*0320*/ 	.short	0x010a
        /*0322*/ 	.byte	0x05
	.zero		1


	//   ....[33]....
        /*0324*/ 	.word	0x00001e20
        /*0328*/ 	.word	0x000000ff
        /*032c*/ 	.word	0x00000020
        /*0330*/ 	.short	0x010a
        /*0332*/ 	.byte	0x06
	.zero		1


	//   ....[34]....
        /*0334*/ 	.word	0x00002100
        /*0338*/ 	.word	0x000000ff
        /*033c*/ 	.word	0x00000088
        /*0340*/ 	.short	0x0101
        /*0342*/ 	.byte	0x07
	.zero		1


	//   ....[35]....
        /*0344*/ 	.word	0x00002120
        /*0348*/ 	.word	0x000000ff
        /*034c*/ 	.word	0x00000020
        /*0350*/ 	.short	0x010a
        /*0352*/ 	.byte	0x04
	.zero		1


	//   ....[36]....
        /*0354*/ 	.word	0x000021a0
        /*0358*/ 	.word	0x000000ff
        /*035c*/ 	.word	0x00000020
        /*0360*/ 	.short	0x010a
        /*0362*/ 	.byte	0x06
	.zero		1


	//   ....[37]....
        /*0364*/ 	.word	0x000022e0
        /*0368*/ 	.word	0x000000ff
        /*036c*/ 	.word	0x00000020
        /*0370*/ 	.short	0x010a
        /*0372*/ 	.byte	0x04
	.zero		1


	//   ....[38]....
        /*0374*/ 	.word	0x000025e0
        /*0378*/ 	.word	0x00000003
        /*037c*/ 	.word	0x00000090
        /*0380*/ 	.short	0x010a
        /*0382*/ 	.byte	0xff
	.zero		1


	//   ....[39]....
        /*0384*/ 	.word	0x00002730
        /*0388*/ 	.word	0x00000000
        /*038c*/ 	.word	0x00000000
        /*0390*/ 	.short	0x0101
        /*0392*/ 	.byte	0xff
	.zero		1


	//   ....[40]....
        /*0394*/ 	.word	0x00002cf0
        /*0398*/ 	.word	0x000000ff
        /*039c*/ 	.word	0x00000000
        /*03a0*/ 	.short	0x010a
        /*03a2*/ 	.byte	0x04
	.zero		1


	//   ....[41]....
        /*03a4*/ 	.word	0x00002d80
        /*03a8*/ 	.word	0x000000ff
        /*03ac*/ 	.word	0x00000000
        /*03b0*/ 	.short	0x010a
        /*03b2*/ 	.byte	0x05
	.zero		1


	//   ....[42]....
        /*03b4*/ 	.word	0x00002e10
        /*03b8*/ 	.word	0x000000ff
        /*03bc*/ 	.word	0x00000000
        /*03c0*/ 	.short	0x010a
        /*03c2*/ 	.byte	0x05
	.zero		1


	//   ....[43]....
        /*03c4*/ 	.word	0x00002eb0
        /*03c8*/ 	.word	0x00000000
        /*03cc*/ 	.word	0x00000000
        /*03d0*/ 	.short	0x010a
        /*03d2*/ 	.byte	0xff
	.zero		1


	//   ....[44]....
        /*03d4*/ 	.word	0x00002ff0
        /*03d8*/ 	.word	0x00000000
        /*03dc*/ 	.word	0x000000c0
        /*03e0*/ 	.short	0x010a
        /*03e2*/ 	.byte	0xff
	.zero		1


	//   ....[45]....
        /*03e4*/ 	.word	0x00003060
        /*03e8*/ 	.word	0x00000004
        /*03ec*/ 	.word	0x00000000
        /*03f0*/ 	.short	0x0101
        /*03f2*/ 	.byte	0xff
	.zero		1


	//   ....[46]....
        /*03f4*/ 	.word	0x00003080
        /*03f8*/ 	.word	0x000000ff
        /*03fc*/ 	.word	0x000000a0
        /*0400*/ 	.short	0x010a
        /*0402*/ 	.byte	0x04
	.zero		1


	//   ....[47]....
        /*0404*/ 	.word	0x000031a0
        /*0408*/ 	.word	0x00000000
        /*040c*/ 	.word	0x00000090
        /*0410*/ 	.short	0x010a
        /*0412*/ 	.byte	0xff
	.zero		1


	//   ....[48]....
        /*0414*/ 	.word	0x000032a0
        /*0418*/ 	.word	0x00000000
        /*041c*/ 	.word	0x00000000
        /*0420*/ 	.short	0x0101
        /*0422*/ 	.byte	0xff
	.zero		1


	//   ....[49]....
        /*0424*/ 	.word	0x00003330
        /*0428*/ 	.word	0x000000ff
        /*042c*/ 	.word	0x000000a0
        /*0430*/ 	.short	0x0106
        /*0432*/ 	.byte	0x04
	.zero		1


	//   ....[50]....
        /*0434*/ 	.word	0x00003350
        /*0438*/ 	.word	0x000000ff
        /*043c*/ 	.word	0x000000a0
        /*0440*/ 	.short	0x010a
        /*0442*/ 	.byte	0x04
	.zero		1


	//   ....[51]....
        /*0444*/ 	.word	0x000033e0
        /*0448*/ 	.word	0x000000ff
        /*044c*/ 	.word	0x000000a0
        /*0450*/ 	.short	0x0106
        /*0452*/ 	.byte	0x07
	.zero		1


	//   ....[52]....
        /*0454*/ 	.word	0x00003420
        /*0458*/ 	.word	0x00000000
        /*045c*/ 	.word	0x000000a0
        /*0460*/ 	.short	0x010a
        /*0462*/ 	.byte	0xff
	.zero		1


	//   ....[53]....
        /*0464*/ 	.word	0x00003690
        /*0468*/ 	.word	0x000000ff
        /*046c*/ 	.word	0x00000008
        /*0470*/ 	.short	0x010a
        /*0472*/ 	.byte	0x05
	.zero		1


	//   ....[54]....
        /*0474*/ 	.word	0x000036b0
        /*0478*/ 	.word	0x000000ff
        /*047c*/ 	.word	0x00000008
        /*0480*/ 	.short	0x010a
        /*0482*/ 	.byte	0x05
	.zero		1


	//   ....[55]....
        /*0484*/ 	.word	0x00003840
        /*0488*/ 	.word	0x000000ff
        /*048c*/ 	.word	0x00000008
        /*0490*/ 	.short	0x010a
        /*0492*/ 	.byte	0x05
	.zero		1


	//   ....[56]....
        /*0494*/ 	.word	0x00003860
        /*0498*/ 	.word	0x000000ff
        /*049c*/ 	.word	0x00000008
        /*04a0*/ 	.short	0x010a
        /*04a2*/ 	.byte	0x05
	.zero		1


	//   ....[57]....
        /*04a4*/ 	.word	0x00003920
        /*04a8*/ 	.word	0x000000ff
        /*04ac*/ 	.word	0x00000000
        /*04b0*/ 	.short	0x0101
        /*04b2*/ 	.byte	0x04
	.zero		1


	//   ....[58]....
        /*04b4*/ 	.word	0x00003f20
        /*04b8*/ 	.word	0x00000000
        /*04bc*/ 	.word	0x00000090
        /*04c0*/ 	.short	0x010a
        /*04c2*/ 	.byte	0xff
	.zero		1


	//   ....[59]....
        /*04c4*/ 	.word	0x00003fe0
        /*04c8*/ 	.word	0x00000000
        /*04cc*/ 	.word	0x00000000
        /*04d0*/ 	.short	0x0101
        /*04d2*/ 	.byte	0xff
	.zero		1


	//   ....[60]....
        /*04d4*/ 	.word	0x000040c0
        /*04d8*/ 	.word	0x000000ff
        /*04dc*/ 	.word	0x00000000
        /*04e0*/ 	.short	0x010a
        /*04e2*/ 	.byte	0x12
	.zero		1


	//   ....[61]....
        /*04e4*/ 	.word	0x000040e0
        /*04e8*/ 	.word	0x000000ff
        /*04ec*/ 	.word	0x00000000
        /*04f0*/ 	.short	0x010a
        /*04f2*/ 	.byte	0x12
	.zero		1


	//   ....[62]....
        /*04f4*/ 	.word	0x00004230
        /*04f8*/ 	.word	0x000000ff
        /*04fc*/ 	.word	0x00000000
        /*0500*/ 	.short	0x010a
        /*0502*/ 	.byte	0x05
	.zero		1


	//   ....[63]....
        /*0504*/ 	.word	0x000042f0
        /*0508*/ 	.word	0x000000ff
        /*050c*/ 	.word	0x000000b8
        /*0510*/ 	.short	0x010a
        /*0512*/ 	.byte	0x26
	.zero		1


	//   ....[64]....
        /*0514*/ 	.word	0x00004550
        /*0518*/ 	.word	0x000000ff
        /*051c*/ 	.word	0x00000000
        /*0520*/ 	.short	0x010a
        /*0522*/ 	.byte	0x07
	.zero		1


	//   ....[65]....
        /*0524*/ 	.word	0x00004690
        /*0528*/ 	.word	0x000000ff
        /*052c*/ 	.word	0x00000000
        /*0530*/ 	.short	0x010a
        /*0532*/ 	.byte	0x04
	.zero		1


	//   ....[66]....
        /*0534*/ 	.word	0x00004a50
        /*0538*/ 	.word	0x000000ff
        /*053c*/ 	.word	0x000000e0
        /*0540*/ 	.short	0x010a
        /*0542*/ 	.byte	0x26
	.zero		1


	//   ....[67]....
        /*0544*/ 	.word	0x00004fb0
        /*0548*/ 	.word	0x00000008
        /*054c*/ 	.word	0x00000090
        /*0550*/ 	.short	0x010a
        /*0552*/ 	.byte	0xff
	.zero		1


	//   ....[68]....
        /*0554*/ 	.word	0x00005120
        /*0558*/ 	.word	0x00000000
        /*055c*/ 	.word	0x00000000
        /*0560*/ 	.short	0x0101
        /*0562*/ 	.byte	0xff
	.zero		1


	//   ....[69]....
        /*0564*/ 	.word	0x00005600
        /*0568*/ 	.word	0x000000ff
        /*056c*/ 	.word	0x00000088
        /*0570*/ 	.short	0x010a
        /*0572*/ 	.byte	0x15
	.zero		1


	//   ....[70]....
        /*0574*/ 	.word	0x00005790
        /*0578*/ 	.word	0x000000ff
        /*057c*/ 	.word	0x00000060
        /*0580*/ 	.short	0x010a
        /*0582*/ 	.byte	0x15
	.zero		1


	//   ....[71]....
        /*0584*/ 	.word	0x00005950
        /*0588*/ 	.word	0x000000ff
        /*058c*/ 	.word	0x00000040
        /*0590*/ 	.short	0x010b
        /*0592*/ 	.byte	0x15
	.zero		1


	//   ....[72]....
        /*0594*/ 	.word	0x00005960
        /*0598*/ 	.word	0x000000ff
        /*059c*/ 	.word	0x00000000
        /*05a0*/ 	.short	0x0101
        /*05a2*/ 	.byte	0x30
	.zero		1


	//   ....[73]....
        /*05a4*/ 	.word	0x00005970
        /*05a8*/ 	.word	0x000000ff
        /*05ac*/ 	.word	0x00000068
        /*05b0*/ 	.short	0x010a
        /*05b2*/ 	.byte	0x15
	.zero		1


	//   ....[74]....
        /*05b4*/ 	.word	0x00005ad0
        /*05b8*/ 	.word	0x000000ff
        /*05bc*/ 	.word	0x00000048
        /*05c0*/ 	.short	0x010b
        /*05c2*/ 	.byte	0x15
	.zero		1


	//   ....[75]....
        /*05c4*/ 	.word	0x00005ae0
        /*05c8*/ 	.word	0x000000ff
        /*05cc*/ 	.word	0x00000000
        /*05d0*/ 	.short	0x0101
        /*05d2*/ 	.byte	0x2f
	.zero		1


	//   ....[76]....
        /*05d4*/ 	.word	0x00005af0
        /*05d8*/ 	.word	0x000000ff
        /*05dc*/ 	.word	0x00000070
        /*05e0*/ 	.short	0x010a
        /*05e2*/ 	.byte	0x15
	.zero		1


	//   ....[77]....
        /*05e4*/ 	.word	0x00005c50
        /*05e8*/ 	.word	0x000000ff
        /*05ec*/ 	.word	0x00000050
        /*05f0*/ 	.short	0x010b
        /*05f2*/ 	.byte	0x15
	.zero		1


	//   ....[78]....
        /*05f4*/ 	.word	0x00005c60
        /*05f8*/ 	.word	0x000000ff
        /*05fc*/ 	.word	0x00000000
        /*0600*/ 	.short	0x0101
        /*0602*/ 	.byte	0x2e
	.zero		1


	//   ....[79]....
        /*0604*/ 	.word	0x00005c70
        /*0608*/ 	.word	0x000000ff
        /*060c*/ 	.word	0x00000078
        /*0610*/ 	.short	0x010a
        /*0612*/ 	.byte	0x15
	.zero		1


	//   ....[80]....
        /*0614*/ 	.word	0x00005ee0
        /*0618*/ 	.word	0x000000ff
        /*061c*/ 	.word	0x00000058
        /*0620*/ 	.short	0x010b
        /*0622*/ 	.byte	0x15
	.zero		1


	//   ....[81]....
        /*0624*/ 	.word	0x00005ef0
        /*0628*/ 	.word	0x000000ff
        /*062c*/ 	.word	0x00000000
        /*0630*/ 	.short	0x0101
        /*0632*/ 	.byte	0x2d
	.zero		1


	//   ....[82]....
        /*0634*/ 	.word	0x00005f20
        /*0638*/ 	.word	0x000000ff
        /*063c*/ 	.word	0x00000060
        /*0640*/ 	.short	0x010a
        /*0642*/ 	.byte	0x15
	.zero		1


	//   ....[83]....
        /*0644*/ 	.word	0x00005f40
        /*0648*/ 	.word	0x000000ff
        /*064c*/ 	.word	0x00000068
        /*0650*/ 	.short	0x010a
        /*0652*/ 	.byte	0x15
	.zero		1


	//   ....[84]....
        /*0654*/ 	.word	0x00005f60
        /*0658*/ 	.word	0x000000ff
        /*065c*/ 	.word	0x00000070
        /*0660*/ 	.short	0x010a
        /*0662*/ 	.byte	0x15
	.zero		1


	//   ....[85]....
        /*0664*/ 	.word	0x00005fa0
        /*0668*/ 	.word	0x00000000
        /*066c*/ 	.word	0x00000078
        /*0670*/ 	.short	0x010a
        /*0672*/ 	.byte	0xff
	.zero		1


	//   ....[86]....
        /*0674*/ 	.word	0x00006320
        /*0678*/ 	.word	0x00000008
        /*067c*/ 	.word	0x00000090
        /*0680*/ 	.short	0x010a
        /*0682*/ 	.byte	0xff
	.zero		1


	//   ....[87]....
        /*0684*/ 	.word	0x000064a0
        /*0688*/ 	.word	0x00000000
        /*068c*/ 	.word	0x00000000
        /*0690*/ 	.short	0x0101
        /*0692*/ 	.byte	0xff
	.zero		1


	//   ....[88]....
        /*0694*/ 	.word	0x00007080
        /*0698*/ 	.word	0x000000ff
        /*069c*/ 	.word	0x00000040
        /*06a0*/ 	.short	0x010a
        /*06a2*/ 	.byte	0x2e
	.zero		1


	//   ....[89]....
        /*06a4*/ 	.word	0x00007180
        /*06a8*/ 	.word	0x000000ff
        /*06ac*/ 	.word	0x000000b0
        /*06b0*/ 	.short	0x010a
        /*06b2*/ 	.byte	0x2e
	.zero		1


	//   ....[90]....
        /*06b4*/ 	.word	0x00007340
        /*06b8*/ 	.word	0x000000ff
        /*06bc*/ 	.word	0x00000040
        /*06c0*/ 	.short	0x010a
        /*06c2*/ 	.byte	0x2e
	.zero		1


	//   ....[91]....
        /*06c4*/ 	.word	0x00007480
        /*06c8*/ 	.word	0x000000ff
        /*06cc*/ 	.word	0x000000b0
        /*06d0*/ 	.short	0x010a
        /*06d2*/ 	.byte	0x2e
	.zero		1


	//   ....[92]....
        /*06d4*/ 	.word	0x00007670
        /*06d8*/ 	.word	0x000000ff
        /*06dc*/ 	.word	0x00000000
        /*06e0*/ 	.short	0x0101
        /*06e2*/ 	.byte	0x05
	.zero		1


	//   ....[93]....
        /*06e4*/ 	.word	0x000086e0
        /*06e8*/ 	.word	0x00000000
        /*06ec*/ 	.word	0x00000000
        /*06f0*/ 	.short	0x0101
        /*06f2*/ 	.byte	0xff
	.zero		1


	//   ....[94]....
        /*06f4*/ 	.word	0x000086f0
        /*06f8*/ 	.word	0x00000003
        /*06fc*/ 	.word	0x00000040
        /*0700*/ 	.short	0x010a
        /*0702*/ 	.byte	0xff
	.zero		1


	//   ....[95]....
        /*0704*/ 	.word	0x00008800
        /*0708*/ 	.word	0x00000003
        /*070c*/ 	.word	0x00000040
        /*0710*/ 	.short	0x010a
        /*0712*/ 	.byte	0xff
	.zero		1


	//   ....[96]....
        /*0714*/ 	.word	0x00009b50
        /*0718*/ 	.word	0x00000000
        /*071c*/ 	.word	0x00000000
        /*0720*/ 	.short	0x0101
        /*0722*/ 	.byte	0xff
	.zero		1


	//   ....[97]....
        /*0724*/ 	.word	0x00009b90
        /*0728*/ 	.word	0x0000005f
        /*072c*/ 	.word	0x00000040
        /*0730*/ 	.short	0x010a
        /*0732*/ 	.byte	0xff
	.zero		1


	//   ....[98]....
        /*0734*/ 	.word	0x00009c60
        /*0738*/ 	.word	0x0000005f
        /*073c*/ 	.word	0x00000040
        /*0740*/ 	.short	0x010a
        /*0742*/ 	.byte	0xff
	.zero		1


	//   ....[99]....
        /*0744*/ 	.word	0x0000afb0
        /*0748*/ 	.word	0x00000000
        /*074c*/ 	.word	0x00000000
        /*0750*/ 	.short	0x0101
        /*0752*/ 	.byte	0xff
	.zero		1


	//   ....[100]....
        /*0754*/ 	.word	0x0000afd0
        /*0758*/ 	.word	0x00000010
        /*075c*/ 	.word	0x00000040
        /*0760*/ 	.short	0x010a
        /*0762*/ 	.byte	0xff
	.zero		1


	//   ....[101]....
        /*0764*/ 	.word	0x0000b0a0
        /*0768*/ 	.word	0x00000010
        /*076c*/ 	.word	0x00000040
        /*0770*/ 	.short	0x010a
        /*0772*/ 	.byte	0xff
	.zero		1


	//   ....[102]....
        /*0774*/ 	.word	0x0000c3e0
        /*0778*/ 	.word	0x00000000
        /*077c*/ 	.word	0x00000000
        /*0780*/ 	.short	0x0101
        /*0782*/ 	.byte	0xff
	.zero		1


	//   ....[103]....
        /*0784*/ 	.word	0x0000c530
        /*0788*/ 	.word	0x000000ff
        /*078c*/ 	.word	0x00000000
        /*0790*/ 	.short	0x0101
        /*0792*/ 	.byte	0x04
	.zero		1


	//   ....[104]....
        /*0794*/ 	.word	0x0000c540
        /*0798*/ 	.word	0x000000ff
        /*079c*/ 	.word	0x000000e0
        /*07a0*/ 	.short	0x0101
        /*07a2*/ 	.byte	0x2e
	.zero		1


	//   ....[105]....
        /*07a4*/ 	.word	0x0000c6d0
        /*07a8*/ 	.word	0x000000ff
        /*07ac*/ 	.word	0x00000000
        /*07b0*/ 	.short	0x0101
        /*07b2*/ 	.byte	0x04
	.zero		1


	//   ....[106]....
        /*07b4*/ 	.word	0x0000c6f0
        /*07b8*/ 	.word	0x00000000
        /*07bc*/ 	.word	0x000000d0
        /*07c0*/ 	.short	0x010a
        /*07c2*/ 	.byte	0xff
	.zero		1


	//   ....[107]....
        /*07c4*/ 	.word	0x0000c750
        /*07c8*/ 	.word	0x00000000
        /*07cc*/ 	.word	0x00000020
        /*07d0*/ 	.short	0x010a
        /*07d2*/ 	.byte	0xff
	.zero		1


	//   ....[108]....
        /*07d4*/ 	.word	0x0000c7b0
        /*07d8*/ 	.word	0x00000000
        /*07dc*/ 	.word	0x00000020
        /*07e0*/ 	.short	0x010a
        /*07e2*/ 	.byte	0xff
	.zero		1


	//   ....[109]....
        /*07e4*/ 	.word	0x0000c800
        /*07e8*/ 	.word	0x00000003
        /*07ec*/ 	.word	0x00000090
        /*07f0*/ 	.short	0x010a
        /*07f2*/ 	.byte	0xff
	.zero		1


	//   ....[110]....
        /*07f4*/ 	.word	0x0000c860
        /*07f8*/ 	.word	0x00000000
        /*07fc*/ 	.word	0x00000000
        /*0800*/ 	.short	0x010a
        /*0802*/ 	.byte	0xff
	.zero		1


	//   ....[111]....
        /*0804*/ 	.word	0x0000c8c0
        /*0808*/ 	.word	0x00000000
        /*080c*/ 	.word	0x00000000
        /*0810*/ 	.short	0x010a
        /*0812*/ 	.byte	0xff
	.zero		1


	//   ....[112]....
        /*0814*/ 	.word	0x0000c920
        /*0818*/ 	.word	0x00000000
        /*081c*/ 	.word	0x00000000
        /*0820*/ 	.short	0x010a
        /*0822*/ 	.byte	0xff
	.zero		1


	//   ....[113]....
        /*0824*/ 	.word	0x0000c970
        /*0828*/ 	.word	0x00000000
        /*082c*/ 	.word	0x000000c0
        /*0830*/ 	.short	0x010a
        /*0832*/ 	.byte	0xff
	.zero		1


	//   ....[114]....
        /*0834*/ 	.word	0x0000c9d0
        /*0838*/ 	.word	0x00000000
        /*083c*/ 	.word	0x000000a0
        /*0840*/ 	.short	0x010a
        /*0842*/ 	.byte	0xff
	.zero		1


	//   ....[115]....
        /*0844*/ 	.word	0x0000ca20
        /*0848*/ 	.word	0x00000000
        /*084c*/ 	.word	0x00000090
        /*0850*/ 	.short	0x010a
        /*0852*/ 	.byte	0xff
	.zero		1


	//   ....[116]....
        /*0854*/ 	.word	0x0000ca80
        /*0858*/ 	.word	0x00000000
        /*085c*/ 	.word	0x000000a0
        /*0860*/ 	.short	0x010a
        /*0862*/ 	.byte	0xff
	.zero		1


	//   ....[117]....
        /*0864*/ 	.word	0x0000cae0
        /*0868*/ 	.word	0x00000005
        /*086c*/ 	.word	0x00000008
        /*0870*/ 	.short	0x010a
        /*0872*/ 	.byte	0xff
	.zero		1


	//   ....[118]....
        /*0874*/ 	.word	0x0000cbc0
        /*0878*/ 	.word	0x00000003
        /*087c*/ 	.word	0x00000008
        /*0880*/ 	.short	0x010a
        /*0882*/ 	.byte	0xff
	.zero		1


	//   ....[119]....
        /*0884*/ 	.word	0x0000cc10
        /*0888*/ 	.word	0x00000000
        /*088c*/ 	.word	0x00000090
        /*0890*/ 	.short	0x010a
        /*0892*/ 	.byte	0xff
	.zero		1


	//   ....[120]....
        /*0894*/ 	.word	0x0000cc70
        /*0898*/ 	.word	0x00000000
        /*089c*/ 	.word	0x00000000
        /*08a0*/ 	.short	0x010a
        /*08a2*/ 	.byte	0xff
	.zero		1


	//   ....[121]....
        /*08a4*/ 	.word	0x0000ccd0
        /*08a8*/ 	.word	0x00000000
        /*08ac*/ 	.word	0x000000b8
        /*08b0*/ 	.short	0x010a
        /*08b2*/ 	.byte	0xff
	.zero		1


	//   ....[122]....
        /*08b4*/ 	.word	0x0000cd30
        /*08b8*/ 	.word	0x00000000
        /*08bc*/ 	.word	0x00000000
        /*08c0*/ 	.short	0x010a
        /*08c2*/ 	.byte	0xff
	.zero		1


	//   ....[123]....
        /*08c4*/ 	.word	0x0000cd90
        /*08c8*/ 	.word	0x00000000
        /*08cc*/ 	.word	0x000000e0
        /*08d0*/ 	.short	0x010a
        /*08d2*/ 	.byte	0xff
	.zero		1


	//   ....[124]....
        /*08d4*/ 	.word	0x0000cde0
        /*08d8*/ 	.word	0x00000008
        /*08dc*/ 	.word	0x00000090
        /*08e0*/ 	.short	0x010a
        /*08e2*/ 	.byte	0xff
	.zero		1


	//   ....[125]....
        /*08e4*/ 	.word	0x0000ce40
        /*08e8*/ 	.word	0x00000000
        /*08ec*/ 	.word	0x00000088
        /*08f0*/ 	.short	0x010a
        /*08f2*/ 	.byte	0xff
	.zero		1


	//   ....[126]....
        /*08f4*/ 	.word	0x0000cea0
        /*08f8*/ 	.word	0x00000005
        /*08fc*/ 	.word	0x00000060
        /*0900*/ 	.short	0x010a
        /*0902*/ 	.byte	0xff
	.zero		1


	//   ....[127]....
        /*0904*/ 	.word	0x0000cf00
        /*0908*/ 	.word	0x00000005
        /*090c*/ 	.word	0x00000068
        /*0910*/ 	.short	0x010a
        /*0912*/ 	.byte	0xff
	.zero		1


	//   ....[128]....
        /*0914*/ 	.word	0x0000cf60
        /*0918*/ 	.word	0x00000005
        /*091c*/ 	.word	0x00000070
        /*0920*/ 	.short	0x010a
        /*0922*/ 	.byte	0xff
	.zero		1


	//   ....[129]....
        /*0924*/ 	.word	0x0000cfc0
        /*0928*/ 	.word	0x00000005
        /*092c*/ 	.word	0x00000078
        /*0930*/ 	.short	0x010a
        /*0932*/ 	.byte	0xff
	.zero		1


	//   ....[130]....
        /*0934*/ 	.word	0x0000d020
        /*0938*/ 	.word	0x00000000
        /*093c*/ 	.word	0x00000060
        /*0940*/ 	.short	0x010a
        /*0942*/ 	.byte	0xff
	.zero		1


	//   ....[131]....
        /*0944*/ 	.word	0x0000d080
        /*0948*/ 	.word	0x00000000
        /*094c*/ 	.word	0x00000068
        /*0950*/ 	.short	0x010a
        /*0952*/ 	.byte	0xff
	.zero		1


	//   ....[132]....
        /*0954*/ 	.word	0x0000d0e0
        /*0958*/ 	.word	0x00000000
        /*095c*/ 	.word	0x00000070
        /*0960*/ 	.short	0x010a
        /*0962*/ 	.byte	0xff
	.zero		1


	//   ....[133]....
        /*0964*/ 	.word	0x0000d130
        /*0968*/ 	.word	0x00000008
        /*096c*/ 	.word	0x00000090
        /*0970*/ 	.short	0x010a
        /*0972*/ 	.byte	0xff
	.zero		1


	//   ....[134]....
        /*0974*/ 	.word	0x0000d190
        /*0978*/ 	.word	0x00000003
        /*097c*/ 	.word	0x00000040
        /*0980*/ 	.short	0x010a
        /*0982*/ 	.byte	0xff
	.zero		1


	//   ....[135]....
        /*0984*/ 	.word	0x0000d1f0
        /*0988*/ 	.word	0x00000003
        /*098c*/ 	.word	0x000000b0
        /*0990*/ 	.short	0x010a
        /*0992*/ 	.byte	0xff
	.zero		1


	//   ....[136]....
        /*0994*/ 	.word	0x0000d240
        /*0998*/ 	.word	0x00000003
        /*099c*/ 	.word	0x00000040
        /*09a0*/ 	.short	0x010a
        /*09a2*/ 	.byte	0xff
	.zero		1


	//   ....[137]....
        /*09a4*/ 	.word	0x0000d290
        /*09a8*/ 	.word	0x0000005f
        /*09ac*/ 	.word	0x00000040
        /*09b0*/ 	.short	0x010a
        /*09b2*/ 	.byte	0xff
	.zero		1


	//   ....[138]....
        /*09b4*/ 	.word	0x0000d2e0
        /*09b8*/ 	.word	0x00000010
        /*09bc*/ 	.word	0x00000040
        /*09c0*/ 	.short	0x010a
        /*09c2*/ 	.byte	0xff
	.zero		1


	//----- nvinfo : EIATTR_NUM_MBARRIERS
	.align		4
.L_47:
        /*09c4*/ 	.byte	0x03, 0x38
        /*09c6*/ 	.short	0x001d


	//----- nvinfo : EIATTR_EXIT_INSTR_OFFSETS
	.align		4
        /*09c8*/ 	.byte	0x04, 0x1c
        /*09ca*/ 	.short	(.L_49 - .L_48)


	//   ....[0]....
.L_48:
        /*09cc*/ 	.word	0x00002ee0


	//   ....[1]....
        /*09d0*/ 	.word	0x000033f0


	//   ....[2]....
        /*09d4*/ 	.word	0x00003450


	//   ....[3]....
        /*09d8*/ 	.word	0x00004cb0


	//   ....[4]....
        /*09dc*/ 	.word	0x00005fd0


	//   ....[5]....
        /*09e0*/ 	.word	0x00006010


	//   ....[6]....
        /*09e4*/ 	.word	0x0000c5b0


	//   ....[7]....
        /*09e8*/ 	.word	0x0000c630


	//   ....[8]....
        /*09ec*/ 	.word	0x0000c660


	//   ....[9]....
        /*09f0*/ 	.word	0x0000c6e0


	//----- nvinfo : EIATTR_MAX_THREADS
	.align		4
.L_49:
        /*09f4*/ 	.byte	0x04, 0x05
        /*09f6*/ 	.short	(.L_51 - .L_50)
.L_50:
        /*09f8*/ 	.word	0x00000100
        /*09fc*/ 	.word	0x00000001
        /*0a00*/ 	.word	0x00000001


	//----- nvinfo : EIATTR_CRS_STACK_SIZE
	.align		4
.L_51:
        /*0a04*/ 	.byte	0x04, 0x1e
        /*0a06*/ 	.short	(.L_53 - .L_52)
.L_52:
        /*0a08*/ 	.word	0x00000000


	//----- nvinfo : EIATTR_CBANK_PARAM_SIZE
	.align		4
.L_53:
        /*0a0c*/ 	.byte	0x03, 0x19
        /*0a0e*/ 	.short	0x0c00


	//----- nvinfo : EIATTR_PARAM_CBANK
	.align		4
        /*0a10*/ 	.byte	0x04, 0x0a
        /*0a12*/ 	.short	(.L_55 - .L_54)
	.align		4
.L_54:
        /*0a14*/ 	.word	index@(.nv.constant0._ZN7cutlass13device_kernelINS_4gemm6kernel13GemmUniversalIN4cute5tupleIJiiiiEEENS1_10collective13CollectiveMmaINS1_46MainloopSm100TmaUmmaWarpSpecializedBlockScaledILi4ELi2ELi1ENS5_IJNS4_1CILi4EEENSA_ILi1EEESC_EEEEENS5_IJNSA_ILi256EEESF_SF_EEENS5_IJNS_12float_e2m1_tENS_13float_ue8m0_tEEEENS5_IJNS5_IJlSC_lEEENS4_6LayoutINS5_IJNS5_IJNS5_IJNSA_ILi32EEESB_EEEiEEESO_NS5_IJSC_iEEEEEENS5_IJNS5_IJNS5_IJNSA_ILi16EEESB_EEEiEEENS5_IJNS5_IJNSA_ILi0EEESC_EEENSA_ILi512EEEEEENS5_IJSU_iEEEEEEEEEEESJ_S11_NS4_8TiledMMAINS4_8MMA_AtomIJNS4_23SM100_MMA_MXF4_2x1SM_SSISH_SH_fSI_Li256ELi256ELi32ELNS4_4UMMA5MajorE0ELS16_0ELNS15_7ScaleInE0ELS17_0EEEEEENSL_INS5_IJSC_SC_SC_EEENS5_IJSU_SU_SU_EEEEENS5_IJNS4_10UnderscoreES1D_S1D_EEEEENS5_IJNS4_18SM100_TMA_2SM_LOADES1G_EEENS5_IJNS4_14ComposedLayoutINS4_7SwizzleILi3ELi4ELi3EEENS4_18smem_ptr_flag_bitsILi4EEENSL_INS5_IJNSA_ILi8EEESF_EEENS5_IJSF_SC_EEEEEEENSL_INS5_IJNS5_IJNS5_IJSN_SC_EEENS5_IJSM_NSA_ILi2EEEEEEEEESC_NS5_IJS1T_S1T_EEEEEENS5_IJNS5_IJNS5_IJSS_SW_EEESV_EEESU_NS5_IJS1T_SW_EEEEEEEEEEEvNS4_8identityENS5_IJNS4_28SM100_TMA_2SM_LOAD_MULTICASTES25_EEENS5_IJS1R_NSL_INS5_IJNS5_IJNS5_IJSN_S1T_EEES1U_EEESC_S1W_EEENS5_IJS1Z_SU_NS5_IJS1T_NSA_ILi1024EEEEEEEEEEEEEEvS24_EENS_8epilogue10collective18CollectiveEpilogueINS2G_23Sm100TmaWarpSpecializedILi4ELi2ELi64ELb1ELb0EEEJNS5_IJNSA_ILi128EEESF_SF_EEENS5_IJNSL_IS2L_SC_EENSL_INSA_ILi64EEESC_EEEEENS_10bfloat16_tESK_S2R_SK_NS2G_6fusion15FusionCallbacksIS2K_NS2S_17LinearCombinationIS2R_fS2R_fLNS_15FloatRoundStyleE2EEES2M_S2Q_JEEENS4_5SM1004TMEM4LOAD26SM100_TMEM_LOAD_32dp32b64xENS4_13SM90_TMA_LOADENS1I_IS1K_NS1L_ILi16EEENSL_INS5_IJS1N_S2O_EEENS5_IJS2O_SC_EEEEEEENS4_39AutoVectorizingCopyWithAssumedAlignmentILi128EEENS4_14SM90_TMA_STOREES37_S39_S39_EEEvvEEEEvNT_6ParamsE)
        /*0a18*/ 	.short	0x0380
        /*0a1a*/ 	.short	0x0c00


	//----- nvinfo : EIATTR_SW_WAR
	.align		4
.L_55:
        /*0a1c*/ 	.byte	0x04, 0x36
        /*0a1e*/ 	.short	(.L_57 - .L_56)
.L_56:
        /*0a20*/ 	.word	0x00000008
.L_57:


//--------------------- .nv.callgraph             --------------------------
	.section	.nv.callgraph,"",@"SHT_CUDA_CALLGRAPH"
	.align	4
	.sectionentsize	8
	.align		4
        /*0000*/ 	.word	0x00000000
	.align		4
        /*0004*/ 	.word	0xffffffff
	.align		4
        /*0008*/ 	.word	index@(_ZN7cutlass13device_kernelINS_4gemm6kernel13GemmUniversalIN4cute5tupleIJiiiiEEENS1_10collective13CollectiveMmaINS1_46MainloopSm100TmaUmmaWarpSpecializedBlockScaledILi4ELi2ELi1ENS5_IJNS4_1CILi4EEENSA_ILi1EEESC_EEEEENS5_IJNSA_ILi256EEESF_SF_EEENS5_IJNS_12float_e2m1_tENS_13float_ue8m0_tEEEENS5_IJNS5_IJlSC_lEEENS4_6LayoutINS5_IJNS5_IJNS5_IJNSA_ILi32EEESB_EEEiEEESO_NS5_IJSC_iEEEEEENS5_IJNS5_IJNS5_IJNSA_ILi16EEESB_EEEiEEENS5_IJNS5_IJNSA_ILi0EEESC_EEENSA_ILi512EEEEEENS5_IJSU_iEEEEEEEEEEESJ_S11_NS4_8TiledMMAINS4_8MMA_AtomIJNS4_23SM100_MMA_MXF4_2x1SM_SSISH_SH_fSI_Li256ELi256ELi32ELNS4_4UMMA5MajorE0ELS16_0ELNS15_7ScaleInE0ELS17_0EEEEEENSL_INS5_IJSC_SC_SC_EEENS5_IJSU_SU_SU_EEEEENS5_IJNS4_10UnderscoreES1D_S1D_EEEEENS5_IJNS4_18SM100_TMA_2SM_LOADES1G_EEENS5_IJNS4_14ComposedLayoutINS4_7SwizzleILi3ELi4ELi3EEENS4_18smem_ptr_flag_bitsILi4EEENSL_INS5_IJNSA_ILi8EEESF_EEENS5_IJSF_SC_EEEEEEENSL_INS5_IJNS5_IJNS5_IJSN_SC_EEENS5_IJSM_NSA_ILi2EEEEEEEEESC_NS5_IJS1T_S1T_EEEEEENS5_IJNS5_IJNS5_IJSS_SW_EEESV_EEESU_NS5_IJS1T_SW_EEEEEEEEEEEvNS4_8identityENS5_IJNS4_28SM100_TMA_2SM_LOAD_MULTICASTES25_EEENS5_IJS1R_NSL_INS5_IJNS5_IJNS5_IJSN_S1T_EEES1U_EEESC_S1W_EEENS5_IJS1Z_SU_NS5_IJS1T_NSA_ILi1024EEEEEEEEEEEEEEvS24_EENS_8epilogue10collective18CollectiveEpilogueINS2G_23Sm100TmaWarpSpecializedILi4ELi2ELi64ELb1ELb0EEEJNS5_IJNSA_ILi128EEESF_SF_EEENS5_IJNSL_IS2L_SC_EENSL_INSA_ILi64EEESC_EEEEENS_10bfloat16_tESK_S2R_SK_NS2G_6fusion15FusionCallbacksIS2K_NS2S_17LinearCombinationIS2R_fS2R_fLNS_15FloatRoundStyleE2EEES2M_S2Q_JEEENS4_5SM1004TMEM4LOAD26SM100_TMEM_LOAD_32dp32b64xENS4_13SM90_TMA_LOADENS1I_IS1K_NS1L_ILi16EEENSL_INS5_IJS1N_S2O_EEENS5_IJS2O_SC_EEEEEEENS4_39AutoVectorizingCopyWithAssumedAlignmentILi128EEENS4_14SM90_TMA_STOREES37_S39_S39_EEEvvEEEEvNT_6ParamsE)
	.align		4
        /*000c*/ 	.word	index@(__assertfail)
	.align		4
        /*0010*/ 	.word	0x00000000
	.align		4
        /*0014*/ 	.word	0xfffffffe
	.align		4
        /*0018*/ 	.word	0x00000000
	.align		4
        /*001c*/ 	.word	0xfffffffd
	.align		4
        /*0020*/ 	.word	0x00000000
	.align		4
        /*0024*/ 	.word	0xfffffffc


//--------------------- .nv.constant4             --------------------------
	.section	.nv.constant4,"a",@progbits
	.align	8
	.align		8
.nv.constant4:
        /*0000*/ 	.dword	__assertfail
	.align		8
        /*0008*/ 	.dword	__unnamed_1
	.align		8
        /*0010*/ 	.dword	__unnamed_2
	.align		8
        /*0018*/ 	.dword	_ZN40_INTERNAL_68063473_4_k_cu_8fe1c5c8_391704cuda3std3__45__cpo5beginE
	.align		8
        /*0020*/ 	.dword	_ZN40_INTERNAL_68063473_4_k_cu_8fe1c5c8_391704cuda3std3__45__cpo3endE
	.align		8
        /*0028*/ 	.dword	_ZN40_INTERNAL_68063473_4_k_cu_8fe1c5c8_391704cuda3std3__45__cpo6cbeginE
	.align		8
        /*0030*/ 	.dword	_ZN40_INTERNAL_68063473_4_k_cu_8fe1c5c8_391704cuda3std3__45__cpo4cendE
	.align		8
        /*0038*/ 	.dword	_ZN40_INTERNAL_68063473_4_k_cu_8fe1c5c8_391704cuda3std3__442_GLOBAL__N__68063473_4_k_cu_8fe1c5c8_391706ignoreE
	.align		8
        /*0040*/ 	.dword	_ZN40_INTERNAL_68063473_4_k_cu_8fe1c5c8_391704cuda3std3__419piecewise_constructE
	.align		8
        /*0048*/ 	.dword	_ZN40_INTERNAL_68063473_4_k_cu_8fe1c5c8_391704cuda3std3__48in_placeE
	.align		8
        /*0050*/ 	.dword	_ZN40_INTERNAL_68063473_4_k_cu_8fe1c5c8_391704cuda3std6ranges3__45__cpo4swapE
	.align		8
        /*0058*/ 	.dword	_ZN40_INTERNAL_68063473_4_k_cu_8fe1c5c8_391704cuda3std6ranges3__45__cpo9iter_moveE
	.align		8
        /*0060*/ 	.dword	_ZN40_INTERNAL_68063473_4_k_cu_8fe1c5c8_391704cute7productE
	.align		8
        /*0068*/ 	.dword	_ZN40_INTERNAL_68063473_4_k_cu_8fe1c5c8_391704cute1_E
	.align		8
        /*0070*/ 	.dword	$str$25
	.align		8
        /*0078*/ 	.dword	$str$26
	.align		8
        /*0080*/ 	.dword	$str$29
	.align		8
        /*0088*/ 	.dword	$str$30


//--------------------- .text._ZN7cutlass13device_kernelINS_4gemm6kernel13GemmUniversalIN4cute5tupleIJiiiiEEENS1_10collective13CollectiveMmaINS1_46MainloopSm100TmaUmmaWarpSpecializedBlockScaledILi4ELi2ELi1ENS5_IJNS4_1CILi4EEENSA_ILi1EEESC_EEEEENS5_IJNSA_ILi256EEESF_SF_EEENS5_IJNS_12float_e2m1_tENS_13float_ue8m0_tEEEENS5_IJNS5_IJlSC_lEEENS4_6LayoutINS5_IJNS5_IJNS5_IJNSA_ILi32EEESB_EEEiEEESO_NS5_IJSC_iEEEEEENS5_IJNS5_IJNS5_IJNSA_ILi16EEESB_EEEiEEENS5_IJNS5_IJNSA_ILi0EEESC_EEENSA_ILi512EEEEEENS5_IJSU_iEEEEEEEEEEESJ_S11_NS4_8TiledMMAINS4_8MMA_AtomIJNS4_23SM100_MMA_MXF4_2x1SM_SSISH_SH_fSI_Li256ELi256ELi32ELNS4_4UMMA5MajorE0ELS16_0ELNS15_7ScaleInE0ELS17_0EEEEEENSL_INS5_IJSC_SC_SC_EEENS5_IJSU_SU_SU_EEEEENS5_IJNS4_10UnderscoreES1D_S1D_EEEEENS5_IJNS4_18SM100_TMA_2SM_LOADES1G_EEENS5_IJNS4_14ComposedLayoutINS4_7SwizzleILi3ELi4ELi3EEENS4_18smem_ptr_flag_bitsILi4EEENSL_INS5_IJNSA_ILi8EEESF_EEENS5_IJSF_SC_EEEEEEENSL_INS5_IJNS5_IJNS5_IJSN_SC_EEENS5_IJSM_NSA_ILi2EEEEEEEEESC_NS5_IJS1T_S1T_EEEEEENS5_IJNS5_IJNS5_IJSS_SW_EEESV_EEESU_NS5_IJS1T_SW_EEEEEEEEEEEvNS4_8identityENS5_IJNS4_28SM100_TMA_2SM_LOAD_MULTICASTES25_EEENS5_IJS1R_NSL_INS5_IJNS5_IJNS5_IJSN_S1T_EEES1U_EEESC_S1W_EEENS5_IJS1Z_SU_NS5_IJS1T_NSA_ILi1024EEEEEEEEEEEEEEvS24_EENS_8epilogue10collective18CollectiveEpilogueINS2G_23Sm100TmaWarpSpecializedILi4ELi2ELi64ELb1ELb0EEEJNS5_IJNSA_ILi128EEESF_SF_EEENS5_IJNSL_IS2L_SC_EENSL_INSA_ILi64EEESC_EEEEENS_10bfloat16_tESK_S2R_SK_NS2G_6fusion15FusionCallbacksIS2K_NS2S_17LinearCombinationIS2R_fS2R_fLNS_15FloatRoundStyleE2EEES2M_S2Q_JEEENS4_5SM1004TMEM4LOAD26SM100_TMEM_LOAD_32dp32b64xENS4_13SM90_TMA_LOADENS1I_IS1K_NS1L_ILi16EEENSL_INS5_IJS1N_S2O_EEENS5_IJS2O_SC_EEEEEEENS4_39AutoVectorizingCopyWithAssumedAlignmentILi128EEENS4_14SM90_TMA_STOREES37_S39_S39_EEEvvEEEEvNT_6ParamsE --------------------------
	.section	.text._ZN7cutlass13device_kernelINS_4gemm6kernel13GemmUniversalIN4cute5tupleIJiiiiEEENS1_10collective13CollectiveMmaINS1_46MainloopSm100TmaUmmaWarpSpecializedBlockScaledILi4ELi2ELi1ENS5_IJNS4_1CILi4EEENSA_ILi1EEESC_EEEEENS5_IJNSA_ILi256EEESF_SF_EEENS5_IJNS_12float_e2m1_tENS_13float_ue8m0_tEEEENS5_IJNS5_IJlSC_lEEENS4_6LayoutINS5_IJNS5_IJNS5_IJNSA_ILi32EEESB_EEEiEEESO_NS5_IJSC_iEEEEEENS5_IJNS5_IJNS5_IJNSA_ILi16EEESB_EEEiEEENS5_IJNS5_IJNSA_ILi0EEESC_EEENSA_ILi512EEEEEENS5_IJSU_iEEEEEEEEEEESJ_S11_NS4_8TiledMMAINS4_8MMA_AtomIJNS4_23SM100_MMA_MXF4_2x1SM_SSISH_SH_fSI_Li256ELi256ELi32ELNS4_4UMMA5MajorE0ELS16_0ELNS15_7ScaleInE0ELS17_0EEEEEENSL_INS5_IJSC_SC_SC_EEENS5_IJSU_SU_SU_EEEEENS5_IJNS4_10UnderscoreES1D_S1D_EEEEENS5_IJNS4_18SM100_TMA_2SM_LOADES1G_EEENS5_IJNS4_14ComposedLayoutINS4_7SwizzleILi3ELi4ELi3EEENS4_18smem_ptr_flag_bitsILi4EEENSL_INS5_IJNSA_ILi8EEESF_EEENS5_IJSF_SC_EEEEEEENSL_INS5_IJNS5_IJNS5_IJSN_SC_EEENS5_IJSM_NSA_ILi2EEEEEEEEESC_NS5_IJS1T_S1T_EEEEEENS5_IJNS5_IJNS5_IJSS_SW_EEESV_EEESU_NS5_IJS1T_SW_EEEEEEEEEEEvNS4_8identityENS5_IJNS4_28SM100_TMA_2SM_LOAD_MULTICASTES25_EEENS5_IJS1R_NSL_INS5_IJNS5_IJNS5_IJSN_S1T_EEES1U_EEESC_S1W_EEENS5_IJS1Z_SU_NS5_IJS1T_NSA_ILi1024EEEEEEEEEEEEEEvS24_EENS_8epilogue10collective18CollectiveEpilogueINS2G_23Sm100TmaWarpSpecializedILi4ELi2ELi64ELb1ELb0EEEJNS5_IJNSA_ILi128EEESF_SF_EEENS5_IJNSL_IS2L_SC_EENSL_INSA_ILi64EEESC_EEEEENS_10bfloat16_tESK_S2R_SK_NS2G_6fusion15FusionCallbacksIS2K_NS2S_17LinearCombinationIS2R_fS2R_fLNS_15FloatRoundStyleE2EEES2M_S2Q_JEEENS4_5SM1004TMEM4LOAD26SM100_TMEM_LOAD_32dp32b64xENS4_13SM90_TMA_LOADENS1I_IS1K_NS1L_ILi16EEENSL_INS5_IJS1N_S2O_EEENS5_IJS2O_SC_EEEEEEENS4_39AutoVectorizingCopyWithAssumedAlignmentILi128EEENS4_14SM90_TMA_STOREES37_S39_S39_EEEvvEEEEvNT_6ParamsE,"ax",@progbits
	.align	128
.text._ZN7cutlass13device_kernelINS_4gemm6kernel13GemmUniversalIN4cute5tupleIJiiiiEEENS1_10collective13CollectiveMmaINS1_46MainloopSm100TmaUmmaWarpSpecializedBlockScaledILi4ELi2ELi1ENS5_IJNS4_1CILi4EEENSA_ILi1EEESC_EEEEENS5_IJNSA_ILi256EEESF_SF_EEENS5_IJNS_12float_e2m1_tENS_13float_ue8m0_tEEEENS5_IJNS5_IJlSC_lEEENS4_6LayoutINS5_IJNS5_IJNS5_IJNSA_ILi32EEESB_EEEiEEESO_NS5_IJSC_iEEEEEENS5_IJNS5_IJNS5_IJNSA_ILi16EEESB_EEEiEEENS5_IJNS5_IJNSA_ILi0EEESC_EEENSA_ILi512EEEEEENS5_IJSU_iEEEEEEEEEEESJ_S11_NS4_8TiledMMAINS4_8MMA_AtomIJNS4_23SM100_MMA_MXF4_2x1SM_SSISH_SH_fSI_Li256ELi256ELi32ELNS4_4UMMA5MajorE0ELS16_0ELNS15_7ScaleInE0ELS17_0EEEEEENSL_INS5_IJSC_SC_SC_EEENS5_IJSU_SU_SU_EEEEENS5_IJNS4_10UnderscoreES1D_S1D_EEEEENS5_IJNS4_18SM100_TMA_2SM_LOADES1G_EEENS5_IJNS4_14ComposedLayoutINS4_7SwizzleILi3ELi4ELi3EEENS4_18smem_ptr_flag_bitsILi4EEENSL_INS5_IJNSA_ILi8EEESF_EEENS5_IJSF_SC_EEEEEEENSL_INS5_IJNS5_IJNS5_IJSN_SC_EEENS5_IJSM_NSA_ILi2EEEEEEEEESC_NS5_IJS1T_S1T_EEEEEENS5_IJNS5_IJNS5_IJSS_SW_EEESV_EEESU_NS5_IJS1T_SW_EEEEEEEEEEEvNS4_8identityENS5_IJNS4_28SM100_TMA_2SM_LOAD_MULTICASTES25_EEENS5_IJS1R_NSL_INS5_IJNS5_IJNS5_IJSN_S1T_EEES1U_EEESC_S1W_EEENS5_IJS1Z_SU_NS5_IJS1T_NSA_ILi1024EEEEEEEEEEEEEEvS24_EENS_8epilogue10collective18CollectiveEpilogueINS2G_23Sm100TmaWarpSpecializedILi4ELi2ELi64ELb1ELb0EEEJNS5_IJNSA_ILi128EEESF_SF_EEENS5_IJNSL_IS2L_SC_EENSL_INSA_ILi64EEESC_EEEEENS_10bfloat16_tESK_S2R_SK_NS2G_6fusion15FusionCallbacksIS2K_NS2S_17LinearCombinationIS2R_fS2R_fLNS_15FloatRoundStyleE2EEES2M_S2Q_JEEENS4_5SM1004TMEM4LOAD26SM100_TMEM_LOAD_32dp32b64xENS4_13SM90_TMA_LOADENS1I_IS1K_NS1L_ILi16EEENSL_INS5_IJS1N_S2O_EEENS5_IJS2O_SC_EEEEEEENS4_39AutoVectorizingCopyWithAssumedAlignmentILi128EEENS4_14SM90_TMA_STOREES37_S39_S39_EEEvvEEEEvNT_6ParamsE:
        .type           _ZN7cutlass13device_kernelINS_4gemm6kernel13GemmUniversalIN4cute5tupleIJiiiiEEENS1_10collective13CollectiveMmaINS1_46MainloopSm100TmaUmmaWarpSpecializedBlockScaledILi4ELi2ELi1ENS5_IJNS4_1CILi4EEENSA_ILi1EEESC_EEEEENS5_IJNSA_ILi256EEESF_SF_EEENS5_IJNS_12float_e2m1_tENS_13float_ue8m0_tEEEENS5_IJNS5_IJlSC_lEEENS4_6LayoutINS5_IJNS5_IJNS5_IJNSA_ILi32EEESB_EEEiEEESO_NS5_IJSC_iEEEEEENS5_IJNS5_IJNS5_IJNSA_ILi16EEESB_EEEiEEENS5_IJNS5_IJNSA_ILi0EEESC_EEENSA_ILi512EEEEEENS5_IJSU_iEEEEEEEEEEESJ_S11_NS4_8TiledMMAINS4_8MMA_AtomIJNS4_23SM100_MMA_MXF4_2x1SM_SSISH_SH_fSI_Li256ELi256ELi32ELNS4_4UMMA5MajorE0ELS16_0ELNS15_7ScaleInE0ELS17_0EEEEEENSL_INS5_IJSC_SC_SC_EEENS5_IJSU_SU_SU_EEEEENS5_IJNS4_10UnderscoreES1D_S1D_EEEEENS5_IJNS4_18SM100_TMA_2SM_LOADES1G_EEENS5_IJNS4_14ComposedLayoutINS4_7SwizzleILi3ELi4ELi3EEENS4_18smem_ptr_flag_bitsILi4EEENSL_INS5_IJNSA_ILi8EEESF_EEENS5_IJSF_SC_EEEEEEENSL_INS5_IJNS5_IJNS5_IJSN_SC_EEENS5_IJSM_NSA_ILi2EEEEEEEEESC_NS5_IJS1T_S1T_EEEEEENS5_IJNS5_IJNS5_IJSS_SW_EEESV_EEESU_NS5_IJS1T_SW_EEEEEEEEEEEvNS4_8identityENS5_IJNS4_28SM100_TMA_2SM_LOAD_MULTICASTES25_EEENS5_IJS1R_NSL_INS5_IJNS5_IJNS5_IJSN_S1T_EEES1U_EEESC_S1W_EEENS5_IJS1Z_SU_NS5_IJS1T_NSA_ILi1024EEEEEEEEEEEEEEvS24_EENS_8epilogue10collective18CollectiveEpilogueINS2G_23Sm100TmaWarpSpecializedILi4ELi2ELi64ELb1ELb0EEEJNS5_IJNSA_ILi128EEESF_SF_EEENS5_IJNSL_IS2L_SC_EENSL_INSA_ILi64EEESC_EEEEENS_10bfloat16_tESK_S2R_SK_NS2G_6fusion15FusionCallbacksIS2K_NS2S_17LinearCombinationIS2R_fS2R_fLNS_15FloatRoundStyleE2EEES2M_S2Q_JEEENS4_5SM1004TMEM4LOAD26SM100_TMEM_LOAD_32dp32b64xENS4_13SM90_TMA_LOADENS1I_IS1K_NS1L_ILi16EEENSL_INS5_IJS1N_S2O_EEENS5_IJS2O_SC_EEEEEEENS4_39AutoVectorizingCopyWithAssumedAlignmentILi128EEENS4_14SM90_TMA_STOREES37_S39_S39_EEEvvEEEEvNT_6ParamsE,@function
        .size           _ZN7cutlass13device_kernelINS_4gemm6kernel13GemmUniversalIN4cute5tupleIJiiiiEEENS1_10collective13CollectiveMmaINS1_46MainloopSm100TmaUmmaWarpSpecializedBlockScaledILi4ELi2ELi1ENS5_IJNS4_1CILi4EEENSA_ILi1EEESC_EEEEENS5_IJNSA_ILi256EEESF_SF_EEENS5_IJNS_12float_e2m1_tENS_13float_ue8m0_tEEEENS5_IJNS5_IJlSC_lEEENS4_6LayoutINS5_IJNS5_IJNS5_IJNSA_ILi32EEESB_EEEiEEESO_NS5_IJSC_iEEEEEENS5_IJNS5_IJNS5_IJNSA_ILi16EEESB_EEEiEEENS5_IJNS5_IJNSA_ILi0EEESC_EEENSA_ILi512EEEEEENS5_IJSU_iEEEEEEEEEEESJ_S11_NS4_8TiledMMAINS4_8MMA_AtomIJNS4_23SM100_MMA_MXF4_2x1SM_SSISH_SH_fSI_Li256ELi256ELi32ELNS4_4UMMA5MajorE0ELS16_0ELNS15_7ScaleInE0ELS17_0EEEEEENSL_INS5_IJSC_SC_SC_EEENS5_IJSU_SU_SU_EEEEENS5_IJNS4_10UnderscoreES1D_S1D_EEEEENS5_IJNS4_18SM100_TMA_2SM_LOADES1G_EEENS5_IJNS4_14ComposedLayoutINS4_7SwizzleILi3ELi4ELi3EEENS4_18smem_ptr_flag_bitsILi4EEENSL_INS5_IJNSA_ILi8EEESF_EEENS5_IJSF_SC_EEEEEEENSL_INS5_IJNS5_IJNS5_IJSN_SC_EEENS5_IJSM_NSA_ILi2EEEEEEEEESC_NS5_IJS1T_S1T_EEEEEENS5_IJNS5_IJNS5_IJSS_SW_EEESV_EEESU_NS5_IJS1T_SW_EEEEEEEEEEEvNS4_8identityENS5_IJNS4_28SM100_TMA_2SM_LOAD_MULTICASTES25_EEENS5_IJS1R_NSL_INS5_IJNS5_IJNS5_IJSN_S1T_EEES1U_EEESC_S1W_EEENS5_IJS1Z_SU_NS5_IJS1T_NSA_ILi1024EEEEEEEEEEEEEEvS24_EENS_8epilogue10collective18CollectiveEpilogueINS2G_23Sm100TmaWarpSpecializedILi4ELi2ELi64ELb1ELb0EEEJNS5_IJNSA_ILi128EEESF_SF_EEENS5_IJNSL_IS2L_SC_EENSL_INSA_ILi64EEESC_EEEEENS_10bfloat16_tESK_S2R_SK_NS2G_6fusion15FusionCallbacksIS2K_NS2S_17LinearCombinationIS2R_fS2R_fLNS_15FloatRoundStyleE2EEES2M_S2Q_JEEENS4_5SM1004TMEM4LOAD26SM100_TMEM_LOAD_32dp32b64xENS4_13SM90_TMA_LOADENS1I_IS1K_NS1L_ILi16EEENSL_INS5_IJS1N_S2O_EEENS5_IJS2O_SC_EEEEEEENS4_39AutoVectorizingCopyWithAssumedAlignmentILi128EEENS4_14SM90_TMA_STOREES37_S39_S39_EEEvvEEEEvNT_6ParamsE,(.L_x_194 - _ZN7cutlass13device_kernelINS_4gemm6kernel13GemmUniversalIN4cute5tupleIJiiiiEEENS1_10collective13CollectiveMmaINS1_46MainloopSm100TmaUmmaWarpSpecializedBlockScaledILi4ELi2ELi1ENS5_IJNS4_1CILi4EEENSA_ILi1EEESC_EEEEENS5_IJNSA_ILi256EEESF_SF_EEENS5_IJNS_12float_e2m1_tENS_13float_ue8m0_tEEEENS5_IJNS5_IJlSC_lEEENS4_6LayoutINS5_IJNS5_IJNS5_IJNSA_ILi32EEESB_EEEiEEESO_NS5_IJSC_iEEEEEENS5_IJNS5_IJNS5_IJNSA_ILi16EEESB_EEEiEEENS5_IJNS5_IJNSA_ILi0EEESC_EEENSA_ILi512EEEEEENS5_IJSU_iEEEEEEEEEEESJ_S11_NS4_8TiledMMAINS4_8MMA_AtomIJNS4_23SM100_MMA_MXF4_2x1SM_SSISH_SH_fSI_Li256ELi256ELi32ELNS4_4UMMA5MajorE0ELS16_0ELNS15_7ScaleInE0ELS17_0EEEEEENSL_INS5_IJSC_SC_SC_EEENS5_IJSU_SU_SU_EEEEENS5_IJNS4_10UnderscoreES1D_S1D_EEEEENS5_IJNS4_18SM100_TMA_2SM_LOADES1G_EEENS5_IJNS4_14ComposedLayoutINS4_7SwizzleILi3ELi4ELi3EEENS4_18smem_ptr_flag_bitsILi4EEENSL_INS5_IJNSA_ILi8EEESF_EEENS5_IJSF_SC_EEEEEEENSL_INS5_IJNS5_IJNS5_IJSN_SC_EEENS5_IJSM_NSA_ILi2EEEEEEEEESC_NS5_IJS1T_S1T_EEEEEENS5_IJNS5_IJNS5_IJSS_SW_EEESV_EEESU_NS5_IJS1T_SW_EEEEEEEEEEEvNS4_8identityENS5_IJNS4_28SM100_TMA_2SM_LOAD_MULTICASTES25_EEENS5_IJS1R_NSL_INS5_IJNS5_IJNS5_IJSN_S1T_EEES1U_EEESC_S1W_EEENS5_IJS1Z_SU_NS5_IJS1T_NSA_ILi1024EEEEEEEEEEEEEEvS24_EENS_8epilogue10collective18CollectiveEpilogueINS2G_23Sm100TmaWarpSpecializedILi4ELi2ELi64ELb1ELb0EEEJNS5_IJNSA_ILi128EEESF_SF_EEENS5_IJNSL_IS2L_SC_EENSL_INSA_ILi64EEESC_EEEEENS_10bfloat16_tESK_S2R_SK_NS2G_6fusion15FusionCallbacksIS2K_NS2S_17LinearCombinationIS2R_fS2R_fLNS_15FloatRoundStyleE2EEES2M_S2Q_JEEENS4_5SM1004TMEM4LOAD26SM100_TMEM_LOAD_32dp32b64xENS4_13SM90_TMA_LOADENS1I_IS1K_NS1L_ILi16EEENSL_INS5_IJS1N_S2O_EEENS5_IJS2O_SC_EEEEEEENS4_39AutoVectorizingCopyWithAssumedAlignmentILi128EEENS4_14SM90_TMA_STOREES37_S39_S39_EEEvvEEEEvNT_6ParamsE)
        .other          _ZN7cutlass13device_kernelINS_4gemm6kernel13GemmUniversalIN4cute5tupleIJiiiiEEENS1_10collective13CollectiveMmaINS1_46MainloopSm100TmaUmmaWarpSpecializedBlockScaledILi4ELi2ELi1ENS5_IJNS4_1CILi4EEENSA_ILi1EEESC_EEEEENS5_IJNSA_ILi256EEESF_SF_EEENS5_IJNS_12float_e2m1_tENS_13float_ue8m0_tEEEENS5_IJNS5_IJlSC_lEEENS4_6LayoutINS5_IJNS5_IJNS5_IJNSA_ILi32EEESB_EEEiEEESO_NS5_IJSC_iEEEEEENS5_IJNS5_IJNS5_IJNSA_ILi16EEESB_EEEiEEENS5_IJNS5_IJNSA_ILi0EEESC_EEENSA_ILi512EEEEEENS5_IJSU_iEEEEEEEEEEESJ_S11_NS4_8TiledMMAINS4_8MMA_AtomIJNS4_23SM100_MMA_MXF4_2x1SM_SSISH_SH_fSI_Li256ELi256ELi32ELNS4_4UMMA5MajorE0ELS16_0ELNS15_7ScaleInE0ELS17_0EEEEEENSL_INS5_IJSC_SC_SC_EEENS5_IJSU_SU_SU_EEEEENS5_IJNS4_10UnderscoreES1D_S1D_EEEEENS5_IJNS4_18SM100_TMA_2SM_LOADES1G_EEENS5_IJNS4_14ComposedLayoutINS4_7SwizzleILi3ELi4ELi3EEENS4_18smem_ptr_flag_bitsILi4EEENSL_INS5_IJNSA_ILi8EEESF_EEENS5_IJSF_SC_EEEEEEENSL_INS5_IJNS5_IJNS5_IJSN_SC_EEENS5_IJSM_NSA_ILi2EEEEEEEEESC_NS5_IJS1T_S1T_EEEEEENS5_IJNS5_IJNS5_IJSS_SW_EEESV_EEESU_NS5_IJS1T_SW_EEEEEEEEEEEvNS4_8identityENS5_IJNS4_28SM100_TMA_2SM_LOAD_MULTICASTES25_EEENS5_IJS1R_NSL_INS5_IJNS5_IJNS5_IJSN_S1T_EEES1U_EEESC_S1W_EEENS5_IJS1Z_SU_NS5_IJS1T_NSA_ILi1024EEEEEEEEEEEEEEvS24_EENS_8epilogue10collective18CollectiveEpilogueINS2G_23Sm100TmaWarpSpecializedILi4ELi2ELi64ELb1ELb0EEEJNS5_IJNSA_ILi128EEESF_SF_EEENS5_IJNSL_IS2L_SC_EENSL_INSA_ILi64EEESC_EEEEENS_10bfloat16_tESK_S2R_SK_NS2G_6fusion15FusionCallbacksIS2K_NS2S_17LinearCombinationIS2R_fS2R_fLNS_15FloatRoundStyleE2EEES2M_S2Q_JEEENS4_5SM1004TMEM4LOAD26SM100_TMEM_LOAD_32dp32b64xENS4_13SM90_TMA_LOADENS1I_IS1K_NS1L_ILi16EEENSL_INS5_IJS1N_S2O_EEENS5_IJS2O_SC_EEEEEEENS4_39AutoVectorizingCopyWithAssumedAlignmentILi128EEENS4_14SM90_TMA_STOREES37_S39_S39_EEEvvEEEEvNT_6ParamsE,@"STO_CUDA_ENTRY STV_DEFAULT"
_ZN7cutlass13device_kernelINS_4gemm6kernel13GemmUniversalIN4cute5tupleIJiiiiEEENS1_10collective13CollectiveMmaINS1_46MainloopSm100TmaUmmaWarpSpecializedBlockScaledILi4ELi2ELi1ENS5_IJNS4_1CILi4EEENSA_ILi1EEESC_EEEEENS5_IJNSA_ILi256EEESF_SF_EEENS5_IJNS_12float_e2m1_tENS_13float_ue8m0_tEEEENS5_IJNS5_IJlSC_lEEENS4_6LayoutINS5_IJNS5_IJNS5_IJNSA_ILi32EEESB_EEEiEEESO_NS5_IJSC_iEEEEEENS5_IJNS5_IJNS5_IJNSA_ILi16EEESB_EEEiEEENS5_IJNS5_IJNSA_ILi0EEESC_EEENSA_ILi512EEEEEENS5_IJSU_iEEEEEEEEEEESJ_S11_NS4_8TiledMMAINS4_8MMA_AtomIJNS4_23SM100_MMA_MXF4_2x1SM_SSISH_SH_fSI_Li256ELi256ELi32ELNS4_4UMMA5MajorE0ELS16_0ELNS15_7ScaleInE0ELS17_0EEEEEENSL_INS5_IJSC_SC_SC_EEENS5_IJSU_SU_SU_EEEEENS5_IJNS4_10UnderscoreES1D_S1D_EEEEENS5_IJNS4_18SM100_TMA_2SM_LOADES1G_EEENS5_IJNS4_14ComposedLayoutINS4_7SwizzleILi3ELi4ELi3EEENS4_18smem_ptr_flag_bitsILi4EEENSL_INS5_IJNSA_ILi8EEESF_EEENS5_IJSF_SC_EEEEEEENSL_INS5_IJNS5_IJNS5_IJSN_SC_EEENS5_IJSM_NSA_ILi2EEEEEEEEESC_NS5_IJS1T_S1T_EEEEEENS5_IJNS5_IJNS5_IJSS_SW_EEESV_EEESU_NS5_IJS1T_SW_EEEEEEEEEEEvNS4_8identityENS5_IJNS4_28SM100_TMA_2SM_LOAD_MULTICASTES25_EEENS5_IJS1R_NSL_INS5_IJNS5_IJNS5_IJSN_S1T_EEES1U_EEESC_S1W_EEENS5_IJS1Z_SU_NS5_IJS1T_NSA_ILi1024EEEEEEEEEEEEEEvS24_EENS_8epilogue10collective18CollectiveEpilogueINS2G_23Sm100TmaWarpSpecializedILi4ELi2ELi64ELb1ELb0EEEJNS5_IJNSA_ILi128EEESF_SF_EEENS5_IJNSL_IS2L_SC_EENSL_INSA_ILi64EEESC_EEEEENS_10bfloat16_tESK_S2R_SK_NS2G_6fusion15FusionCallbacksIS2K_NS2S_17LinearCombinationIS2R_fS2R_fLNS_15FloatRoundStyleE2EEES2M_S2Q_JEEENS4_5SM1004TMEM4LOAD26SM100_TMEM_LOAD_32dp32b64xENS4_13SM90_TMA_LOADENS1I_IS1K_NS1L_ILi16EEENSL_INS5_IJS1N_S2O_EEENS5_IJS2O_SC_EEEEEEENS4_39AutoVectorizingCopyWithAssumedAlignmentILi128EEENS4_14SM90_TMA_STOREES37_S39_S39_EEEvvEEEEvNT_6ParamsE:
[----:B------:R-:W1:Y:S01]  /*0000*/  LDC R1, c[0x0][0x37c] ;  /* 0x0000df00ff017b82 */ /* 0x000e620000000800 */
[----:B------:R-:W2:Y:S01]  /*0010*/  S2R R152, SR_TID.X ;  /* 0x0000000000987919 */ /* 0x000ea20000002100 */
[----:B------:R-:W3:Y:S06]  /*0020*/  LDCU.64 UR12, c[0x0][0xc90] ;  /* 0x00019200ff0c77ac */ /* 0x000eec0008000a00 */
[----:B------:R-:W4:Y:S01]  /*0030*/  S2UR UR4, SR_CgaCtaId ;  /* 0x00000000000479c3 */ /* 0x000f220000008800 */
[----:B------:R-:W-:Y:S02]  /*0040*/  PRMT R139, RZ, 0x7610, R139 ;  /* 0x00007610ff8b7816 */ /* 0x000fe4000000008b */
[----:B------:R-:W-:Y:S01]  /*0050*/  ELECT P1, URZ, PT ;  /* 0x0000000000ff782f */ /* 0x000fe20003820000 */
[----:B---3--:R-:W-:-:S04]  /*0060*/  UISETP.NE.U32.AND UP0, UPT, UR12, URZ, UPT ;  /* 0x000000ff0c00728c */ /* 0x008fc8000bf05070 */
[----:B------:R-:W-:Y:S02]  /*0070*/  UISETP.NE.AND.EX UP0, UPT, UR13, URZ, UPT, UP0 ;  /* 0x000000ff0d00728c */ /* 0x000fe4000bf05300 */
[----:B----4-:R-:W-:Y:S01]  /*0080*/  ULOP3.LUT UR66, UR4, 0x1, URZ, 0xc0, !UPT ;  /* 0x0000000104427892 */ /* 0x010fe2000f8ec0ff */
[----:B--2---:R-:W-:-:S05]  /*0090*/  SHF.R.U32.HI R140, RZ, 0x5, R152 ;  /* 0x00000005ff8c7819 */ /* 0x004fca0000011698 */
[----:B------:R-:W2:Y:S02]  /*00a0*/  SHFL.IDX PT, R0, R140, RZ, 0x1f ;  /* 0x00001fff8c007589 */ /* 0x000ea400000e0000 */
[----:B--2---:R-:W-:Y:S01]  /*00b0*/  R2UR UR21, R0 ;  /* 0x00000000001572ca */ /* 0x004fe200000e0000 */
[----:B-1----:R-:W-:-:S14]  /*00c0*/  BRA.U UP0, `(.L_x_0) ;  /* 0x0000000100307547 */ /* 0x002fdc000b800000 */
[----:B------:R-:W1:Y:S02]  /*00d0*/  LDCU.64 UR4, c[0x0][0xc88] ;  /* 0x00019100ff0477ac */ /* 0x000e640008000a00 */
[----:B-1----:R-:W-:-:S04]  /*00e0*/  UISETP.NE.U32.AND UP0, UPT, UR4, URZ, UPT ;  /* 0x000000ff0400728c */ /* 0x002fc8000bf05070 */
[----:B------:R-:W-:-:S09]  /*00f0*/  UISETP.NE.AND.EX UP0, UPT, UR5, URZ, UPT, UP0 ;  /* 0x000000ff0500728c */ /* 0x000fd2000bf05300 */
[----:B------:R-:W-:Y:S05]  /*0100*/  BRA.U !UP0, `(.L_x_1) ;  /* 0x0000000108147547 */ /* 0x000fea000b800000 */
[----:B------:R-:W1:Y:S01]  /*0110*/  LDC.64 R2, c[0x0][0xc88] ;  /* 0x00032200ff027b82 */ /* 0x000e620000000a00 */
[----:B------:R-:W1:Y:S02]  /*0120*/  LDCU.64 UR4, c[0x0][0x358] ;  /* 0x00006b00ff0477ac */ /* 0x000e640008000a00 */
[----:B-1----:R1:W5:Y:S01]  /*0130*/  LDG.E R71, desc[UR4][R2.64] ;  /* 0x0000000402477981 */ /* 0x002362000c1e1900 */
[----:B------:R-:W-:Y:S01]  /*0140*/  HFMA2 R139, -RZ, RZ, 0, 5.9604644775390625e-08 ;  /* 0x00000001ff8b7431 */ /* 0x000fe200000001ff */
[----:B------:R-:W-:Y:S05]  /*0150*/  BRA `(.L_x_0) ;  /* 0x00000000000c7947 */ /* 0x000fea0003800000 */
.L_x_1:
[----:B------:R-:W1:Y:S01]  /*0160*/  LDCU UR4, c[0x0][0xc80] ;  /* 0x00019000ff0477ac */ /* 0x000e620008000800 */
[----:B------:R-:W-:Y:S01]  /*0170*/  HFMA2 R139, -RZ, RZ, 0, 5.9604644775390625e-08 ;  /* 0x00000001ff8b7431 */ /* 0x000fe200000001ff */
[----:B-1----:R-:W-:-:S07]  /*0180*/  MOV R71, UR4 ;  /* 0x0000000400477c02 */ /* 0x002fce0008000f00 */
.L_x_0:
[----:B------:R-:W2:Y:S02]  /*0190*/  LDCU.64 UR4, c[0x0][0xcb0] ;  /* 0x00019600ff0477ac */ /* 0x000ea40008000a00 */
[----:B--2---:R-:W-:-:S04]  /*01a0*/  UISETP.NE.U32.AND UP0, UPT, UR4, URZ, UPT ;  /* 0x000000ff0400728c */ /* 0x004fc8000bf05070 */
[----:B------:R-:W-:-:S09]  /*01b0*/  UISETP.NE.AND.EX UP0, UPT, UR5, URZ, UPT, UP0 ;  /* 0x000000ff0500728c */ /* 0x000fd2000bf05300 */
[----:B------:R-:W-:Y:S05]  /*01c0*/  BRA.U UP0, `(.L_x_2) ;  /* 0x0000000100287547 */ /* 0x000fea000b800000 */
[----:B------:R-:W2:Y:S02]  /*01d0*/  LDCU.64 UR4, c[0x0][0xca8] ;  /* 0x00019500ff0477ac */ /* 0x000ea40008000a00 */
[----:B--2---:R-:W-:-:S04]  /*01e0*/  UISETP.NE.U32.AND UP0, UPT, UR4, URZ, UPT ;  /* 0x000000ff0400728c */ /* 0x004fc8000bf05070 */
[----:B------:R-:W-:-:S09]  /*01f0*/  UISETP.NE.AND.EX UP0, UPT, UR5, URZ, UPT, UP0 ;  /* 0x000000ff0500728c */ /* 0x000fd2000bf05300 */
[----:B------:R-:W-:Y:S05]  /*0200*/  BRA.U !UP0, `(.L_x_3) ;  /* 0x0000000108107547 */ /* 0x000fea000b800000 */
[----:B------:R-:W2:Y:S01]  /*0210*/  LDC.64 R68, c[0x0][0xca8] ;  /* 0x00032a00ff447b82 */ /* 0x000ea20000000a00 */
[----:B------:R-:W2:Y:S02]  /*0220*/  LDCU.64 UR4, c[0x0][0x358] ;  /* 0x00006b00ff0477ac */ /* 0x000ea40008000a00 */
[----:B--2---:R2:W5:Y:S01]  /*0230*/  LDG.E R68, desc[UR4][R68.64] ;  /* 0x0000000444447981 */ /* 0x004562000c1e1900 */
[----:B------:R-:W-:Y:S05]  /*0240*/  BRA `(.L_x_2) ;  /* 0x0000000000087947 */ /* 0x000fea0003800000 */
.L_x_3:
[----:B------:R-:W2:Y:S02]  /*0250*/  LDCU UR4, c[0x0][0xca0] ;  /* 0x00019400ff0477ac */ /* 0x000ea40008000800 */
[----:B--2---:R-:W-:Y:S02]  /*0260*/  MOV R68, UR4 ;  /* 0x0000000400447c02 */ /* 0x004fe40008000f00 */
.L_x_2:
[----:B------:R-:W-:Y:S01]  /*0270*/  IMAD.U32 R0, RZ, RZ, UR21 ;  /* 0x00000015ff007e24 */ /* 0x000fe2000f8e00ff */
[----:B------:R-:W-:Y:S04]  /*0280*/  BSSY.RECONVERGENT B0, `(.L_x_4) ;  /* 0x0000012000007945 */ /* 0x000fe80003800200 */
[C---:B------:R-:W-:Y:S02]  /*0290*/  ISETP.NE.OR P2, PT, R0.reuse, 0x1, !P1 ;  /* 0x000000010000780c */ /* 0x040fe40004f45670 */
[----:B------:R-:W-:-:S11]  /*02a0*/  ISETP.NE.OR P0, PT, R0, 0x3, !P1 ;  /* 0x000000030000780c */ /* 0x000fd60004f05670 */
[----:B------:R-:W-:Y:S05]  /*02b0*/  @P2 BRA `(.L_x_5) ;  /* 0x0000000000382947 */ /* 0x000fea0003800000 */
[----:B------:R-:W3:Y:S02]  /*02c0*/  LDCU.64 UR4, c[0x0][0x348] ;  /* 0x00006900ff0477ac */ /* 0x000ee40008000a00 */
[----:B---3--:R-:W-:Y:S02]  /*02d0*/  UIADD3 UR10, UP3, UPT, UR4, 0x80, URZ ;  /* 0x00000080040a7890 */ /* 0x008fe4000ff7e0ff */
[----:B------:R-:W-:Y:S02]  /*02e0*/  UIADD3 UR8, UP2, UPT, UR4, 0x180, URZ ;  /* 0x0000018004087890 */ /* 0x000fe4000ff5e0ff */
[----:B------:R-:W-:Y:S02]  /*02f0*/  UIADD3 UR6, UP1, UPT, UR4, 0x280, URZ ;  /* 0x0000028004067890 */ /* 0x000fe4000ff3e0ff */
[----:B------:R-:W-:Y:S02]  /*0300*/  UIADD3 UR4, UP0, UPT, UR4, 0x380, URZ ;  /* 0x0000038004047890 */ /* 0x000fe4000ff1e0ff */
[----:B------:R-:W-:-:S02]  /*0310*/  UIADD3.X UR11, UPT, UPT, URZ, UR5, URZ, UP3, !UPT ;  /* 0x00000005ff0b7290 */ /* 0x000fc40009ffe4ff */
[----:B------:R-:W-:Y:S02]  /*0320*/  UIADD3.X UR9, UPT, UPT, URZ, UR5, URZ, UP2, !UPT ;  /* 0x00000005ff097290 */ /* 0x000fe400097fe4ff */
[----:B------:R-:W-:Y:S02]  /*0330*/  UIADD3.X UR7, UPT, UPT, URZ, UR5, URZ, UP1, !UPT ;  /* 0x00000005ff077290 */ /* 0x000fe40008ffe4ff */
[----:B------:R-:W-:-:S03]  /*0340*/  UIADD3.X UR5, UPT, UPT, URZ, UR5, URZ, UP0, !UPT ;  /* 0x00000005ff057290 */ /* 0x000fc600087fe4ff */
[----:B------:R3:W-:Y:S02]  /*0350*/  UTMACCTL.PF [UR10] ;  /* 0x000000000a0079b9 */ /* 0x0007e40008040000 */
[----:B------:R3:W-:Y:S02]  /*0360*/  UTMACCTL.PF [UR8] ;  /* 0x00000000080079b9 */ /* 0x0007e40008040000 */
[----:B------:R3:W-:Y:S02]  /*0370*/  UTMACCTL.PF [UR6] ;  /* 0x00000000060079b9 */ /* 0x0007e40008040000 */
[----:B------:R3:W-:Y:S02]  /*0380*/  UTMACCTL.PF [UR4] ;  /* 0x00000000040079b9 */ /* 0x0007e40008040000 */
[----:B---3--:R-:W-:Y:S01]  /*0390*/  NOP ;  /* 0x0000000000007918 */ /* 0x008fe20000000000 */
.L_x_5:
[----:B------:R-:W-:Y:S05]  /*03a0*/  BSYNC.RECONVERGENT B0 ;  /* 0x0000000000007941 */ /* 0x000fea0003800200 */
.L_x_4:
[----:B------:R-:W-:Y:S04]  /*03b0*/  BSSY.RECONVERGENT B0, `(.L_x_6) ;  /* 0x000000a000007945 */ /* 0x000fe80003800200 */
[----:B------:R-:W-:Y:S05]  /*03c0*/  @P0 BRA `(.L_x_7) ;  /* 0x0000000000200947 */ /* 0x000fea0003800000 */
[----:B------:R-:W3:Y:S02]  /*03d0*/  LDCU.64 UR4, c[0x0][0x348] ;  /* 0x00006900ff0477ac */ /* 0x000ee40008000a00 */
[----:B---3--:R-:W-:Y:S02]  /*03e0*/  UIADD3 UR6, UP1, UPT, UR4, 0x980, URZ ;  /* 0x0000098004067890 */ /* 0x008fe4000ff3e0ff */
[----:B------:R-:W-:Y:S02]  /*03f0*/  UIADD3 UR4, UP0, UPT, UR4, 0xa80, URZ ;  /* 0x00000a8004047890 */ /* 0x000fe4000ff1e0ff */
[----:B------:R-:W-:Y:S02]  /*0400*/  UIADD3.X UR7, UPT, UPT, URZ, UR5, URZ, UP1, !UPT ;  /* 0x00000005ff077290 */ /* 0x000fe40008ffe4ff */
[----:B------:R-:W-:-:S07]  /*0410*/  UIADD3.X UR5, UPT, UPT, URZ, UR5, URZ, UP0, !UPT ;  /* 0x00000005ff057290 */ /* 0x000fce00087fe4ff */
[----:B------:R3:W-:Y:S02]  /*0420*/  UTMACCTL.PF [UR6] ;  /* 0x00000000060079b9 */ /* 0x0007e40008040000 */
[----:B------:R3:W-:Y:S02]  /*0430*/  UTMACCTL.PF [UR4] ;  /* 0x00000000040079b9 */ /* 0x0007e40008040000 */
[----:B---3--:R-:W-:Y:S01]  /*0440*/  NOP ;  /* 0x0000000000007918 */ /* 0x008fe20000000000 */
.L_x_7:
[----:B------:R-:W-:Y:S05]  /*0450*/  BSYNC.RECONVERGENT B0 ;  /* 0x0000000000007941 */ /* 0x000fea0003800200 */
.L_x_6:
[----:B------:R-:W3:Y:S01]  /*0460*/  LDCU.64 UR4, c[0x0][0xc88] ;  /* 0x00019100ff0477ac */ /* 0x000ee20008000a00 */
[----:B------:R-:W-:Y:S02]  /*0470*/  UISETP.EQ.U32.AND UP2, UPT, UR12, URZ, UPT ;  /* 0x000000ff0c00728c */ /* 0x000fe4000bf42070 */
[----:B------:R-:W-:Y:S02]  /*0480*/  UPLOP3.LUT UP4, UPT, UPT, UPT, UPT, 0x80, 0x8 ;  /* 0x000000000008789c */ /* 0x000fe40003f8f070 */
[----:B---3--:R-:W-:-:S04]  /*0490*/  UISETP.NE.U32.AND UP0, UPT, UR4, URZ, UPT ;  /* 0x000000ff0400728c */ /* 0x008fc8000bf05070 */
[----:B------:R-:W-:-:S04]  /*04a0*/  UISETP.NE.AND.EX UP1, UPT, UR5, URZ, UPT, UP0 ;  /* 0x000000ff0500728c */ /* 0x000fc8000bf25300 */
[----:B------:R-:W-:-:S04]  /*04b0*/  UISETP.EQ.OR.EX UP3, UPT, UR13, URZ, !UP1, UP2 ;  /* 0x000000ff0d00728c */ /* 0x000fc8000cf62720 */
[----:B------:R-:W-:-:S06]  /*04c0*/  UP2UR UR4, UPR, URZ, 0x8 ;  /* 0x00000008ff047883 */ /* 0x000fcc0008000000 */
[----:B------:R-:W-:Y:S01]  /*04d0*/  MOV R143, UR4 ;  /* 0x00000004008f7c02 */ /* 0x000fe20008000f00 */
[----:B------:R-:W-:Y:S06]  /*04e0*/  BRA.U !UP3, `(.L_x_8) ;  /* 0x000000010b207547 */ /* 0x000fec000b800000 */
[----:B------:R-:W-:Y:S01]  /*04f0*/  UISETP.NE.U32.AND UP2, UPT, UR12, URZ, UPT ;  /* 0x000000ff0c00728c */ /* 0x000fe2000bf45070 */
[----:B-----5:R-:W-:Y:S01]  /*0500*/  FSETP.NEU.AND P0, PT, R71, RZ, PT ;  /* 0x000000ff4700720b */ /* 0x020fe20003f0d000 */
[----:B------:R-:W-:Y:S02]  /*0510*/  USEL UR4, URZ, 0xffffffff, UP1 ;  /* 0xffffffffff047887 */ /* 0x000fe40008800000 */
[----:B------:R-:W-:-:S10]  /*0520*/  UISETP.NE.AND.EX UP2, UPT, UR13, URZ, UPT, UP2 ;  /* 0x000000ff0d00728c */ /* 0x000fd4000bf45320 */
[----:B------:R-:W-:Y:S01]  /*0530*/  VOTEU.ANY UP0, P0 ;  /* 0x0000000000ff7886 */ /* 0x000fe20000000100 */
[----:B------:R-:W-:-:S04]  /*0540*/  @!UP2 USEL UR4, URZ, 0xffffffff, UP0 ;  /* 0xffffffffff04a887 */ /* 0x000fc80008000000 */
[----:B------:R-:W-:-:S04]  /*0550*/  ULOP3.LUT UR4, UR4, 0x1, URZ, 0xc0, !UPT ;  /* 0x0000000104047892 */ /* 0x000fc8000f8ec0ff */
[----:B------:R-:W-:-:S11]  /*0560*/  UISETP.NE.U32.AND UP4, UPT, UR4, 0x1, UPT ;  /* 0x000000010400788c */ /* 0x000fd6000bf85070 */
.L_x_8:
[----:B------:R-:W3:Y:S01]  /*0570*/  SHFL.IDX PT, R0, R140, RZ, 0x1f ;  /* 0x00001fff8c007589 */ /* 0x000ee200000e0000 */
[----:B------:R-:W-:-:S04]  /*0580*/  UISETP.NE.AND UP0, UPT, UR21, 0x2, UPT ;  /* 0x000000021500788c */ /* 0x000fc8000bf05270 */
[----:B------:R-:W-:Y:S02]  /*0590*/  UISETP.EQ.AND UP2, UPT, UR66, URZ, !UP0 ;  /* 0x000000ff4200728c */ /* 0x000fe4000c742270 */
[----:B------:R-:W-:-:S04]  /*05a0*/  USEL UR52, URZ, 0x1, UP0 ;  /* 0x00000001ff347887 */ /* 0x000fc80008000000 */
[----:B------:R-:W-:Y:S02]  /*05b0*/  PLOP3.LUT P4, PT, P1, PT, UP2, 0x80, 0x8 ;  /* 0x000000000008781c */ /* 0x000fe40000f8f028 */
[----:B---3--:R-:W-:-:S13]  /*05c0*/  ISETP.NE.AND P0, PT, R0, RZ, PT ;  /* 0x000000ff0000720c */ /* 0x008fda0003f05270 */
[----:B------:R-:W-:Y:S05]  /*05d0*/  @P0 BRA `(.L_x_9) ;  /* 0x0000000000580947 */ /* 0x000fea0003800000 */
[----:B------:R-:W3:Y:S01]  /*05e0*/  S2UR UR5, SR_CgaCtaId ;  /* 0x00000000000579c3 */ /* 0x000ee20000008800 */
[----:B------:R-:W-:Y:S01]  /*05f0*/  UMOV UR4, 0x400 ;  /* 0x0000040000047882 */ /* 0x000fe20000000000 */
[----:B------:R-:W-:Y:S01]  /*0600*/  UMOV UR8, 0x1 ;  /* 0x0000000100087882 */ /* 0x000fe20000000000 */
[----:B------:R-:W-:Y:S01]  /*0610*/  UMOV UR6, 0x2 ;  /* 0x0000000200067882 */ /* 0x000fe20000000000 */
[----:B------:R-:W-:-:S04]  /*0620*/  UIADD3 UR8, UPT, UPT, -UR8, 0x100000, URZ ;  /* 0x0010000008087890 */ /* 0x000fc8000fffe1ff */
[----:B------:R-:W-:Y:S02]  /*0630*/  USHF.L.U32 UR9, UR8, 0xb, URZ ;  /* 0x0000000b08097899 */ /* 0x000fe400080006ff */
[----:B------:R-:W-:Y:S02]  /*0640*/  USHF.L.U32 UR8, UR8, 0x1, URZ ;  /* 0x0000000108087899 */ /* 0x000fe400080006ff */
[----:B------:R-:W-:-:S04]  /*0650*/  UIADD3 UR6, UPT, UPT, -UR6, 0x100000, URZ ;  /* 0x0010000006067890 */ /* 0x000fc8000fffe1ff */
[----:B------:R-:W-:Y:S02]  /*0660*/  USHF.L.U32 UR7, UR6, 0xb, URZ ;  /* 0x0000000b06077899 */ /* 0x000fe400080006ff */
[----:B------:R-:W-:Y:S01]  /*0670*/  USHF.L.U32 UR6, UR6, 0x1, URZ ;  /* 0x0000000106067899 */ /* 0x000fe200080006ff */
[----:B------:R-:W-:Y:S01]  /*0680*/  ELECT P0, URZ, PT ;  /* 0x0000000000ff782f */ /* 0x000fe20003800000 */
[----:B---3--:R-:W-:Y:S01]  /*0690*/  ULEA UR4, UR5, UR4, 0x18 ;  /* 0x0000000405047291 */ /* 0x008fe2000f8ec0ff */
[----:B------:R-:W3:Y:S11]  /*06a0*/  FENCE.VIEW.ASYNC.S ;  /* 0x00000000000073c6 */ /* 0x000ef60000000000 */
[----:B---3--:R3:W4:Y:S01]  /*06b0*/  SYNCS.EXCH.64 URZ, [UR4], UR8 ;  /* 0x0000000804ff75b2 */ /* 0x0087220008000100 */
[----:B------:R3:W1:Y:S01]  /*06c0*/  SYNCS.EXCH.64 URZ, [UR4+0x20], UR6 ;  /* 0x0000200604ff75b2 */ /* 0x0006620008000100 */
[----:B------:R3:W1:Y:S01]  /*06d0*/  SYNCS.EXCH.64 URZ, [UR4+0x8], UR8 ;  /* 0x0000080804ff75b2 */ /* 0x0006620008000100 */
[----:B------:R3:W1:Y:S01]  /*06e0*/  SYNCS.EXCH.64 URZ, [UR4+0x28], UR6 ;  /* 0x0000280604ff75b2 */ /* 0x0006620008000100 */
[----:B------:R3:W1:Y:S01]  /*06f0*/  SYNCS.EXCH.64 URZ, [UR4+0x10], UR8 ;  /* 0x0000100804ff75b2 */ /* 0x0006620008000100 */
[----:B------:R3:W1:Y:S01]  /*0700*/  SYNCS.EXCH.64 URZ, [UR4+0x30], UR6 ;  /* 0x0000300604ff75b2 */ /* 0x0006620008000100 */
[----:B------:R3:W1:Y:S01]  /*0710*/  SYNCS.EXCH.64 URZ, [UR4+0x18], UR8 ;  /* 0x0000180804ff75b2 */ /* 0x0006620008000100 */
[----:B------:R3:W1:Y:S01]  /*0720*/  SYNCS.EXCH.64 URZ, [UR4+0x38], UR6 ;  /* 0x0000380604ff75b2 */ /* 0x0006620008000100 */
[----:B------:R-:W-:Y:S01]  /*0730*/  NOP ;  /* 0x0000000000007918 */ /* 0x000fe20000000000 */
.L_x_9:
[----:B------:R-:W2:Y:S01]  /*0740*/  SHFL.IDX PT, R0, R140, RZ, 0x1f ;  /* 0x00001fff8c007589 */ /* 0x000ea200000e0000 */
[----:B------:R-:W-:Y:S01]  /*0750*/  NOP ;  /* 0x0000000000007918 */ /* 0x000fe20000000000 */
[----:B--2---:R-:W-:-:S13]  /*0760*/  ISETP.NE.AND P0, PT, R0, 0x1, PT ;  /* 0x000000010000780c */ /* 0x004fda0003f05270 */
[----:B------:R-:W-:Y:S05]  /*0770*/  @P0 BRA `(.L_x_10) ;  /* 0x0000000000580947 */ /* 0x000fea0003800000 */
[----:B------:R-:W2:Y:S01]  /*0780*/  S2UR UR5, SR_CgaCtaId ;  /* 0x00000000000579c3 */ /* 0x000ea20000008800 */
[----:B---3--:R-:W-:Y:S01]  /*0790*/  UMOV UR4, 0x400 ;  /* 0x0000040000047882 */ /* 0x008fe20000000000 */
        /* <DEDUP_REMOVED lines=9> */
[----:B--2---:R-:W-:Y:S01]  /*0830*/  ULEA UR4, UR5, UR4, 0x18 ;  /* 0x0000000405047291 */ /* 0x004fe2000f8ec0ff */
[----:B------:R-:W2:Y:S11]  /*0840*/  FENCE.VIEW.ASYNC.S ;  /* 0x00000000000073c6 */ /* 0x000eb60000000000 */
[----:B--2---:R2:W3:Y:S01]  /*0850*/  SYNCS.EXCH.64 URZ, [UR4+0x40], UR8 ;  /* 0x0000400804ff75b2 */ /* 0x0044e20008000100 */
        /* <DEDUP_REMOVED lines=8> */
.L_x_10:
[----:B------:R-:W4:Y:S01]  /*08e0*/  SHFL.IDX PT, R0, R140, RZ, 0x1f ;  /* 0x00001fff8c007589 */ /* 0x000f2200000e0000 */
[----:B------:R-:W-:Y:S01]  /*08f0*/  NOP ;  /* 0x0000000000007918 */ /* 0x000fe20000000000 */
[----:B----4-:R-:W-:-:S13]  /*0900*/  ISETP.NE.AND P0, PT, R0, 0x3, PT ;  /* 0x000000030000780c */ /* 0x010fda0003f05270 */
[----:B------:R-:W-:Y:S05]  /*0910*/  @P0 BRA `(.L_x_11) ;  /* 0x0000000000300947 */ /* 0x000fea0003800000 */
[----:B--23--:R-:W2:Y:S01]  /*0920*/  S2UR UR6, SR_CgaCtaId ;  /* 0x00000000000679c3 */ /* 0x00cea20000008800 */
[----:B------:R-:W-:Y:S01]  /*0930*/  UMOV UR4, 0x400 ;  /* 0x0000040000047882 */ /* 0x000fe20000000000 */
[----:B------:R-:W-:Y:S01]  /*0940*/  UMOV UR5, 0x20 ;  /* 0x0000002000057882 */ /* 0x000fe20000000000 */
[----:B------:R-:W-:Y:S01]  /*0950*/  ELECT P0, URZ, PT ;  /* 0x0000000000ff782f */ /* 0x000fe20003800000 */
[----:B--2---:R-:W-:Y:S02]  /*0960*/  ULEA UR6, UR6, UR4, 0x18 ;  /* 0x0000000406067291 */ /* 0x004fe4000f8ec0ff */
[----:B------:R-:W-:-:S04]  /*0970*/  UIADD3 UR4, UPT, UPT, -UR5, 0x100000, URZ ;  /* 0x0010000005047890 */ /* 0x000fc8000fffe1ff */
[----:B------:R-:W-:Y:S02]  /*0980*/  USHF.L.U32 UR5, UR4, 0xb, URZ ;  /* 0x0000000b04057899 */ /* 0x000fe400080006ff */
[----:B------:R-:W-:Y:S01]  /*0990*/  USHF.L.U32 UR4, UR4, 0x1, URZ ;  /* 0x0000000104047899 */ /* 0x000fe200080006ff */
[----:B------:R-:W2:Y:S11]  /*09a0*/  FENCE.VIEW.ASYNC.S ;  /* 0x00000000000073c6 */ /* 0x000eb60000000000 */
[----:B--2---:R4:W2:Y:S01]  /*09b0*/  SYNCS.EXCH.64 URZ, [UR6+0x80], UR4 ;  /* 0x0000800406ff75b2 */ /* 0x0048a20008000100 */
[----:B------:R4:W3:Y:S02]  /*09c0*/  SYNCS.EXCH.64 URZ, [UR6+0x88], UR4 ;  /* 0x0000880406ff75b2 */ /* 0x0008e40008000100 */
[----:B----4-:R-:W-:Y:S01]  /*09d0*/  NOP ;  /* 0x0000000000007918 */ /* 0x010fe20000000000 */
.L_x_11:
[----:B------:R-:W4:Y:S01]  /*09e0*/  SHFL.IDX PT, R0, R140, RZ, 0x1f ;  /* 0x00001fff8c007589 */ /* 0x000f2200000e0000 */
[----:B------:R-:W-:Y:S01]  /*09f0*/  NOP ;  /* 0x0000000000007918 */ /* 0x000fe20000000000 */
[----:B----4-:R-:W-:-:S13]  /*0a00*/  ISETP.NE.AND P0, PT, R0, 0x4, PT ;  /* 0x000000040000780c */ /* 0x010fda0003f05270 */
[----:B------:R-:W-:Y:S05]  /*0a10*/  @P0 BRA `(.L_x_12) ;  /* 0x00000000004c0947 */ /* 0x000fea0003800000 */
[----:B------:R-:W4:Y:S01]  /*0a20*/  S2UR UR5, SR_CgaCtaId ;  /* 0x00000000000579c3 */ /* 0x000f220000008800 */
[----:B--23--:R-:W-:Y:S01]  /*0a30*/  UMOV UR4, 0x3a0 ;  /* 0x000003a000047882 */ /* 0x00cfe20000000000 */
[----:B------:R-:W-:Y:S01]  /*0a40*/  UMOV UR6, 0x400 ;  /* 0x0000040000067882 */ /* 0x000fe20000000000 */
[----:B------:R-:W-:Y:S01]  /*0a50*/  USEL UR4, UR4, 0x320, UP4 ;  /* 0x0000032004047887 */ /* 0x000fe2000a000000 */
[----:B------:R-:W-:Y:S01]  /*0a60*/  UMOV UR8, 0x1 ;  /* 0x0000000100087882 */ /* 0x000fe20000000000 */
[----:B------:R-:W-:Y:S01]  /*0a70*/  ELECT P0, URZ, PT ;  /* 0x0000000000ff782f */ /* 0x000fe20003800000 */
[----:B------:R-:W-:-:S04]  /*0a80*/  UIADD3 UR8, UPT, UPT, -UR8, 0x100000, URZ ;  /* 0x0010000008087890 */ /* 0x000fc8000fffe1ff */
[----:B------:R-:W-:Y:S02]  /*0a90*/  USHF.L.U32 UR9, UR8, 0xb, URZ ;  /* 0x0000000b08097899 */ /* 0x000fe400080006ff */
[----:B------:R-:W-:Y:S02]  /*0aa0*/  USHF.L.U32 UR8, UR8, 0x1, URZ ;  /* 0x0000000108087899 */ /* 0x000fe400080006ff */
[----:B----4-:R-:W-:Y:S02]  /*0ab0*/  ULEA UR6, UR5, UR6, 0x18 ;  /* 0x0000000605067291 */ /* 0x010fe4000f8ec0ff */
[----:B------:R-:W-:-:S04]  /*0ac0*/  UIADD3 UR4, UPT, UPT, -UR4, 0x100000, URZ ;  /* 0x0010000004047890 */ /* 0x000fc8000fffe1ff */
[----:B------:R-:W-:Y:S02]  /*0ad0*/  USHF.L.U32 UR5, UR4, 0xb, URZ ;  /* 0x0000000b04057899 */ /* 0x000fe400080006ff */
[----:B------:R-:W-:Y:S01]  /*0ae0*/  USHF.L.U32 UR4, UR4, 0x1, URZ ;  /* 0x0000000104047899 */ /* 0x000fe200080006ff */
[----:B------:R-:W2:Y:S03]  /*0af0*/  FENCE.VIEW.ASYNC.S ;  /* 0x00000000000073c6 */ /* 0x000ea60000000000 */
[----:B--2---:R4:W2:Y:S08]  /*0b00*/  SYNCS.EXCH.64 URZ, [UR6+0x90], UR8 ;  /* 0x0000900806ff75b2 */ /* 0x0048b00008000100 */
[----:B------:R4:W3:Y:S01]  /*0b10*/  SYNCS.EXCH.64 URZ, [UR6+0xa0], UR4 ;  /* 0x0000a00406ff75b2 */ /* 0x0008e20008000100 */
[----:B------:R4:W1:Y:S01]  /*0b20*/  SYNCS.EXCH.64 URZ, [UR6+0x98], UR8 ;  /* 0x0000980806ff75b2 */ /* 0x0008620008000100 */
[----:B------:R4:W1:Y:S02]  /*0b30*/  SYNCS.EXCH.64 URZ, [UR6+0xa8], UR4 ;  /* 0x0000a80406ff75b2 */ /* 0x0008640008000100 */
[----:B----4-:R-:W-:Y:S01]  /*0b40*/  NOP ;  /* 0x0000000000007918 */ /* 0x010fe20000000000 */
.L_x_12:
[----:B------:R-:W4:Y:S01]  /*0b50*/  SHFL.IDX PT, R0, R140, RZ, 0x1f ;  /* 0x00001fff8c007589 */ /* 0x000f2200000e0000 */
[----:B------:R-:W-:Y:S01]  /*0b60*/  NOP ;  /* 0x0000000000007918 */ /* 0x000fe20000000000 */
[----:B----4-:R-:W-:-:S13]  /*0b70*/  ISETP.NE.AND P0, PT, R0, 0x5, PT ;  /* 0x000000050000780c */ /* 0x010fda0003f05270 */
[----:B------:R-:W-:Y:S05]  /*0b80*/  @P0 BRA `(.L_x_13) ;  /* 0x0000000000400947 */ /* 0x000fea0003800000 */
[----:B------:R-:W4:Y:S01]  /*0b90*/  S2UR UR5, SR_CgaCtaId ;  /* 0x00000000000579c3 */ /* 0x000f220000008800 */
[----:B--23--:R-:W-:Y:S01]  /*0ba0*/  UMOV UR4, 0x400 ;  /* 0x0000040000047882 */ /* 0x00cfe20000000000 */
        /* <DEDUP_REMOVED lines=9> */
[----:B----4-:R-:W-:Y:S01]  /*0c40*/  ULEA UR4, UR5, UR4, 0x18 ;  /* 0x0000000405047291 */ /* 0x010fe2000f8ec0ff */
[----:B------:R-:W2:Y:S11]  /*0c50*/  FENCE.VIEW.ASYNC.S ;  /* 0x00000000000073c6 */ /* 0x000eb60000000000 */
[----:B--2---:R4:W2:Y:S01]  /*0c60*/  SYNCS.EXCH.64 URZ, [UR4+0xb0], UR6 ;  /* 0x0000b00604ff75b2 */ /* 0x0048a20008000100 */
[----:B------:R4:W3:Y:S02]  /*0c70*/  SYNCS.EXCH.64 URZ, [UR4+0xb8], UR8 ;  /* 0x0000b80804ff75b2 */ /* 0x0008e40008000100 */
[----:B----4-:R-:W-:Y:S01]  /*0c80*/  NOP ;  /* 0x0000000000007918 */ /* 0x010fe20000000000 */
.L_x_13:
[----:B------:R-:W4:Y:S01]  /*0c90*/  SHFL.IDX PT, R0, R140, RZ, 0x1f ;  /* 0x00001fff8c007589 */ /* 0x000f2200000e0000 */
[----:B------:R-:W-:Y:S01]  /*0ca0*/  ISETP.NE.OR P1, PT, RZ, UR21, !P1 ;  /* 0x00000015ff007c0c */ /* 0x000fe2000cf25670 */
[----:B------:R-:W-:Y:S01]  /*0cb0*/  NOP ;  /* 0x0000000000007918 */ /* 0x000fe20000000000 */
[----:B----4-:R-:W-:-:S13]  /*0cc0*/  ISETP.NE.AND P0, PT, R0, 0x3, PT ;  /* 0x000000030000780c */ /* 0x010fda0003f05270 */
[----:B------:R-:W-:Y:S05]  /*0cd0*/  @P0 BRA `(.L_x_14) ;  /* 0x0000000000380947 */ /* 0x000fea0003800000 */
[----:B------:R-:W4:Y:S01]  /*0ce0*/  S2UR UR5, SR_CgaCtaId ;  /* 0x00000000000579c3 */ /* 0x000f220000008800 */
[----:B--23--:R-:W-:Y:S01]  /*0cf0*/  UMOV UR4, 0x400 ;  /* 0x0000040000047882 */ /* 0x00cfe20000000000 */
[----:B------:R-:W-:Y:S01]  /*0d00*/  UMOV UR6, 0x20 ;  /* 0x0000002000067882 */ /* 0x000fe20000000000 */
[----:B------:R-:W-:Y:S01]  /*0d10*/  ELECT P0, URZ, PT ;  /* 0x0000000000ff782f */ /* 0x000fe20003800000 */
[----:B------:R-:W-:-:S04]  /*0d20*/  UIADD3 UR6, UPT, UPT, -UR6, 0x100000, URZ ;  /* 0x0010000006067890 */ /* 0x000fc8000fffe1ff */
[----:B------:R-:W-:Y:S02]  /*0d30*/  USHF.L.U32 UR7, UR6, 0xb, URZ ;  /* 0x0000000b06077899 */ /* 0x000fe400080006ff */
[----:B------:R-:W-:Y:S02]  /*0d40*/  USHF.L.U32 UR6, UR6, 0x1, URZ ;  /* 0x0000000106067899 */ /* 0x000fe400080006ff */
[----:B----4-:R-:W-:Y:S01]  /*0d50*/  ULEA UR4, UR5, UR4, 0x18 ;  /* 0x0000000405047291 */ /* 0x010fe2000f8ec0ff */
[----:B------:R-:W2:Y:S11]  /*0d60*/  FENCE.VIEW.ASYNC.S ;  /* 0x00000000000073c6 */ /* 0x000eb60000000000 */
[----:B--2---:R4:W2:Y:S01]  /*0d70*/  SYNCS.EXCH.64 URZ, [UR4+0xc0], UR6 ;  /* 0x0000c00604ff75b2 */ /* 0x0048a20008000100 */
[----:B------:R4:W3:Y:S01]  /*0d80*/  SYNCS.EXCH.64 URZ, [UR4+0xd0], UR6 ;  /* 0x0000d00604ff75b2 */ /* 0x0008e20008000100 */
[----:B------:R4:W1:Y:S01]  /*0d90*/  SYNCS.EXCH.64 URZ, [UR4+0xc8], UR6 ;  /* 0x0000c80604ff75b2 */ /* 0x0008620008000100 */
[----:B------:R4:W1:Y:S02]  /*0da0*/  SYNCS.EXCH.64 URZ, [UR4+0xd8], UR6 ;  /* 0x0000d80604ff75b2 */ /* 0x0008640008000100 */
[----:B----4-:R-:W-:Y:S01]  /*0db0*/  NOP ;  /* 0x0000000000007918 */ /* 0x010fe20000000000 */
.L_x_14:
[----:B--23--:R-:W2:Y:S01]  /*0dc0*/  S2UR UR7, SR_CgaCtaId ;  /* 0x00000000000779c3 */ /* 0x00cea20000008800 */
[----:B------:R-:W-:Y:S01]  /*0dd0*/  VOTEU.ALL UP0, P1 ;  /* 0x0000000000ff7886 */ /* 0x000fe20000800000 */
[----:B------:R-:W-:Y:S01]  /*0de0*/  UMOV UR4, 0x100 ;  /* 0x0000010000047882 */ /* 0x000fe20000000000 */
[----:B------:R-:W-:Y:S01]  /*0df0*/  NOP ;  /* 0x0000000000007918 */ /* 0x000fe20000000000 */
[----:B-1----:R-:W-:Y:S01]  /*0e00*/  LOP3.LUT R3, R152, 0x1f, RZ, 0xc0, !PT ;  /* 0x0000001f98037812 */ /* 0x002fe200078ec0ff */
[----:B------:R-:W-:Y:S01]  /*0e10*/  UISETP.NE.AND UP5, UPT, UR21, URZ, UPT ;  /* 0x000000ff1500728c */ /* 0x000fe2000bfa5270 */
[----:B------:R-:W-:Y:S01]  /*0e20*/  @!UP0 UMOV UR6, 0x400 ;  /* 0x0000040000068882 */ /* 0x000fe20000000000 */
[----:B------:R-:W-:-:S04]  /*0e30*/  @!UP0 UIADD3 UR4, UPT, UPT, -UR4, 0x100000, URZ ;  /* 0x0010000004048890 */ /* 0x000fc8000fffe1ff */
[----:B------:R-:W-:Y:S02]  /*0e40*/  @!UP0 USHF.L.U32 UR5, UR4, 0xb, URZ ;  /* 0x0000000b04058899 */ /* 0x000fe400080006ff */
[----:B------:R-:W-:Y:S02]  /*0e50*/  @!UP0 USHF.L.U32 UR4, UR4, 0x1, URZ ;  /* 0x0000000104048899 */ /* 0x000fe400080006ff */
[----:B--2---:R-:W-:Y:S01]  /*0e60*/  @!UP0 ULEA UR6, UR7, UR6, 0x18 ;  /* 0x0000000607068291 */ /* 0x004fe2000f8ec0ff */
[----:B------:R-:W1:Y:S01]  /*0e70*/  LDCU UR7, c[0x0][0x36c] ;  /* 0x00006d80ff0777ac */ /* 0x000e620008000800 */
[----:B------:R-:W-:Y:S01]  /*0e80*/  VOTEU.ALL UP0, P1 ;  /* 0x0000000000ff7886 */ /* 0x000fe20000800000 */
[----:B------:R-:W2:Y:S09]  /*0e90*/  FENCE.VIEW.ASYNC.S ;  /* 0x00000000000073c6 */ /* 0x000eb20000000000 */
[----:B--2---:R2:W3:Y:S01]  /*0ea0*/  @!UP0 SYNCS.EXCH.64 URZ, [UR6+0xe0], UR4 ;  /* 0x0000e00406ff85b2 */ /* 0x0044e20008000100 */
[----:B-1----:R-:W-:-:S09]  /*0eb0*/  UISETP.EQ.U32.AND UP6, UPT, UR7, 0x1, UPT ;  /* 0x000000010700788c */ /* 0x002fd2000bfc2070 */
[----:B--2---:R-:W-:Y:S05]  /*0ec0*/  BRA.U !UP6, `(.L_x_15) ;  /* 0x000000010e087547 */ /* 0x004fea000b800000 */
[----:B---3--:R-:W-:Y:S01]  /*0ed0*/  UCGABAR_ARV ;  /* 0x00000000000079c7 */ /* 0x008fe20008000000 */
[----:B------:R-:W-:Y:S05]  /*0ee0*/  BRA `(.L_x_16) ;  /* 0x0000000000047947 */ /* 0x000fea0003800000 */
.L_x_15:
[----:B---3--:R-:W-:Y:S01]  /*0ef0*/  NOP ;  /* 0x0000000000007918 */ /* 0x008fe20000000000 */
.L_x_16:
[----:B------:R-:W1:Y:S01]  /*0f00*/  S2UR UR65, SR_CTAID.X ;  /* 0x00000000004179c3 */ /* 0x000e620000002500 */
[----:B------:R-:W-:-:S05]  /*0f10*/  CS2R.32 R142, SR_CgaSize ;  /* 0x00000000008e7805 */ /* 0x000fca0000008a00 */
[----:B------:R-:W-:-:S05]  /*0f20*/  IMAD R142, R142, -0xa0, RZ ;  /* 0xffffff608e8e7824 */ /* 0x000fca00078e02ff */
[----:B------:R-:W-:-:S14]  /*0f30*/  R2UR UR5, R142 ;  /* 0x000000008e0572ca */ /* 0x000fdc00000e0000 */
[----:B------:R-:W2:Y:S01]  /*0f40*/  LDCU UR5, c[0x0][UR5+0x2b0] ;  /* 0x00005600050577ac */ /* 0x000ea20008000800 */
[----:B------:R-:W-:-:S05]  /*0f50*/  CS2R.32 R142, SR_CgaSize ;  /* 0x00000000008e7805 */ /* 0x000fca0000008a00 */
[----:B------:R-:W-:-:S05]  /*0f60*/  IMAD R142, R142, -0xa0, RZ ;  /* 0xffffff608e8e7824 */ /* 0x000fca00078e02ff */
[----:B------:R-:W-:-:S14]  /*0f70*/  R2UR UR4, R142 ;  /* 0x000000008e0472ca */ /* 0x000fdc00000e0000 */
[----:B------:R-:W3:Y:S01]  /*0f80*/  LDCU UR4, c[0x0][UR4+0x2b4] ;  /* 0x00005680040477ac */ /* 0x000ee20008000800 */
[----:B------:R-:W4:Y:S01]  /*0f90*/  S2UR UR20, SR_CTAID.Y ;  /* 0x00000000001479c3 */ /* 0x000f220000002600 */
[----:B------:R-:W-:-:S05]  /*0fa0*/  CS2R.32 R142, SR_CgaSize ;  /* 0x00000000008e7805 */ /* 0x000fca0000008a00 */
[----:B------:R-:W-:-:S05]  /*0fb0*/  IMAD R142, R142, -0xa0, RZ ;  /* 0xffffff608e8e7824 */ /* 0x000fca00078e02ff */
[----:B------:R-:W-:-:S14]  /*0fc0*/  R2UR UR7, R142 ;  /* 0x000000008e0772ca */ /* 0x000fdc00000e0000 */
[----:B------:R-:W3:Y:S01]  /*0fd0*/  LDCU UR7, c[0x0][UR7+0x2a0] ;  /* 0x00005400070777ac */ /* 0x000ee20008000800 */
[----:B------:R-:W-:-:S05]  /*0fe0*/  CS2R.32 R142, SR_CgaSize ;  /* 0x00000000008e7805 */ /* 0x000fca0000008a00 */
[----:B------:R-:W-:-:S05]  /*0ff0*/  IMAD R142, R142, -0xa0, RZ ;  /* 0xffffff608e8e7824 */ /* 0x000fca00078e02ff */
[----:B------:R-:W-:-:S14]  /*1000*/  R2UR UR8, R142 ;  /* 0x000000008e0872ca */ /* 0x000fdc00000e0000 */
[----:B------:R-:W3:Y:S01]  /*1010*/  LDCU UR8, c[0x0][UR8+0x2a4] ;  /* 0x00005480080877ac */ /* 0x000ee20008000800 */
[----:B------:R-:W3:Y:S01]  /*1020*/  S2UR UR9, SR_CgaCtaId ;  /* 0x00000000000979c3 */ /* 0x000ee20000008800 */
[----:B------:R-:W-:Y:S01]  /*1030*/  UISETP.GT.U32.AND UP0, UPT, UR66, 0xffff, UPT ;  /* 0x0000ffff4200788c */ /* 0x000fe2000bf04070 */
[----:B------:R-:W3:Y:S01]  /*1040*/  LDCU UR22, c[0x0][0xf24] ;  /* 0x0001e480ff1677ac */ /* 0x000ee20008000800 */
[----:B------:R-:W3:Y:S01]  /*1050*/  LDCU UR44, c[0x0][0xf24] ;  /* 0x0001e480ff2c77ac */ /* 0x000ee20008000800 */
[----:B-1----:R-:W-:Y:S01]  /*1060*/  I2FP.F32.U32 R2, UR65 ;  /* 0x0000004100027c45 */ /* 0x002fe20008201000 */
[----:B------:R-:W1:Y:S04]  /*1070*/  LDCU UR25, c[0x0][0xf30] ;  /* 0x0001e600ff1977ac */ /* 0x000e680008000800 */
[----:B--2---:R-:W-:Y:S01]  /*1080*/  FMUL R2, R2, UR5 ;  /* 0x0000000502027c20 */ /* 0x004fe20008400000 */
[----:B------:R-:W-:Y:S01]  /*1090*/  USEL UR45, UR66, 0xffff, !UP0 ;  /* 0x0000ffff422d7887 */ /* 0x000fe2000c000000 */
[----:B----4-:R-:W-:Y:S01]  /*10a0*/  I2FP.F32.U32 R0, UR20 ;  /* 0x0000001400007c45 */ /* 0x010fe20008201000 */
[----:B------:R-:W-:-:S03]  /*10b0*/  UMOV UR28, UR65 ;  /* 0x00000041001c7c82 */ /* 0x000fc60008000000 */
[----:B------:R-:W2:Y:S01]  /*10c0*/  F2I.U32.TRUNC.NTZ R2, R2 ;  /* 0x0000000200027305 */ /* 0x000ea2000020f000 */
[----:B---3--:R-:W-:Y:S01]  /*10d0*/  FMUL R0, R0, UR4 ;  /* 0x0000000400007c20 */ /* 0x008fe20008400000 */
[----:B------:R-:W-:Y:S02]  /*10e0*/  USHF.L.U32 UR62, UR9, 0x5, URZ ;  /* 0x00000005093e7899 */ /* 0x000fe400080006ff */
[----:B------:R-:W-:-:S04]  /*10f0*/  USHF.L.U32 UR46, UR9, 0xc, URZ ;  /* 0x0000000c092e7899 */ /* 0x000fc800080006ff */
[----:B------:R-:W3:Y:S01]  /*1100*/  F2I.U32.TRUNC.NTZ R0, R0 ;  /* 0x0000000000007305 */ /* 0x000ee2000020f000 */
[----:B------:R-:W-:Y:S01]  /*1110*/  USHF.L.U32 UR50, UR9, 0x9, URZ ;  /* 0x0000000909327899 */ /* 0x000fe200080006ff */
[----:B--2---:R-:W-:Y:S02]  /*1120*/  R2UR UR4, R2 ;  /* 0x00000000020472ca */ /* 0x004fe400000e0000 */
[----:B------:R-:W-:Y:S02]  /*1130*/  PRMT R2, RZ, 0x7610, R2 ;  /* 0x00007610ff027816 */ /* 0x000fe40000000002 */
[----:B---3--:R-:W-:Y:S02]  /*1140*/  R2UR UR6, R0 ;  /* 0x00000000000672ca */ /* 0x008fe400000e0000 */
[----:B------:R-:W-:-:S07]  /*1150*/  PRMT R0, RZ, 0x7610, R0 ;  /* 0x00007610ff007816 */ /* 0x000fce0000000000 */
[----:B------:R-:W-:-:S04]  /*1160*/  UIADD3 UR5, UPT, UPT, -UR4, URZ, URZ ;  /* 0x000000ff04057290 */ /* 0x000fc8000fffe1ff */
[----:B------:R-:W-:Y:S02]  /*1170*/  UIMAD UR5, UR7, UR5, UR65 ;  /* 0x00000005070572a4 */ /* 0x000fe4000f8e0241 */
[----:B------:R-:W-:-:S04]  /*1180*/  UIADD3 UR4, UPT, UPT, -UR6, URZ, URZ ;  /* 0x000000ff06047290 */ /* 0x000fc8000fffe1ff */
[----:B------:R-:W-:Y:S01]  /*1190*/  IMAD.U32 R142, RZ, RZ, UR5 ;  /* 0x00000005ff8e7e24 */ /* 0x000fe2000f8e00ff */
[----:B------:R-:W-:-:S06]  /*11a0*/  UIMAD UR4, UR8, UR4, UR20 ;  /* 0x00000004080472a4 */ /* 0x000fcc000f8e0214 */
[----:B------:R-:W-:Y:S01]  /*11b0*/  IMAD.U32 R141, RZ, RZ, UR4 ;  /* 0x00000004ff8d7e24 */ /* 0x000fe2000f8e00ff */
[----:B-1----:R-:W-:Y:S06]  /*11c0*/  BRA.U UP5, `(.L_x_17) ;  /* 0x0000000105447547 */ /* 0x002fec000b800000 */
[----:B------:R-:W-:Y:S02]  /*11d0*/  R2UR UR4, R141 ;  /* 0x000000008d0472ca */ /* 0x000fe400000e0000 */
[----:B------:R-:W-:-:S11]  /*11e0*/  R2UR UR7, R142 ;  /* 0x000000008e0772ca */ /* 0x000fd600000e0000 */
[----:B------:R-:W-:Y:S02]  /*11f0*/  UISETP.NE.AND UP0, UPT, UR4, URZ, UPT ;  /* 0x000000ff0400728c */ /* 0x000fe4000bf05270 */
[----:B------:R-:W-:Y:S02]  /*1200*/  ULOP3.LUT UR4, UR7, 0x2, URZ, 0x3c, !UPT ;  /* 0x0000000207047892 */ /* 0x000fe4000f8e3cff */
[----:B------:R-:W-:Y:S02]  /*1210*/  UISETP.GT.U32.AND UP2, UPT, UR7, 0x1, UP0 ;  /* 0x000000010700788c */ /* 0x000fe40008744070 */
[----:B------:R-:W-:Y:S02]  /*1220*/  UISETP.GT.U32.AND UP0, UPT, UR4, 0x1, UP0 ;  /* 0x000000010400788c */ /* 0x000fe40008704070 */
[----:B------:R-:W-:Y:S02]  /*1230*/  USEL UR5, URZ, 0x2, UP2 ;  /* 0x00000002ff057887 */ /* 0x000fe40009000000 */
[----:B------:R-:W-:-:S02]  /*1240*/  USEL UR6, URZ, 0x1, UP2 ;  /* 0x00000001ff067887 */ /* 0x000fc40009000000 */
[----:B------:R-:W-:Y:S02]  /*1250*/  USEL UR4, URZ, 0x4, UP0 ;  /* 0x00000004ff047887 */ /* 0x000fe40008000000 */
[----:B------:R-:W-:Y:S02]  /*1260*/  ULOP3.LUT UR7, UR7, 0xfffffffe, URZ, 0xc0, !UPT ;  /* 0xfffffffe07077892 */ /* 0x000fe4000f8ec0ff */
[----:B------:R-:W-:Y:S02]  /*1270*/  USEL UR8, URZ, 0x8, UP0 ;  /* 0x00000008ff087887 */ /* 0x000fe40008000000 */
[----:B------:R-:W-:-:S03]  /*1280*/  UIADD3 UR4, UPT, UPT, UR4, UR5, UR6 ;  /* 0x0000000504047290 */ /* 0x000fc6000fffe006 */
[----:B------:R-:W-:Y:S01]  /*1290*/  UMOV UR5, 0x3 ;  /* 0x0000000300057882 */ /* 0x000fe20000000000 */
[----:B------:R-:W-:Y:S02]  /*12a0*/  UIADD3 UR4, UPT, UPT, UR4, UR8, URZ ;  /* 0x0000000804047290 */ /* 0x000fe4000fffe0ff */
[----:B------:R-:W-:-:S04]  /*12b0*/  USHF.L.U32 UR5, UR5, UR7, URZ ;  /* 0x0000000705057299 */ /* 0x000fc800080006ff */
[----:B------:R-:W-:Y:S02]  /*12c0*/  IMAD.U32 R2, RZ, RZ, UR4 ;  /* 0x00000004ff027e24 */ /* 0x000fe4000f8e00ff */
[----:B------:R-:W-:-:S07]  /*12d0*/  IMAD.U32 R0, RZ, RZ, UR5 ;  /* 0x00000005ff007e24 */ /* 0x000fce000f8e00ff */
.L_x_17:
[----:B------:R-:W1:Y:S01]  /*12e0*/  S2UR UR36, SR_CTAID.Z ;  /* 0x00000000002479c3 */ /* 0x000e620000002700 */
[----:B------:R-:W-:Y:S01]  /*12f0*/  UISETP.GE.AND UP0, UPT, UR22, 0x1, UPT ;  /* 0x000000011600788c */ /* 0x000fe2000bf06270 */
[----:B------:R-:W-:-:S08]  /*1300*/  UMOV UR26, 0x5 ;  /* 0x00000005001a7882 */ /* 0x000fd00000000000 */
[----:B------:R-:W-:Y:S05]  /*1310*/  BRA.U !UP0, `(.L_x_18) ;  /* 0x0000000108d47547 */ /* 0x000fea000b800000 */
[----:B------:R-:W2:Y:S01]  /*1320*/  LDCU.128 UR16, c[0x0][0xf10] ;  /* 0x0001e200ff1077ac */ /* 0x000ea20008000c00 */
[----:B------:R-:W3:Y:S01]  /*1330*/  LDCU UR6, c[0x0][0x370] ;  /* 0x00006e00ff0677ac */ /* 0x000ee20008000800 */
[----:B------:R-:W4:Y:S01]  /*1340*/  LDCU UR7, c[0x0][0x374] ;  /* 0x00006e80ff0777ac */ /* 0x000f220008000800 */
[----:B------:R-:W1:Y:S01]  /*1350*/  LDCU UR23, c[0x0][0xf0c] ;  /* 0x0001e180ff1777ac */ /* 0x000e620008000800 */
[----:B------:R-:W1:Y:S01]  /*1360*/  LDCU UR24, c[0x0][0xf20] ;  /* 0x0001e400ff1877ac */ /* 0x000e620008000800 */
[----:B------:R-:W1:Y:S01]  /*1370*/  LDCU.64 UR8, c[0x0][0xf28] ;  /* 0x0001e500ff0877ac */ /* 0x000e620008000a00 */
[----:B--2---:R-:W-:Y:S02]  /*1380*/  UISETP.NE.AND UP3, UPT, UR18, 0x1, UPT ;  /* 0x000000011200788c */ /* 0x004fe4000bf65270 */
[----:B----4-:R-:W-:Y:S02]  /*1390*/  UIMAD.WIDE.U32 UR10, UR7, UR19, URZ ;  /* 0x00000013070a72a5 */ /* 0x010fe4000f8e00ff */
[----:B---3--:R-:W-:-:S02]  /*13a0*/  UIMAD.WIDE.U32 UR12, UR6, UR16, URZ ;  /* 0x00000010060c72a5 */ /* 0x008fc4000f8e00ff */
[----:B-1----:R-:W-:Y:S02]  /*13b0*/  UISETP.NE.AND UP0, UPT, UR23, 0x1, UPT ;  /* 0x000000011700788c */ /* 0x002fe4000bf05270 */
[----:B------:R-:W-:Y:S01]  /*13c0*/  UIMAD.WIDE.U32 UR4, UR28, UR16, URZ ;  /* 0x000000101c0472a5 */ /* 0x000fe2000f8e00ff */
[----:B------:R-:W-:Y:S02]  /*13d0*/  UMOV UR10, UR11 ;  /* 0x0000000b000a7c82 */ /* 0x000fe40008000000 */
[----:B------:R-:W-:Y:S01]  /*13e0*/  UMOV UR12, UR13 ;  /* 0x0000000d000c7c82 */ /* 0x000fe20008000000 */
[----:B------:R-:W-:Y:S02]  /*13f0*/  @UP3 USHF.R.U32.HI UR7, URZ, UR24, UR10 ;  /* 0x00000018ff073299 */ /* 0x000fe4000801160a */
[----:B------:R-:W-:Y:S01]  /*1400*/  UISETP.NE.AND UP2, UPT, UR22, 0x1, UPT ;  /* 0x000000011600788c */ /* 0x000fe2000bf45270 */
[----:B------:R-:W-:Y:S02]  /*1410*/  UMOV UR4, UR5 ;  /* 0x0000000500047c82 */ /* 0x000fe40008000000 */
[----:B------:R-:W-:-:S02]  /*1420*/  @UP0 USHF.R.U32.HI UR6, URZ, UR17, UR12 ;  /* 0x00000011ff060299 */ /* 0x000fc4000801160c */
[----:B------:R-:W-:Y:S02]  /*1430*/  USHF.R.U32.HI UR4, URZ, UR17, UR4 ;  /* 0x00000011ff047299 */ /* 0x000fe40008011604 */
[----:B------:R-:W-:Y:S02]  /*1440*/  UIMAD.WIDE.U32 UR12, UR20, UR19, URZ ;  /* 0x00000013140c72a5 */ /* 0x000fe4000f8e00ff */
[----:B------:R-:W-:Y:S02]  /*1450*/  UIMAD.WIDE.U32 UR10, UR7, UR8, URZ ;  /* 0x00000008070a72a5 */ /* 0x000fe4000f8e00ff */
[----:B------:R-:W-:Y:S02]  /*1460*/  UIMAD.WIDE.U32 UR14, UR6, UR8, URZ ;  /* 0x00000008060e72a5 */ /* 0x000fe4000f8e00ff */
[----:B------:R-:W-:-:S03]  /*1470*/  USEL UR5, UR28, UR4, !UP0 ;  /* 0x000000041c057287 */ /* 0x000fc6000c000000 */
[----:B------:R-:W-:Y:S01]  /*1480*/  UMOV UR4, UR13 ;  /* 0x0000000d00047c82 */ /* 0x000fe20008000000 */
[----:B------:R-:W-:Y:S01]  /*1490*/  UMOV UR10, UR11 ;  /* 0x0000000b000a7c82 */ /* 0x000fe20008000000 */
[----:B------:R-:W-:Y:S02]  /*14a0*/  USHF.R.U32.HI UR4, URZ, UR24, UR4 ;  /* 0x00000018ff047299 */ /* 0x000fe40008011604 */
[----:B------:R-:W-:Y:S01]  /*14b0*/  @UP2 USHF.R.U32.HI UR7, URZ, UR9, UR10 ;  /* 0x00000009ff072299 */ /* 0x000fe2000801160a */
[----:B------:R-:W-:Y:S01]  /*14c0*/  UMOV UR14, UR15 ;  /* 0x0000000f000e7c82 */ /* 0x000fe20008000000 */
[----:B------:R-:W-:Y:S02]  /*14d0*/  USEL UR4, UR20, UR4, !UP3 ;  /* 0x0000000414047287 */ /* 0x000fe4000d800000 */
[----:B------:R-:W-:Y:S02]  /*14e0*/  @UP2 USHF.R.U32.HI UR6, URZ, UR9, UR14 ;  /* 0x00000009ff062299 */ /* 0x000fe4000801160e */
[----:B------:R-:W-:-:S02]  /*14f0*/  UIMAD UR7, UR7, UR22, URZ ;  /* 0x00000016070772a4 */ /* 0x000fc4000f8e02ff */
[----:B------:R-:W-:Y:S02]  /*1500*/  UIMAD UR12, UR6, UR22, URZ ;  /* 0x00000016060c72a4 */ /* 0x000fe4000f8e02ff */
[----:B------:R-:W-:Y:S02]  /*1510*/  UISETP.GE.AND UP0, UPT, UR4, UR7, UPT ;  /* 0x000000070400728c */ /* 0x000fe4000bf06270 */
[----:B------:R-:W-:Y:S02]  /*1520*/  UIMAD.WIDE.U32 UR10, UR4, UR8, URZ ;  /* 0x00000008040a72a5 */ /* 0x000fe4000f8e00ff */
[----:B------:R-:W-:Y:S02]  /*1530*/  UISETP.GE.OR UP0, UPT, UR5, UR12, UP0 ;  /* 0x0000000c0500728c */ /* 0x000fe40008706670 */
[----:B------:R-:W-:Y:S02]  /*1540*/  UIMAD.WIDE.U32 UR12, UR5, UR8, URZ ;  /* 0x00000008050c72a5 */ /* 0x000fe4000f8e00ff */
[----:B------:R-:W-:Y:S01]  /*1550*/  UIADD3 UR10, UPT, UPT, -UR4, URZ, URZ ;  /* 0x000000ff040a7290 */ /* 0x000fe2000fffe1ff */
[----:B------:R-:W-:Y:S01]  /*1560*/  UMOV UR8, UR11 ;  /* 0x0000000b00087c82 */ /* 0x000fe20008000000 */
[----:B------:R-:W-:-:S02]  /*1570*/  UIADD3 UR11, UPT, UPT, -UR5, URZ, URZ ;  /* 0x000000ff050b7290 */ /* 0x000fc4000fffe1ff */
[----:B------:R-:W-:-:S03]  /*1580*/  USHF.R.U32.HI UR8, URZ, UR9, UR8 ;  /* 0x00000009ff087299 */ /* 0x000fc60008011608 */
[----:B------:R-:W-:Y:S01]  /*1590*/  @!UP0 UMOV UR7, UR13 ;  /* 0x0000000d00078c82 */ /* 0x000fe20008000000 */
[----:B------:R-:W-:Y:S02]  /*15a0*/  UIMAD UR20, UR18, UR10, UR20 ;  /* 0x0000000a121472a4 */ /* 0x000fe4000f8e0214 */
[----:B------:R-:W-:Y:S02]  /*15b0*/  USEL UR8, UR4, UR8, !UP2 ;  /* 0x0000000804087287 */ /* 0x000fe4000d000000 */
[----:B------:R-:W-:Y:S02]  /*15c0*/  @!UP0 USHF.R.U32.HI UR7, URZ, UR9, UR7 ;  /* 0x00000009ff078299 */ /* 0x000fe40008011607 */
[----:B------:R-:W-:Y:S02]  /*15d0*/  UIADD3 UR9, UPT, UPT, -UR8, URZ, URZ ;  /* 0x000000ff08097290 */ /* 0x000fe4000fffe1ff */
[----:B------:R-:W-:Y:S02]  /*15e0*/  @!UP0 USEL UR7, UR5, UR7, !UP2 ;  /* 0x0000000705078287 */ /* 0x000fe4000d000000 */
[----:B------:R-:W-:-:S02]  /*15f0*/  UIMAD UR9, UR22, UR9, UR4 ;  /* 0x00000009160972a4 */ /* 0x000fc4000f8e0204 */
[----:B------:R-:W-:Y:S02]  /*1600*/  @!UP0 UIADD3 UR8, UPT, UPT, UR8, -UR7, URZ ;  /* 0x8000000708088290 */ /* 0x000fe4000fffe0ff */
[----:B------:R-:W-:Y:S02]  /*1610*/  @!UP0 UIMAD UR6, UR9, UR6, UR7 ;  /* 0x00000006090682a4 */ /* 0x000fe4000f8e0207 */
[----:B------:R-:W-:Y:S02]  /*1620*/  @!UP0 UIMAD UR4, UR8, UR22, UR5 ;  /* 0x00000016080482a4 */ /* 0x000fe4000f8e0205 */
[----:B------:R-:W-:Y:S02]  /*1630*/  UIMAD UR28, UR23, UR11, UR28 ;  /* 0x0000000b171c72a4 */ /* 0x000fe4000f8e021c */
[----:B------:R-:W-:Y:S01]  /*1640*/  UIMAD UR20, UR4, UR18, UR20 ;  /* 0x00000012041472a4 */ /* 0x000fe2000f8e0214 */
[----:B------:R-:W-:Y:S02]  /*1650*/  @!UP0 UMOV UR5, UR6 ;  /* 0x0000000600058c82 */ /* 0x000fe40008000000 */
[----:B------:R-:W-:-:S12]  /*1660*/  UIMAD UR28, UR5, UR23, UR28 ;  /* 0x00000017051c72a4 */ /* 0x000fd8000f8e021c */
.L_x_18:
[----:B------:R-:W-:Y:S02]  /*1670*/  UISETP.NE.AND UP2, UPT, UR25, 0x1, UPT ;  /* 0x000000011900788c */ /* 0x000fe4000bf45270 */
[----:B------:R-:W-:Y:S02]  /*1680*/  USHF.L.U32 UR4, UR65, 0x7, URZ ;  /* 0x0000000741047899 */ /* 0x000fe400080006ff */
[----:B------:R-:W-:Y:S02]  /*1690*/  ULOP3.LUT UR50, UR50, 0x600, URZ, 0xc0, !UPT ;  /* 0x0000060032327892 */ /* 0x000fe4000f8ec0ff */
[----:B------:R-:W-:Y:S02]  /*16a0*/  ULOP3.LUT UR45, UR45, 0xffff, URZ, 0xc0, !UPT ;  /* 0x0000ffff2d2d7892 */ /* 0x000fe4000f8ec0ff */
[----:B------:R-:W-:Y:S02]  /*16b0*/  UISETP.NE.AND UP0, UPT, UR21, 0x2, UPT ;  /* 0x000000021500788c */ /* 0x000fe4000bf05270 */
[----:B------:R-:W-:-:S02]  /*16c0*/  ULOP3.LUT UR62, UR62, 0x40, URZ, 0xc0, !UPT ;  /* 0x000000403e3e7892 */ /* 0x000fc4000f8ec0ff */
[----:B------:R-:W-:Y:S02]  /*16d0*/  ULOP3.LUT UR46, UR46, 0x2000, URZ, 0xc0, !UPT ;  /* 0x000020002e2e7892 */ /* 0x000fe4000f8ec0ff */
[----:B------:R-:W-:Y:S02]  /*16e0*/  ULOP3.LUT UR63, UR4, 0x80, URZ, 0xc0, !UPT ;  /* 0x00000080043f7892 */ /* 0x000fe4000f8ec0ff */
[----:B------:R-:W-:Y:S02]  /*16f0*/  USHF.R.U32.HI UR47, URZ, 0xa, UR50 ;  /* 0x0000000aff2f7899 */ /* 0x000fe40008011632 */
[----:B------:R-:W-:Y:S01]  /*1700*/  USHF.L.U32 UR45, UR26, UR45, URZ ;  /* 0x0000002d1a2d7299 */ /* 0x000fe200080006ff */
[----:B------:R-:W-:Y:S11]  /*1710*/  BRA.U UP2, `(.L_x_19) ;  /* 0x0000000102407547 */ /* 0x000ff6000b800000 */
[----:B------:R-:W2:Y:S01]  /*1720*/  LDCU.128 UR8, c[0x0][0xf10] ;  /* 0x0001e200ff0877ac */ /* 0x000ea20008000c00 */
[----:B------:R-:W3:Y:S01]  /*1730*/  LDCU UR12, c[0x0][0xf0c] ;  /* 0x0001e180ff0c77ac */ /* 0x000ee20008000800 */
[----:B------:R-:W4:Y:S01]  /*1740*/  LDCU UR13, c[0x0][0xf20] ;  /* 0x0001e400ff0d77ac */ /* 0x000f220008000800 */
[----:B--2---:R-:W-:Y:S02]  /*1750*/  UIMAD.WIDE.U32 UR4, UR28, UR8, URZ ;  /* 0x000000081c0472a5 */ /* 0x004fe4000f8e00ff */
[----:B------:R-:W-:Y:S02]  /*1760*/  UIMAD.WIDE.U32 UR6, UR20, UR11, URZ ;  /* 0x0000000b140672a5 */ /* 0x000fe4000f8e00ff */
[----:B---3--:R-:W-:Y:S02]  /*1770*/  UISETP.NE.AND UP2, UPT, UR12, 0x1, UPT ;  /* 0x000000010c00788c */ /* 0x008fe4000bf45270 */
[----:B------:R-:W-:-:S03]  /*1780*/  USHF.R.U32.HI UR5, URZ, UR9, UR5 ;  /* 0x00000009ff057299 */ /* 0x000fc60008011605 */
[----:B------:R-:W-:Y:S01]  /*1790*/  UMOV UR4, UR7 ;  /* 0x0000000700047c82 */ /* 0x000fe20008000000 */
[----:B------:R-:W-:Y:S02]  /*17a0*/  USEL UR5, UR28, UR5, !UP2 ;  /* 0x000000051c057287 */ /* 0x000fe4000d000000 */
[----:B------:R-:W-:Y:S02]  /*17b0*/  UISETP.NE.AND UP2, UPT, UR10, 0x1, UPT ;  /* 0x000000010a00788c */ /* 0x000fe4000bf45270 */
[----:B----4-:R-:W-:-:S04]  /*17c0*/  USHF.R.U32.HI UR4, URZ, UR13, UR4 ;  /* 0x0000000dff047299 */ /* 0x010fc80008011604 */
[----:B------:R-:W-:-:S04]  /*17d0*/  USEL UR4, UR20, UR4, !UP2 ;  /* 0x0000000414047287 */ /* 0x000fc8000d000000 */
[----:B------:R-:W-:Y:S02]  /*17e0*/  UIADD3 UR6, UPT, UPT, UR5, -UR4, URZ ;  /* 0x8000000405067290 */ /* 0x000fe4000fffe0ff */
[----:B------:R-:W-:Y:S02]  /*17f0*/  UIADD3 UR4, UPT, UPT, -UR5, UR4, URZ ;  /* 0x0000000405047290 */ /* 0x000fe4000fffe1ff */
[----:B------:R-:W-:Y:S02]  /*1800*/  UIMAD UR20, UR6, UR10, UR20 ;  /* 0x0000000a061472a4 */ /* 0x000fe4000f8e0214 */
[----:B------:R-:W-:-:S12]  /*1810*/  UIMAD UR28, UR4, UR12, UR28 ;  /* 0x0000000c041c72a4 */ /* 0x000fd8000f8e021c */
.L_x_19:
[----:B------:R-:W-:Y:S05]  /*1820*/  BRA.U !UP6, `(.L_x_20) ;  /* 0x000000010e0c7547 */ /* 0x000fea000b800000 */
[----:B------:R-:W-:Y:S01]  /*1830*/  UCGABAR_WAIT ;  /* 0x0000000000007dc7 */ /* 0x000fe20008000000 */
[----:B------:R-:W-:Y:S01]  /*1840*/  CCTL.IVALL ;  /* 0x00000000ff00798f */ /* 0x000fe20002000000 */
[----:B------:R-:W-:Y:S05]  /*1850*/  BRA `(.L_x_21) ;  /* 0x0000000000047947 */ /* 0x000fea0003800000 */
.L_x_20:
[----:B------:R-:W-:Y:S06]  /*1860*/  BAR.SYNC.DEFER_BLOCKING 0x0 ;  /* 0x0000000000007b1d */ /* 0x000fec0000010000 */
.L_x_21:
[----:B------:R-:W-:Y:S05]  /*1870*/  BRA.U UP0, `(.L_x_22) ;  /* 0x0000001500a07547 */ /* 0x000fea000b800000 */
[----:B------:R-:W2:Y:S01]  /*1880*/  LDCU UR6, c[0x0][0x38c] ;  /* 0x00007180ff0677ac */ /* 0x000ea20008000800 */
[----:B------:R-:W3:Y:S01]  /*1890*/  S2UR UR8, SR_CgaCtaId ;  /* 0x00000000000879c3 */ /* 0x000ee20000008800 */
[----:B------:R-:W-:Y:S01]  /*18a0*/  PLOP3.LUT P2, PT, PT, PT, UP4, 0x80, 0x8 ;  /* 0x000000000008781c */ /* 0x000fe20003f4f048 */
[----:B------:R-:W-:Y:S01]  /*18b0*/  IMAD.MOV.U32 R12, RZ, RZ, 0x1 ;  /* 0x00000001ff0c7424 */ /* 0x000fe200078e00ff */
[----:B------:R-:W-:Y:S01]  /*18c0*/  UMOV UR7, 0x400 ;  /* 0x0000040000077882 */ /* 0x000fe20000000000 */
[----:B------:R-:W-:Y:S01]  /*18d0*/  UISETP.NE.AND UP1, UPT, UR21, URZ, UPT ;  /* 0x000000ff1500728c */ /* 0x000fe2000bf25270 */
[----:B------:R-:W-:Y:S02]  /*18e0*/  ISETP.NE.AND P3, PT, R3, RZ, P4 ;  /* 0x000000ff0300720c */ /* 0x000fe40002765270 */
[----:B------:R-:W-:Y:S02]  /*18f0*/  CS2R R10, SRZ ;  /* 0x00000000000a7805 */ /* 0x000fe4000001ff00 */
[----:B------:R-:W-:Y:S01]  /*1900*/  PLOP3.LUT P2, PT, P2, PT, PT, 0x8, 0x80 ;  /* 0x000000000080781c */ /* 0x000fe2000174e170 */
[----:B------:R-:W-:Y:S01]  /*1910*/  IMAD.MOV.U32 R9, RZ, RZ, RZ ;  /* 0x000000ffff097224 */ /* 0x000fe200078e00ff */
[----:B------:R-:W4:Y:S01]  /*1920*/  LDCU UR57, c[0x0][0x370] ;  /* 0x00006e00ff3977ac */ /* 0x000f220008000800 */
[----:B------:R-:W-:Y:S01]  /*1930*/  IMAD.MOV.U32 R8, RZ, RZ, 0x1 ;  /* 0x00000001ff087424 */ /* 0x000fe200078e00ff */
[----:B------:R-:W-:Y:S01]  /*1940*/  USEL UR37, UR52, 0x2, UP1 ;  /* 0x0000000234257887 */ /* 0x000fe20008800000 */
[----:B------:R-:W1:Y:S01]  /*1950*/  LDCU.64 UR42, c[0x0][0x348] ;  /* 0x00006900ff2a77ac */ /* 0x000e620008000a00 */
[----:B--2---:R-:W-:-:S02]  /*1960*/  UIADD3 UR5, UPT, UPT, UR6, 0xff, URZ ;  /* 0x000000ff06057890 */ /* 0x004fc4000fffe0ff */
[----:B------:R-:W-:Y:S02]  /*1970*/  UIADD3 UR62, UPT, UPT, UR63, UR62, URZ ;  /* 0x0000003e3f3e7290 */ /* 0x000fe4000fffe0ff */
[----:B------:R-:W-:Y:S02]  /*1980*/  USHF.R.S32.HI UR4, URZ, 0x1f, UR5 ;  /* 0x0000001fff047899 */ /* 0x000fe40008011405 */
[----:B---3--:R-:W-:Y:S02]  /*1990*/  ULEA UR7, UR8, UR7, 0x18 ;  /* 0x0000000708077291 */ /* 0x008fe4000f8ec0ff */
[----:B------:R-:W-:Y:S02]  /*19a0*/  ULEA.HI UR4, UR4, UR5, URZ, 0x8 ;  /* 0x0000000504047291 */ /* 0x000fe4000f8f40ff */
[----:B------:R-:W-:Y:S02]  /*19b0*/  UIADD3 UR64, UPT, UPT, UR6, 0x1fe, URZ ;  /* 0x000001fe06407890 */ /* 0x000fe4000fffe0ff */
[----:B------:R-:W-:-:S02]  /*19c0*/  USHF.R.S32.HI UR59, URZ, 0x8, UR4 ;  /* 0x00000008ff3b7899 */ /* 0x000fc40008011404 */
[----:B------:R-:W-:Y:S02]  /*19d0*/  UIADD3 UR4, UPT, UPT, UR6, -0x1, URZ ;  /* 0xffffffff06047890 */ /* 0x000fe4000fffe0ff */
[----:B------:R-:W-:Y:S02]  /*19e0*/  UISETP.LT.U32.AND UP0, UPT, UR59, 0x4, UPT ;  /* 0x000000043b00788c */ /* 0x000fe4000bf01070 */
[----:B------:R-:W-:Y:S02]  /*19f0*/  UISETP.GE.U32.AND UP2, UPT, UR4, -0x1ff, UPT ;  /* 0xfffffe010400788c */ /* 0x000fe4000bf46070 */
[----:B------:R-:W-:Y:S01]  /*1a00*/  USEL UR58, UR59, 0x4, UP0 ;  /* 0x000000043b3a7887 */ /* 0x000fe20008000000 */
[----:B------:R-:W2:Y:S03]  /*1a10*/  LDCU UR56, c[0x0][0x374] ;  /* 0x00006e80ff3877ac */ /* 0x000ea60008000800 */
[----:B------:R-:W-:-:S02]  /*1a20*/  UIADD3 UR4, UPT, UPT, UR58, -0x1, URZ ;  /* 0xffffffff3a047890 */ /* 0x000fc4000fffe0ff */
[----:B------:R-:W-:-:S03]  /*1a30*/  UIADD3 UR52, UPT, UPT, UR7, 0x31800, UR50 ;  /* 0x0003180007347890 */ /* 0x000fc6000fffe032 */
[----:B------:R-:W-:Y:S02]  /*1a40*/  @UP2 UIADD3 UR4, UPT, UPT, UR58, URZ, URZ ;  /* 0x000000ff3a042290 */ /* 0x000fe4000fffe0ff */
[----:B------:R-:W-:Y:S02]  /*1a50*/  UIADD3 UR61, UPT, UPT, UR59, -UR58, URZ ;  /* 0x8000003a3b3d7290 */ /* 0x000fe4000fffe0ff */
[----:B------:R-:W-:Y:S02]  /*1a60*/  UIADD3 UR51, UPT, UPT, UR4, 0x1, URZ ;  /* 0x0000000104337890 */ /* 0x000fe4000fffe0ff */
[----:B------:R-:W-:Y:S01]  /*1a70*/  UIADD3 UR60, UPT, UPT, -UR4, URZ, URZ ;  /* 0x000000ff043c7290 */ /* 0x000fe2000fffe1ff */
[----:B-1--4-:R-:W-:-:S11]  /*1a80*/  UMOV UR15, URZ ;  /* 0x000000ff000f7c82 */ /* 0x012fd60008000000 */
.L_x_46:
[----:B-1----:R-:W1:Y:S02]  /*1a90*/  S2UR UR4, SR_CgaCtaId ;  /* 0x00000000000479c3 */ /* 0x002e640000008800 */
[----:B-1----:R-:W-:-:S09]  /*1aa0*/  UISETP.NE.AND UP0, UPT, UR4, URZ, UPT ;  /* 0x000000ff0400728c */ /* 0x002fd2000bf05270 */
[----:B---3--:R-:W-:Y:S05]  /*1ab0*/  BRA.U UP0, `(.L_x_23) ;  /* 0x0000000100287547 */ /* 0x008fea000b800000 */
[----:B------:R-:W-:Y:S02]  /*1ac0*/  LEA R0, R9, UR7, 0x3 ;  /* 0x0000000709007c11 */ /* 0x000fe4000f8e18ff */
[----:B------:R-:W-:-:S04]  /*1ad0*/  SHF.L.U32 R3, R8, 0x1f, RZ ;  /* 0x0000001f08037819 */ /* 0x000fc800000006ff */
[----:B------:R-:W1:Y:S02]  /*1ae0*/  SYNCS.PHASECHK.TRANS64.TRYWAIT P0, [R0+URZ+0xd0], R3 ;  /* 0x0000d003000075a7 */ /* 0x000e6400080011ff */
[----:B-1----:R-:W-:Y:S05]  /*1af0*/  @!P0 BRA `(.L_x_24) ;  /* 0x000000a800fc8947 */ /* 0x002fea0003800000 */
.L_x_151:
[----:B------:R3:W-:Y:S01]  /*1b00*/  SYNCS.ARRIVE.TRANS64.A1T0 RZ, [R0+URZ+0xc0], RZ ;  /* 0x0000c0ff00ff79a7 */ /* 0x0007e200081000ff */
[----:B------:R-:W-:-:S05]  /*1b10*/  VIADD R9, R9, 0x1 ;  /* 0x0000000109097836 */ /* 0x000fca0000000000 */
[----:B------:R-:W-:-:S04]  /*1b20*/  ISETP.NE.AND P0, PT, R9, 0x2, PT ;  /* 0x000000020900780c */ /* 0x000fc80003f05270 */
[----:B-1----:R-:W-:Y:S02]  /*1b30*/  SEL R3, RZ, 0x1, P0 ;  /* 0x00000001ff037807 */ /* 0x002fe40000000000 */
[----:B------:R-:W-:Y:S02]  /*1b40*/  SEL R9, R9, RZ, P0 ;  /* 0x000000ff09097207 */ /* 0x000fe40000000000 */
[----:B------:R-:W-:Y:S02]  /*1b50*/  LOP3.LUT R8, R8, R3, RZ, 0x3c, !PT ;  /* 0x0000000308087212 */ /* 0x000fe400078e3cff */
.L_x_23:
[----:B------:R-:W-:Y:S01]  /*1b60*/  ULEA UR4, UR15, UR7, 0x3 ;  /* 0x000000070f047291 */ /* 0x000fe2000f8e18ff */
[----:B---3--:R-:W-:Y:S01]  /*1b70*/  SHF.L.U32 R0, R12, 0x1f, RZ ;  /* 0x0000001f0c007819 */ /* 0x008fe200000006ff */
[----:B------:R-:W-:Y:S02]  /*1b80*/  UISETP.GE.U32.AND UP0, UPT, UR64, 0x1ff, UPT ;  /* 0x000001ff4000788c */ /* 0x000fe4000bf06070 */
[----:B------:R-:W-:Y:S02]  /*1b90*/  ULEA UR27, UR20, UR62, 0x8 ;  /* 0x0000003e141b7291 */ /* 0x000fe4000f8e40ff */
[----:B------:R-:W-:Y:S01]  /*1ba0*/  ULEA UR19, UR20, UR66, 0x1 ;  /* 0x0000004214137291 */ /* 0x000fe2000f8e08ff */
[----:B------:R-:W-:Y:S02]  /*1bb0*/  UMOV UR14, URZ ;  /* 0x000000ff000e7c82 */ /* 0x000fe40008000000 */
[----:B------:R1:W3:Y:S01]  /*1bc0*/  SYNCS.PHASECHK.TRANS64.TRYWAIT P1, [UR4+0x20], R0 ;  /* 0x00002000ff0075a7 */ /* 0x0002e20008021104 */
[----:B------:R-:W-:-:S04]  /*1bd0*/  ULEA.HI UR4, UR28, UR28, URZ, 0x1 ;  /* 0x0000001c1c047291 */ /* 0x000fc8000f8f08ff */
[----:B------:R-:W-:Y:S02]  /*1be0*/  USHF.L.U32 UR35, UR4, 0x7, URZ ;  /* 0x0000000704237899 */ /* 0x000fe400080006ff */
[----:B------:R-:W-:Y:S02]  /*1bf0*/  ULOP3.LUT UR12, UR4, 0xfffffffe, URZ, 0xc0, !UPT ;  /* 0xfffffffe040c7892 */ /* 0x000fe4000f8ec0ff */
[----:B------:R-:W-:Y:S02]  /*1c00*/  ULOP3.LUT UR35, UR63, 0xffffff00, UR35, 0xf8, !UPT ;  /* 0xffffff003f237892 */ /* 0x000fe4000f8ef823 */
[----:B------:R-:W-:Y:S01]  /*1c10*/  ULOP3.LUT UR12, UR12, 0x1, UR65, 0xf8, !UPT ;  /* 0x000000010c0c7892 */ /* 0x000fe2000f8ef841 */
[----:B------:R-:W-:Y:S11]  /*1c20*/  BRA.U !UP0, `(.L_x_25) ;  /* 0x00000005082c7547 */ /* 0x000ff6000b800000 */
[----:B------:R-:W-:Y:S01]  /*1c30*/  UMOV UR29, UR60 ;  /* 0x0000003c001d7c82 */ /* 0x000fe20008000000 */
[----:B------:R-:W-:Y:S01]  /*1c40*/  UMOV UR4, UR15 ;  /* 0x0000000f00047c82 */ /* 0x000fe20008000000 */
[----:B------:R-:W-:Y:S01]  /*1c50*/  UMOV UR11, URZ ;  /* 0x000000ff000b7c82 */ /* 0x000fe20008000000 */
[----:B------:R-:W-:Y:S01]  /*1c60*/  UMOV UR20, UR47 ;  /* 0x0000002f00147c82 */ /* 0x000fe20008000000 */
[----:B------:R-:W-:-:S05]  /*1c70*/  UMOV UR34, URZ ;  /* 0x000000ff00227c82 */ /* 0x000fca0008000000 */
.L_x_33:
[----:B------:R-:W-:Y:S01]  /*1c80*/  ULEA UR5, UR4, UR7, 0x3 ;  /* 0x0000000704057291 */ /* 0x000fe2000f8e18ff */
[----:B---3--:R-:W-:Y:S01]  /*1c90*/  @P4 MOV R2, 0x11800 ;  /* 0x0001180000024802 */ /* 0x008fe20000000f00 */
[----:B--23--:R-:W-:Y:S10]  /*1ca0*/  @P1 BRA `(.L_x_26) ;  /* 0x00000000000c1947 */ /* 0x00cff40003800000 */
[----:B------:R-:W-:-:S04]  /*1cb0*/  SHF.L.U32 R3, R12, 0x1f, RZ ;  /* 0x0000001f0c037819 */ /* 0x000fc800000006ff */
[----:B------:R-:W3:Y:S02]  /*1cc0*/  SYNCS.PHASECHK.TRANS64.TRYWAIT P0, [UR5+0x20], R3 ;  /* 0x00002003ff0075a7 */ /* 0x000ee40008001105 */
[----:B---3--:R-:W-:Y:S05]  /*1cd0*/  @!P0 BRA `(.L_x_27) ;  /* 0x000000a800988947 */ /* 0x008fea0003800000 */
.L_x_26:
[----:B------:R3:W-:Y:S01]  /*1ce0*/  @P4 SYNCS.ARRIVE.TRANS64 RZ, [UR5], R2 ;  /* 0x00000002ffff49a7 */ /* 0x0007e20008000005 */
[----:B------:R-:W-:Y:S02]  /*1cf0*/  ULOP3.LUT UR6, UR37, 0x2, URZ, 0xfc, !UPT ;  /* 0x0000000225067892 */ /* 0x000fe4000f8efcff */
[----:B------:R-:W-:Y:S02]  /*1d00*/  UIADD3 UR29, UPT, UPT, UR29, 0x1, URZ ;  /* 0x000000011d1d7890 */ /* 0x000fe4000fffe0ff */
[----:B------:R-:W-:Y:S02]  /*1d10*/  UISETP.NE.AND UP0, UPT, UR6, 0x2, UPT ;  /* 0x000000020600788c */ /* 0x000fe4000bf05270 */
[----:B------:R-:W-:-:S07]  /*1d20*/  UISETP.NE.AND UP4, UPT, UR29, 0x1, UPT ;  /* 0x000000011d00788c */ /* 0x000fce000bf85270 */
[----:B------:R-:W-:Y:S05]  /*1d30*/  BRA.U UP0, `(.L_x_28) ;  /* 0x0000000100047547 */ /* 0x000fea000b800000 */
[----:B--2---:R-:W-:Y:S05]  /*1d40*/  BPT.TRAP 0x1 ;  /* 0x000000040000795c */ /* 0x004fea0000300000 */
.L_x_28:
[----:B------:R-:W-:Y:S04]  /*1d50*/  BSSY.RECONVERGENT B0, `(.L_x_29) ;  /* 0x0000003000007945 */ /* 0x000fe80003800200 */
[----:B------:R-:W-:Y:S05]  /*1d60*/  @!P3 BRA `(.L_x_30) ;  /* 0x000000000004b947 */ /* 0x000fea0003800000 */
[----:B--2---:R-:W-:Y:S05]  /*1d70*/  BPT.TRAP 0x1 ;  /* 0x000000040000795c */ /* 0x004fea0000300000 */
.L_x_30:
[----:B--2---:R-:W-:Y:S05]  /*1d80*/  BSYNC.RECONVERGENT B0 ;  /* 0x0000000000007941 */ /* 0x004fea0003800200 */
.L_x_29:
[----:B------:R-:W-:Y:S01]  /*1d90*/  UIADD3 UR6, UPT, UPT, UR4, 0x1, URZ ;  /* 0x0000000104067890 */ /* 0x000fe2000fffe0ff */
[----:B------:R-:W-:Y:S01]  /*1da0*/  BSSY.RECONVERGENT B0, `(.L_x_31) ;  /* 0x000002d000007945 */ /* 0x000fe20003800200 */
[----:B------:R-:W-:Y:S02]  /*1db0*/  ELECT P0, URZ, PT ;  /* 0x0000000000ff782f */ /* 0x000fe40003800000 */
[----:B------:R-:W-:-:S04]  /*1dc0*/  UISETP.NE.AND UP0, UPT, UR6, 0x4, UPT ;  /* 0x000000040600788c */ /* 0x000fc8000bf05270 */
[----:B------:R-:W-:Y:S02]  /*1dd0*/  USEL UR8, URZ, 0x1, UP0 ;  /* 0x00000001ff087887 */ /* 0x000fe40008000000 */
[----:B------:R-:W-:-:S04]  /*1de0*/  USEL UR15, UR6, URZ, UP0 ;  /* 0x000000ff060f7287 */ /* 0x000fc80008000000 */
[----:B------:R-:W-:Y:S01]  /*1df0*/  ULEA UR6, UR15, UR7, 0x3 ;  /* 0x000000070f067291 */ /* 0x000fe2000f8e18ff */
[----:B------:R-:W-:-:S04]  /*1e00*/  LOP3.LUT R12, R12, UR8, RZ, 0x3c, !PT ;  /* 0x000000080c0c7c12 */ /* 0x000fc8000f8e3cff */
[----:B-1----:R-:W-:-:S04]  /*1e10*/  SHF.L.U32 R0, R12, 0x1f, RZ ;  /* 0x0000001f0c007819 */ /* 0x002fc800000006ff */
[----:B------:R1:W2:Y:S01]  /*1e20*/  SYNCS.PHASECHK.TRANS64.TRYWAIT P1, [UR6+0x20], R0 ;  /* 0x00002000ff0075a7 */ /* 0x0002a20008021106 */
[----:B------:R-:W-:Y:S05]  /*1e30*/  @!P0 BRA `(.L_x_32) ;  /* 0x00000000008c8947 */ /* 0x000fea0003800000 */
[----:B------:R-:W-:Y:S02]  /*1e40*/  USHF.L.U32 UR32, UR4, 0xe, URZ ;  /* 0x0000000e04207899 */ /* 0x000fe400080006ff */
[----:B------:R-:W-:Y:S02]  /*1e50*/  UIADD3 UR40, UP3, UPT, UR42, 0x80, URZ ;  /* 0x000000802a287890 */ /* 0x000fe4000ff7e0ff */
[----:B------:R-:W-:Y:S02]  /*1e60*/  UIADD3 UR38, UP2, UPT, UR42, 0x180, URZ ;  /* 0x000001802a267890 */ /* 0x000fe4000ff5e0ff */
[----:B------:R-:W-:Y:S02]  /*1e70*/  ULOP3.LUT UR24, UR32, UR46, URZ, 0xfc, !UPT ;  /* 0x0000002e20187292 */ /* 0x000fe4000f8efcff */
[----:B------:R-:W-:Y:S02]  /*1e80*/  ULEA UR8, UR4, UR7, 0xa ;  /* 0x0000000704087291 */ /* 0x000fe4000f8e50ff */
[----:B------:R-:W-:-:S02]  /*1e90*/  UIADD3 UR30, UP1, UPT, UR42, 0x280, URZ ;  /* 0x000002802a1e7890 */ /* 0x000fc4000ff3e0ff */
[----:B------:R-:W-:Y:S02]  /*1ea0*/  ULEA UR16, UR4, UR50, 0xb ;  /* 0x0000003204107291 */ /* 0x000fe4000f8e58ff */
[----:B------:R-:W-:Y:S02]  /*1eb0*/  UIADD3 UR22, UP0, UPT, UR42, 0x380, URZ ;  /* 0x000003802a167890 */ /* 0x000fe4000ff1e0ff */
[----:B------:R-:W-:Y:S02]  /*1ec0*/  ULOP3.LUT UR33, UR5, 0xfefffff8, URZ, 0xc0, !UPT ;  /* 0xfefffff805217892 */ /* 0x000fe4000f8ec0ff */
[----:B------:R-:W-:Y:S02]  /*1ed0*/  UIADD3.X UR41, UPT, UPT, URZ, UR43, URZ, UP3, !UPT ;  /* 0x0000002bff297290 */ /* 0x000fe40009ffe4ff */
[----:B------:R-:W-:Y:S02]  /*1ee0*/  UIADD3 UR32, UPT, UPT, UR7, 0x10800, UR32 ;  /* 0x0001080007207890 */ /* 0x000fe4000fffe020 */
[----:B------:R-:W-:-:S02]  /*1ef0*/  UIADD3.X UR39, UPT, UPT, URZ, UR43, URZ, UP2, !UPT ;  /* 0x0000002bff277290 */ /* 0x000fc400097fe4ff */
[----:B------:R-:W-:Y:S02]  /*1f00*/  UIADD3 UR24, UPT, UPT, UR7, 0x20800, UR24 ;  /* 0x0002080007187890 */ /* 0x000fe4000fffe018 */
[----:B------:R-:W-:Y:S02]  /*1f10*/  UPRMT UR6, URZ, 0x5410, UR45 ;  /* 0x00005410ff067896 */ /* 0x000fe4000800002d */
[----:B------:R-:W-:Y:S02]  /*1f20*/  UIADD3.X UR31, UPT, UPT, URZ, UR43, URZ, UP1, !UPT ;  /* 0x0000002bff1f7290 */ /* 0x000fe40008ffe4ff */
[----:B------:R-:W-:Y:S02]  /*1f30*/  UIADD3 UR8, UPT, UPT, UR8, 0x30800, URZ ;  /* 0x0003080008087890 */ /* 0x000fe4000fffe0ff */
[----:B------:R-:W-:Y:S02]  /*1f40*/  UIADD3.X UR23, UPT, UPT, URZ, UR43, URZ, UP0, !UPT ;  /* 0x0000002bff177290 */ /* 0x000fe400087fe4ff */
[----:B------:R-:W-:Y:S01]  /*1f50*/  UIADD3 UR16, UPT, UPT, UR7, 0x31800, UR16 ;  /* 0x0003180007107890 */ /* 0x000fe2000fffe010 */
[----:B------:R-:W-:Y:S01]  /*1f60*/  UMOV UR48, 0x0 ;  /* 0x0000000000307882 */ /* 0x000fe20000000000 */
[----:B------:R-:W-:Y:S01]  /*1f70*/  UMOV UR49, 0x10000000 ;  /* 0x1000000000317882 */ /* 0x000fe20000000000 */
[----:B------:R-:W-:Y:S01]  /*1f80*/  UMOV UR26, UR34 ;  /* 0x00000022001a7c82 */ /* 0x000fe20008000000 */
[----:B------:R-:W-:Y:S01]  /*1f90*/  UMOV UR28, UR36 ;  /* 0x00000024001c7c82 */ /* 0x000fe20008000000 */
[----:B------:R-:W-:Y:S01]  /*1fa0*/  UMOV UR10, URZ ;  /* 0x000000ff000a7c82 */ /* 0x000fe20008000000 */
[----:B------:R-:W-:Y:S01]  /*1fb0*/  UMOV UR25, UR33 ;  /* 0x0000002100197c82 */ /* 0x000fe20008000000 */
[----:B------:R-:W-:Y:S01]  /*1fc0*/  UMOV UR13, UR36 ;  /* 0x00000024000d7c82 */ /* 0x000fe20008000000 */
[----:B------:R-:W-:Y:S01]  /*1fd0*/  UMOV UR9, UR33 ;  /* 0x0000002100097c82 */ /* 0x000fe20008000000 */
[----:B------:R4:W-:Y:S01]  /*1fe0*/  UTMALDG.3D.2CTA [UR32], [UR40], desc[UR48] ;  /* 0x00003020280075b4 */ /* 0x0009e20008211000 */
[----:B------:R-:W-:Y:S01]  /*1ff0*/  UMOV UR14, 0xf0000 ;  /* 0x000f0000000e7882 */ /* 0x000fe20000000000 */
[----:B------:R-:W-:Y:S01]  /*2000*/  UMOV UR21, UR36 ;  /* 0x0000002400157c82 */ /* 0x000fe20008000000 */
[----:B------:R-:W-:Y:S01]  /*2010*/  UMOV UR17, UR33 ;  /* 0x0000002100117c82 */ /* 0x000fe20008000000 */
[----:B------:R-:W-:Y:S01]  /*2020*/  UMOV UR18, UR10 ;  /* 0x0000000a00127c82 */ /* 0x000fe20008000000 */
[----:B------:R4:W-:Y:S01]  /*2030*/  UTMALDG.3D.MULTICAST.2CTA [UR24], [UR38], UR6, desc[UR48] ;  /* 0x00003018260073b4 */ /* 0x0009e20008211806 */
[----:B------:R4:W-:Y:S01]  /*2040*/  UTMALDG.4D.2CTA [UR8], [UR30], desc[UR48] ;  /* 0x000030081e0075b4 */ /* 0x0009e20008219000 */
[----:B------:R4:W-:Y:S02]  /*2050*/  UTMALDG.4D.MULTICAST.2CTA [UR16], [UR22], UR14, desc[UR48] ;  /* 0x00003010160073b4 */ /* 0x0009e4000821980e */
[----:B----4-:R-:W-:Y:S01]  /*2060*/  NOP ;  /* 0x0000000000007918 */ /* 0x010fe20000000000 */
.L_x_32:
[----:B------:R-:W-:Y:S05]  /*2070*/  BSYNC.RECONVERGENT B0 ;  /* 0x0000000000007941 */ /* 0x000fea0003800200 */
.L_x_31:
[----:B------:R-:W-:Y:S02]  /*2080*/  UIADD3 UR34, UPT, UPT, UR34, 0x100, URZ ;  /* 0x0000010022227890 */ /* 0x000fe4000fffe0ff */
[----:B------:R-:W-:Y:S02]  /*2090*/  UIADD3 UR20, UPT, UPT, UR20, 0x2, URZ ;  /* 0x0000000214147890 */ /* 0x000fe4000fffe0ff */
[----:B------:R-:W-:Y:S01]  /*20a0*/  UIADD3 UR11, UPT, UPT, UR11, 0x2, URZ ;  /* 0x000000020b0b7890 */ /* 0x000fe2000fffe0ff */
[----:B------:R-:W-:Y:S01]  /*20b0*/  UMOV UR4, UR15 ;  /* 0x0000000f00047c82 */ /* 0x000fe20008000000 */
[----:B------:R-:W-:Y:S01]  /*20c0*/  UMOV UR14, UR51 ;  /* 0x00000033000e7c82 */ /* 0x000fe20008000000 */
[----:B------:R-:W-:Y:S09]  /*20d0*/  BRA.U UP4, `(.L_x_33) ;  /* 0xfffffff904e87547 */ /* 0x000ff2000b83ffff */
.L_x_25:
[----:B------:R-:W-:Y:S01]  /*20e0*/  ULEA UR4, UR15, UR7, 0x3 ;  /* 0x000000070f047291 */ /* 0x000fe2000f8e18ff */
[----:B-1----:R-:W-:Y:S01]  /*20f0*/  SHF.L.U32 R0, R12, 0x1f, RZ ;  /* 0x0000001f0c007819 */ /* 0x002fe200000006ff */
[----:B------:R-:W-:Y:S01]  /*2100*/  @!P2 SYNCS.ARRIVE.TRANS64.A1T0 RZ, [UR7+0x88], RZ ;  /* 0x000088ffffffa9a7 */ /* 0x000fe20008100007 */
[----:B------:R-:W-:-:S06]  /*2110*/  UISETP.GT.AND UP0, UPT, UR59, UR58, UPT ;  /* 0x0000003a3b00728c */ /* 0x000fcc000bf04270 */
[----:B--23--:R1:W2:Y:S03]  /*2120*/  SYNCS.PHASECHK.TRANS64.TRYWAIT P1, [UR4+0x20], R0 ;  /* 0x00002000ff0075a7 */ /* 0x00c2a60008021104 */
[----:B------:R-:W-:Y:S05]  /*2130*/  BRA.U !UP0, `(.L_x_34) ;  /* 0x0000000508187547 */ /* 0x000fea000b800000 */
[----:B------:R-:W-:Y:S01]  /*2140*/  UIADD3 UR29, UPT, UPT, UR61, UR14, URZ ;  /* 0x0000000e3d1d7290 */ /* 0x000fe2000fffe0ff */
[----:B------:R-:W-:-:S11]  /*2150*/  UMOV UR5, UR15 ;  /* 0x0000000f00057c82 */ /* 0x000fd60008000000 */
.L_x_42:
[----:B------:R-:W-:Y:S01]  /*2160*/  ULEA UR6, UR5, UR7, 0x3 ;  /* 0x0000000705067291 */ /* 0x000fe2000f8e18ff */
[----:B--2---:R-:W-:Y:S01]  /*2170*/  @P4 MOV R2, 0x11800 ;  /* 0x0001180000024802 */ /* 0x004fe20000000f00 */
[----:B--23--:R-:W-:Y:S10]  /*2180*/  @P1 BRA `(.L_x_35) ;  /* 0x00000000000c1947 */ /* 0x00cff40003800000 */
[----:B------:R-:W-:-:S04]  /*2190*/  SHF.L.U32 R3, R12, 0x1f, RZ ;  /* 0x0000001f0c037819 */ /* 0x000fc800000006ff */
[----:B------:R-:W2:Y:S02]  /*21a0*/  SYNCS.PHASECHK.TRANS64.TRYWAIT P0, [UR6+0x20], R3 ;  /* 0x00002003ff0075a7 */ /* 0x000ea40008001106 */
[----:B--2---:R-:W-:Y:S05]  /*21b0*/  @!P0 BRA `(.L_x_36) ;  /* 0x000000a400788947 */ /* 0x004fea0003800000 */
.L_x_35:
[----:B------:R2:W-:Y:S01]  /*21c0*/  @P4 SYNCS.ARRIVE.TRANS64 RZ, [UR6], R2 ;  /* 0x00000002ffff49a7 */ /* 0x0005e20008000006 */
[----:B------:R-:W-:-:S04]  /*21d0*/  ULOP3.LUT UR4, UR37, 0x2, URZ, 0xfc, !UPT ;  /* 0x0000000225047892 */ /* 0x000fc8000f8efcff */
[----:B------:R-:W-:-:S09]  /*21e0*/  UISETP.NE.AND UP0, UPT, UR4, 0x2, UPT ;  /* 0x000000020400788c */ /* 0x000fd2000bf05270 */
[----:B------:R-:W-:Y:S05]  /*21f0*/  BRA.U UP0, `(.L_x_37) ;  /* 0x0000000100047547 */ /* 0x000fea000b800000 */
[----:B------:R-:W-:Y:S05]  /*2200*/  BPT.TRAP 0x1 ;  /* 0x000000040000795c */ /* 0x000fea0000300000 */
.L_x_37:
[----:B------:R-:W-:Y:S04]  /*2210*/  BSSY.RECONVERGENT B0, `(.L_x_38) ;  /* 0x0000003000007945 */ /* 0x000fe80003800200 */
[----:B------:R-:W-:Y:S05]  /*2220*/  @!P3 BRA `(.L_x_39) ;  /* 0x000000000004b947 */ /* 0x000fea0003800000 */
[----:B------:R-:W-:Y:S05]  /*2230*/  BPT.TRAP 0x1 ;  /* 0x000000040000795c */ /* 0x000fea0000300000 */
.L_x_39:
[----:B------:R-:W-:Y:S05]  /*2240*/  BSYNC.RECONVERGENT B0 ;  /* 0x0000000000007941 */ /* 0x000fea0003800200 */
.L_x_38:
        /* <DEDUP_REMOVED lines=9> */
[----:B------:R1:W3:Y:S01]  /*22e0*/  SYNCS.PHASECHK.TRANS64.TRYWAIT P1, [UR4+0x20], R0 ;  /* 0x00002000ff0075a7 */ /* 0x0002e20008021104 */
[----:B------:R-:W-:Y:S05]  /*22f0*/  @!P0 BRA `(.L_x_41) ;  /* 0x0000000000948947 */ /* 0x000fea0003800000 */
[----:B------:R-:W-:Y:S02]  /*2300*/  USHF.L.U32 UR32, UR5, 0xe, URZ ;  /* 0x0000000e05207899 */ /* 0x000fe400080006ff */
[----:B------:R-:W-:Y:S02]  /*2310*/  UIADD3 UR30, UP3, UPT, UR42, 0x80, URZ ;  /* 0x000000802a1e7890 */ /* 0x000fe4000ff7e0ff */
[----:B------:R-:W-:Y:S02]  /*2320*/  UIADD3 UR22, UP2, UPT, UR42, 0x180, URZ ;  /* 0x000001802a167890 */ /* 0x000fe4000ff5e0ff */
[----:B------:R-:W-:Y:S02]  /*2330*/  ULOP3.LUT UR24, UR46, UR32, URZ, 0xfc, !UPT ;  /* 0x000000202e187292 */ /* 0x000fe4000f8efcff */
[----:B------:R-:W-:Y:S02]  /*2340*/  ULEA UR8, UR5, UR7, 0xa ;  /* 0x0000000705087291 */ /* 0x000fe4000f8e50ff */
[----:B------:R-:W-:-:S02]  /*2350*/  UIADD3 UR38, UP1, UPT, UR42, 0x280, URZ ;  /* 0x000002802a267890 */ /* 0x000fc4000ff3e0ff */
[----:B------:R-:W-:Y:S02]  /*2360*/  UIADD3 UR40, UP0, UPT, UR42, 0x380, URZ ;  /* 0x000003802a287890 */ /* 0x000fe4000ff1e0ff */
[----:B------:R-:W-:Y:S02]  /*2370*/  USHF.L.U32 UR11, UR14, 0x1, URZ ;  /* 0x000000010e0b7899 */ /* 0x000fe400080006ff */
[----:B------:R-:W-:Y:S02]  /*2380*/  USHF.L.U32 UR34, UR14, 0x8, URZ ;  /* 0x000000080e227899 */ /* 0x000fe400080006ff */
[----:B------:R-:W-:Y:S02]  /*2390*/  ULOP3.LUT UR33, UR6, 0xfefffff8, URZ, 0xc0, !UPT ;  /* 0xfefffff806217892 */ /* 0x000fe4000f8ec0ff */
[----:B------:R-:W-:Y:S02]  /*23a0*/  UIADD3.X UR31, UPT, UPT, URZ, UR43, URZ, UP3, !UPT ;  /* 0x0000002bff1f7290 */ /* 0x000fe40009ffe4ff */
[----:B------:R-:W-:-:S02]  /*23b0*/  UIADD3 UR32, UPT, UPT, UR7, 0x10800, UR32 ;  /* 0x0001080007207890 */ /* 0x000fc4000fffe020 */
[----:B------:R-:W-:Y:S02]  /*23c0*/  UIADD3.X UR23, UPT, UPT, URZ, UR43, URZ, UP2, !UPT ;  /* 0x0000002bff177290 */ /* 0x000fe400097fe4ff */
[----:B------:R-:W-:Y:S02]  /*23d0*/  UIADD3 UR24, UPT, UPT, UR7, 0x20800, UR24 ;  /* 0x0002080007187890 */ /* 0x000fe4000fffe018 */
[----:B------:R-:W-:Y:S02]  /*23e0*/  UPRMT UR4, URZ, 0x5410, UR45 ;  /* 0x00005410ff047896 */ /* 0x000fe4000800002d */
[----:B------:R-:W-:Y:S02]  /*23f0*/  UIADD3.X UR39, UPT, UPT, URZ, UR43, URZ, UP1, !UPT ;  /* 0x0000002bff277290 */ /* 0x000fe40008ffe4ff */
[----:B------:R-:W-:Y:S02]  /*2400*/  UIADD3 UR8, UPT, UPT, UR8, 0x30800, URZ ;  /* 0x0003080008087890 */ /* 0x000fe4000fffe0ff */
[----:B------:R-:W-:-:S02]  /*2410*/  ULEA UR16, UR5, UR52, 0xb ;  /* 0x0000003405107291 */ /* 0x000fc4000f8e58ff */
[----:B------:R-:W-:Y:S02]  /*2420*/  UIADD3 UR20, UPT, UPT, UR47, UR11, URZ ;  /* 0x0000000b2f147290 */ /* 0x000fe4000fffe0ff */
[----:B------:R-:W-:Y:S01]  /*2430*/  UIADD3.X UR41, UPT, UPT, URZ, UR43, URZ, UP0, !UPT ;  /* 0x0000002bff297290 */ /* 0x000fe200087fe4ff */
[----:B------:R-:W-:Y:S01]  /*2440*/  UMOV UR48, 0x0 ;  /* 0x0000000000307882 */ /* 0x000fe20000000000 */
[----:B------:R-:W-:Y:S01]  /*2450*/  UMOV UR49, 0x10000000 ;  /* 0x1000000000317882 */ /* 0x000fe20000000000 */
[----:B------:R-:W-:Y:S01]  /*2460*/  UMOV UR28, UR36 ;  /* 0x00000024001c7c82 */ /* 0x000fe20008000000 */
[----:B------:R-:W-:Y:S01]  /*2470*/  UMOV UR10, URZ ;  /* 0x000000ff000a7c82 */ /* 0x000fe20008000000 */
[----:B------:R-:W-:Y:S01]  /*2480*/  UMOV UR25, UR33 ;  /* 0x0000002100197c82 */ /* 0x000fe20008000000 */
[----:B------:R-:W-:Y:S01]  /*2490*/  UMOV UR26, UR34 ;  /* 0x00000022001a7c82 */ /* 0x000fe20008000000 */
[----:B------:R-:W-:Y:S01]  /*24a0*/  UMOV UR13, UR36 ;  /* 0x00000024000d7c82 */ /* 0x000fe20008000000 */
[----:B------:R4:W-:Y:S01]  /*24b0*/  UTMALDG.3D.2CTA [UR32], [UR30], desc[UR48] ;  /* 0x000030201e0075b4 */ /* 0x0009e20008211000 */
[----:B------:R-:W-:Y:S01]  /*24c0*/  UMOV UR9, UR33 ;  /* 0x0000002100097c82 */ /* 0x000fe20008000000 */
        /* <DEDUP_REMOVED lines=8> */
.L_x_41:
[----:B------:R-:W-:Y:S05]  /*2550*/  BSYNC.RECONVERGENT B0 ;  /* 0x0000000000007941 */ /* 0x000fea0003800200 */
.L_x_40:
[----:B------:R-:W-:Y:S01]  /*2560*/  UIADD3 UR14, UPT, UPT, UR14, 0x1, URZ ;  /* 0x000000010e0e7890 */ /* 0x000fe2000fffe0ff */
[----:B------:R-:W-:-:S03]  /*2570*/  UMOV UR5, UR15 ;  /* 0x0000000f00057c82 */ /* 0x000fc60008000000 */
[----:B------:R-:W-:-:S09]  /*2580*/  UISETP.NE.AND UP0, UPT, UR14, UR29, UPT ;  /* 0x0000001d0e00728c */ /* 0x000fd2000bf05270 */
[----:B------:R-:W-:Y:S05]  /*2590*/  BRA.U UP0, `(.L_x_42) ;  /* 0xfffffff900f07547 */ /* 0x000fea000b83ffff */
.L_x_34:
[C---:B------:R-:W-:Y:S01]  /*25a0*/  LEA R3, R11.reuse, UR7, 0x3 ;  /* 0x000000070b037c11 */ /* 0x040fe2000f8e18ff */
[----:B------:R-:W-:Y:S01]  /*25b0*/  NOP ;  /* 0x0000000000007918 */ /* 0x000fe20000000000 */
[----:B-1----:R-:W-:Y:S02]  /*25c0*/  SHF.L.U32 R0, R10, 0x1f, RZ ;  /* 0x0000001f0a007819 */ /* 0x002fe400000006ff */
[----:B------:R-:W-:Y:S02]  /*25d0*/  LEA R5, R11, UR7, 0x4 ;  /* 0x000000070b057c11 */ /* 0x000fe4000f8e20ff */
[----:B------:R-:W1:Y:S02]  /*25e0*/  SYNCS.PHASECHK.TRANS64.TRYWAIT P0, [R3+URZ+0x90], R0 ;  /* 0x00009000030075a7 */ /* 0x000e6400080011ff */
[----:B-1----:R-:W-:Y:S05]  /*25f0*/  @!P0 BRA `(.L_x_43) ;  /* 0x000000a000808947 */ /* 0x002fea0003800000 */
.L_x_154:
[----:B------:R-:W4:Y:S01]  /*2600*/  LDS.128 R4, [R5+0xf0] ;  /* 0x0000f00005047984 */ /* 0x000f220000000c00 */
[----:B------:R-:W-:Y:S01]  /*2610*/  UISETP.GE.AND UP0, UPT, UR44, 0x1, UPT ;  /* 0x000000012c00788c */ /* 0x000fe2000bf06270 */
[----:B------:R-:W-:Y:S01]  /*2620*/  @!PT LDS RZ, [RZ] ;  /* 0x00000000fffff984 */ /* 0x000fe20000000800 */
[----:B------:R-:W-:Y:S01]  /*2630*/  @!PT LDS RZ, [RZ] ;  /* 0x00000000fffff984 */ /* 0x000fe20000000800 */
[----:B------:R-:W-:Y:S01]  /*2640*/  @!PT LDS RZ, [RZ] ;  /* 0x00000000fffff984 */ /* 0x000fe20000000800 */
[----:B------:R-:W-:Y:S01]  /*2650*/  @!PT LDS RZ, [RZ] ;  /* 0x00000000fffff984 */ /* 0x000fe20000000800 */
[----:B------:R1:W-:Y:S06]  /*2660*/  MEMBAR.ALL.CTA ;  /* 0x0000000000007992 */ /* 0x0003ec0000008000 */
[----:B-1----:R-:W1:Y:S01]  /*2670*/  FENCE.VIEW.ASYNC.S ;  /* 0x00000000000073c6 */ /* 0x002e620000000000 */
[----:B----4-:R-:W-:-:S13]  /*2680*/  LOP3.LUT P0, RZ, R6, 0x1, RZ, 0xc0, !PT ;  /* 0x0000000106ff7812 */ /* 0x010fda000780c0ff */
[----:B-1----:R-:W-:Y:S01]  /*2690*/  VOTEU.ANY UP1, P0 ;  /* 0x0000000000ff7886 */ /* 0x002fe20000020100 */
[----:B------:R-:W-:-:S13]  /*26a0*/  PLOP3.LUT P0, PT, PT, PT, UP1, 0x80, 0x8 ;  /* 0x000000000008781c */ /* 0x000fda0003f0f018 */
[----:B------:R-:W-:Y:S02]  /*26b0*/  @P0 LOP3.LUT R0, R5, 0xffff, RZ, 0xc0, !PT ;  /* 0x0000ffff05000812 */ /* 0x000fe400078ec0ff */
[----:B--2---:R-:W-:Y:S02]  /*26c0*/  @P0 MOV R2, R4 ;  /* 0x0000000400020202 */ /* 0x004fe40000000f00 */
[----:B------:R-:W-:Y:S01]  /*26d0*/  @P0 R2UR UR5, R0 ;  /* 0x00000000000502ca */ /* 0x000fe200000e0000 */
[----:B------:R-:W-:Y:S01]  /*26e0*/  VIADD R0, R3, 0xa0 ;  /* 0x000000a003007836 */ /* 0x000fe20000000000 */
[----:B------:R-:W-:Y:S02]  /*26f0*/  @P0 SHF.R.U32.HI R4, RZ, 0x10, R5 ;  /* 0x00000010ff040819 */ /* 0x000fe40000011605 */
[----:B------:R-:W-:Y:S02]  /*2700*/  @P0 R2UR UR6, R2 ;  /* 0x00000000020602ca */ /* 0x000fe400000e0000 */
[----:B------:R-:W-:-:S02]  /*2710*/  PRMT R0, RZ, 0x654, R0 ;  /* 0x00000654ff007816 */ /* 0x000fc40000000000 */
[----:B------:R-:W-:Y:S02]  /*2720*/  @P0 R2UR UR4, R4 ;  /* 0x00000000040402ca */ /* 0x000fe400000e0000 */
[----:B------:R1:W-:Y:S03]  /*2730*/  SYNCS.ARRIVE.TRANS64.RED.A1T0 RZ, [R0+URZ], RZ ;  /* 0x000000ff00ff79a7 */ /* 0x0003e600081004ff */
[----:B------:R-:W-:-:S04]  /*2740*/  @UP1 UMOV UR53, UR5 ;  /* 0x0000000500351c82 */ /* 0x000fc80008000000 */
[----:B------:R-:W-:-:S04]  /*2750*/  @UP1 UMOV UR54, UR6 ;  /* 0x0000000600361c82 */ /* 0x000fc80008000000 */
[----:B------:R-:W-:Y:S01]  /*2760*/  @UP1 UMOV UR36, UR4 ;  /* 0x0000000400241c82 */ /* 0x000fe20008000000 */
[----:B------:R-:W-:Y:S05]  /*2770*/  BRA.U !UP0, `(.L_x_44) ;  /* 0x0000000108d47547 */ /* 0x000fea000b800000 */
[----:B------:R-:W2:Y:S01]  /*2780*/  LDCU.128 UR16, c[0x0][0xf10] ;  /* 0x0001e200ff1077ac */ /* 0x000ea20008000c00 */
[----:B------:R-:W4:Y:S01]  /*2790*/  LDCU UR22, c[0x0][0xf20] ;  /* 0x0001e400ff1677ac */ /* 0x000f220008000800 */
[----:B------:R-:W3:Y:S01]  /*27a0*/  LDCU UR14, c[0x0][0xf0c] ;  /* 0x0001e180ff0e77ac */ /* 0x000ee20008000800 */
[----:B------:R-:W1:Y:S01]  /*27b0*/  LDCU.64 UR8, c[0x0][0xf28] ;  /* 0x0001e500ff0877ac */ /* 0x000e620008000a00 */
[----:B------:R-:W-:Y:S02]  /*27c0*/  UISETP.NE.AND UP3, UPT, UR44, 0x1, UPT ;  /* 0x000000012c00788c */ /* 0x000fe4000bf65270 */
[----:B--2---:R-:W-:Y:S02]  /*27d0*/  UIMAD.WIDE.U32 UR10, UR56, UR19, URZ ;  /* 0x00000013380a72a5 */ /* 0x004fe4000f8e00ff */
[----:B------:R-:W-:Y:S02]  /*27e0*/  UIMAD.WIDE.U32 UR4, UR57, UR16, URZ ;  /* 0x00000010390472a5 */ /* 0x000fe4000f8e00ff */
[----:B------:R-:W-:-:S02]  /*27f0*/  UISETP.NE.AND UP0, UPT, UR18, 0x1, UPT ;  /* 0x000000011200788c */ /* 0x000fc4000bf05270 */
[----:B------:R-:W-:Y:S01]  /*2800*/  UIMAD.WIDE.U32 UR20, UR53, UR19, URZ ;  /* 0x00000013351472a5 */ /* 0x000fe2000f8e00ff */
[----:B------:R-:W-:Y:S02]  /*2810*/  UMOV UR10, UR11 ;  /* 0x0000000b000a7c82 */ /* 0x000fe40008000000 */
[----:B------:R-:W-:Y:S01]  /*2820*/  UMOV UR4, UR5 ;  /* 0x0000000500047c82 */ /* 0x000fe20008000000 */
[----:B----4-:R-:W-:Y:S02]  /*2830*/  USHF.R.U32.HI UR10, URZ, UR22, UR10 ;  /* 0x00000016ff0a7299 */ /* 0x010fe4000801160a */
[----:B---3--:R-:W-:Y:S02]  /*2840*/  UISETP.NE.AND UP2, UPT, UR14, 0x1, UPT ;  /* 0x000000010e00788c */ /* 0x008fe4000bf45270 */
[----:B------:R-:W-:Y:S02]  /*2850*/  USHF.R.U32.HI UR4, URZ, UR17, UR4 ;  /* 0x00000011ff047299 */ /* 0x000fe40008011604 */
[----:B------:R-:W-:-:S02]  /*2860*/  USEL UR5, UR56, UR10, !UP0 ;  /* 0x0000000a38057287 */ /* 0x000fc4000c000000 */
[----:B------:R-:W-:Y:S02]  /*2870*/  USEL UR6, UR57, UR4, !UP2 ;  /* 0x0000000439067287 */ /* 0x000fe4000d000000 */
[----:B-1----:R-:W-:Y:S01]  /*2880*/  UIMAD.WIDE.U32 UR10, UR5, UR8, URZ ;  /* 0x00000008050a72a5 */ /* 0x002fe2000f8e00ff */
[----:B------:R-:W-:Y:S01]  /*2890*/  UMOV UR4, UR21 ;  /* 0x0000001500047c82 */ /* 0x000fe20008000000 */
[----:B------:R-:W-:Y:S02]  /*28a0*/  UIMAD.WIDE.U32 UR12, UR54, UR16, URZ ;  /* 0x00000010360c72a5 */ /* 0x000fe4000f8e00ff */
[----:B------:R-:W-:-:S03]  /*28b0*/  UIMAD.WIDE.U32 UR20, UR6, UR8, URZ ;  /* 0x00000008061472a5 */ /* 0x000fc6000f8e00ff */
[----:B------:R-:W-:Y:S01]  /*28c0*/  UMOV UR10, UR11 ;  /* 0x0000000b000a7c82 */ /* 0x000fe20008000000 */
[----:B------:R-:W-:Y:S02]  /*28d0*/  USHF.R.U32.HI UR4, URZ, UR22, UR4 ;  /* 0x00000016ff047299 */ /* 0x000fe40008011604 */
[----:B------:R-:W-:Y:S01]  /*28e0*/  @UP3 USHF.R.U32.HI UR5, URZ, UR9, UR10 ;  /* 0x00000009ff053299 */ /* 0x000fe2000801160a */
[----:B------:R-:W-:Y:S01]  /*28f0*/  UMOV UR12, UR13 ;  /* 0x0000000d000c7c82 */ /* 0x000fe20008000000 */
[----:B------:R-:W-:Y:S01]  /*2900*/  UMOV UR20, UR21 ;  /* 0x0000001500147c82 */ /* 0x000fe20008000000 */
[----:B------:R-:W-:Y:S02]  /*2910*/  USHF.R.U32.HI UR17, URZ, UR17, UR12 ;  /* 0x00000011ff117299 */ /* 0x000fe4000801160c */
[----:B------:R-:W-:Y:S02]  /*2920*/  USEL UR4, UR53, UR4, !UP0 ;  /* 0x0000000435047287 */ /* 0x000fe4000c000000 */
[----:B------:R-:W-:-:S02]  /*2930*/  @UP3 USHF.R.U32.HI UR6, URZ, UR9, UR20 ;  /* 0x00000009ff063299 */ /* 0x000fc40008011614 */
[----:B------:R-:W-:Y:S02]  /*2940*/  UIMAD UR10, UR44, UR5, URZ ;  /* 0x000000052c0a72a4 */ /* 0x000fe4000f8e02ff */
[----:B------:R-:W-:Y:S02]  /*2950*/  USEL UR5, UR54, UR17, !UP2 ;  /* 0x0000001136057287 */ /* 0x000fe4000d000000 */
[----:B------:R-:W-:Y:S02]  /*2960*/  UIMAD UR12, UR44, UR6, URZ ;  /* 0x000000062c0c72a4 */ /* 0x000fe4000f8e02ff */
[----:B------:R-:W-:Y:S02]  /*2970*/  UISETP.GE.AND UP0, UPT, UR4, UR10, UPT ;  /* 0x0000000a0400728c */ /* 0x000fe4000bf06270 */
[----:B------:R-:W-:Y:S02]  /*2980*/  UIMAD.WIDE.U32 UR10, UR4, UR8, URZ ;  /* 0x00000008040a72a5 */ /* 0x000fe4000f8e00ff */
[----:B------:R-:W-:-:S02]  /*2990*/  UISETP.GE.OR UP0, UPT, UR5, UR12, UP0 ;  /* 0x0000000c0500728c */ /* 0x000fc40008706670 */
[----:B------:R-:W-:Y:S02]  /*29a0*/  UIMAD.WIDE.U32 UR12, UR5, UR8, URZ ;  /* 0x00000008050c72a5 */ /* 0x000fe4000f8e00ff */
[----:B------:R-:W-:Y:S01]  /*29b0*/  UIADD3 UR12, UPT, UPT, -UR5, URZ, URZ ;  /* 0x000000ff050c7290 */ /* 0x000fe2000fffe1ff */
[----:B------:R-:W-:Y:S01]  /*29c0*/  UMOV UR10, UR11 ;  /* 0x0000000b000a7c82 */ /* 0x000fe20008000000 */
[----:B------:R-:W-:Y:S02]  /*29d0*/  UIADD3 UR11, UPT, UPT, -UR4, URZ, URZ ;  /* 0x000000ff040b7290 */ /* 0x000fe4000fffe1ff */
        /* <DEDUP_REMOVED lines=15> */
.L_x_44:
[----:B------:R-:W2:Y:S02]  /*2ad0*/  LDCU UR4, c[0x0][0xf30] ;  /* 0x0001e600ff0477ac */ /* 0x000ea40008000800 */
[----:B--2---:R-:W-:-:S09]  /*2ae0*/  UISETP.NE.AND UP0, UPT, UR4, 0x1, UPT ;  /* 0x000000010400788c */ /* 0x004fd2000bf05270 */
[----:B------:R-:W-:Y:S05]  /*2af0*/  BRA.U UP0, `(.L_x_45) ;  /* 0x0000000100447547 */ /* 0x000fea000b800000 */
[----:B------:R-:W2:Y:S01]  /*2b00*/  LDCU.128 UR16, c[0x0][0xf10] ;  /* 0x0001e200ff1077ac */ /* 0x000ea20008000c00 */
[----:B------:R-:W4:Y:S01]  /*2b10*/  LDCU UR10, c[0x0][0xf0c] ;  /* 0x0001e180ff0a77ac */ /* 0x000f220008000800 */
[----:B------:R-:W1:Y:S01]  /*2b20*/  LDCU UR6, c[0x0][0xf20] ;  /* 0x0001e400ff0677ac */ /* 0x000e620008000800 */
[----:B--2---:R-:W-:Y:S02]  /*2b30*/  UIMAD.WIDE.U32 UR8, UR54, UR16, URZ ;  /* 0x00000010360872a5 */ /* 0x004fe4000f8e00ff */
[----:B------:R-:W-:Y:S02]  /*2b40*/  UIMAD.WIDE.U32 UR4, UR53, UR19, URZ ;  /* 0x00000013350472a5 */ /* 0x000fe4000f8e00ff */
[----:B----4-:R-:W-:Y:S02]  /*2b50*/  UISETP.NE.AND UP2, UPT, UR10, 0x1, UPT ;  /* 0x000000010a00788c */ /* 0x010fe4000bf45270 */
[----:B------:R-:W-:Y:S01]  /*2b60*/  UISETP.NE.AND UP0, UPT, UR18, 0x1, UPT ;  /* 0x000000011200788c */ /* 0x000fe2000bf05270 */
[----:B------:R-:W-:-:S02]  /*2b70*/  UMOV UR8, UR9 ;  /* 0x0000000900087c82 */ /* 0x000fc40008000000 */
[----:B------:R-:W-:Y:S01]  /*2b80*/  UMOV UR4, UR5 ;  /* 0x0000000500047c82 */ /* 0x000fe20008000000 */
[----:B------:R-:W-:Y:S02]  /*2b90*/  USHF.R.U32.HI UR17, URZ, UR17, UR8 ;  /* 0x00000011ff117299 */ /* 0x000fe40008011608 */
[----:B-1----:R-:W-:Y:S02]  /*2ba0*/  USHF.R.U32.HI UR4, URZ, UR6, UR4 ;  /* 0x00000006ff047299 */ /* 0x002fe40008011604 */
[----:B------:R-:W-:Y:S02]  /*2bb0*/  USEL UR5, UR54, UR17, !UP2 ;  /* 0x0000001136057287 */ /* 0x000fe4000d000000 */
[----:B------:R-:W-:-:S04]  /*2bc0*/  USEL UR4, UR53, UR4, !UP0 ;  /* 0x0000000435047287 */ /* 0x000fc8000c000000 */
[----:B------:R-:W-:Y:S02]  /*2bd0*/  UIADD3 UR6, UPT, UPT, UR5, -UR4, URZ ;  /* 0x8000000405067290 */ /* 0x000fe4000fffe0ff */
[----:B------:R-:W-:Y:S02]  /*2be0*/  UIADD3 UR4, UPT, UPT, -UR5, UR4, URZ ;  /* 0x0000000405047290 */ /* 0x000fe4000fffe1ff */
[----:B------:R-:W-:Y:S02]  /*2bf0*/  UIMAD UR53, UR6, UR18, UR53 ;  /* 0x00000012063572a4 */ /* 0x000fe4000f8e0235 */
[----:B------:R-:W-:-:S12]  /*2c00*/  UIMAD UR54, UR4, UR10, UR54 ;  /* 0x0000000a043672a4 */ /* 0x000fd8000f8e0236 */
.L_x_45:
[----:B------:R-:W-:Y:S01]  /*2c10*/  VIADD R11, R11, 0x1 ;  /* 0x000000010b0b7836 */ /* 0x000fe20000000000 */
[----:B------:R-:W-:Y:S02]  /*2c20*/  R2UR UR5, R142 ;  /* 0x000000008e0572ca */ /* 0x000fe400000e0000 */
[----:B------:R-:W-:Y:S02]  /*2c30*/  R2UR UR4, R141 ;  /* 0x000000008d0472ca */ /* 0x000fe400000e0000 */
[C---:B------:R-:W-:Y:S02]  /*2c40*/  ISETP.NE.AND P0, PT, R11.reuse, 0x2, PT ;  /* 0x000000020b00780c */ /* 0x040fe40003f05270 */
[----:B------:R-:W-:Y:S02]  /*2c50*/  PLOP3.LUT P2, PT, PT, PT, PT, 0x80, 0x8 ;  /* 0x000000000008781c */ /* 0x000fe40003f4f070 */
[----:B------:R-:W-:Y:S02]  /*2c60*/  SEL R3, RZ, 0x1, P0 ;  /* 0x00000001ff037807 */ /* 0x000fe40000000000 */
[----:B------:R-:W-:-:S02]  /*2c70*/  SEL R11, R11, RZ, P0 ;  /* 0x000000ff0b0b7207 */ /* 0x000fc40000000000 */
[----:B------:R-:W-:Y:S01]  /*2c80*/  LOP3.LUT R10, R10, R3, RZ, 0x3c, !PT ;  /* 0x000000030a0a7212 */ /* 0x000fe200078e3cff */
[----:B------:R-:W-:Y:S02]  /*2c90*/  UIADD3 UR28, UPT, UPT, UR54, UR5, URZ ;  /* 0x00000005361c7290 */ /* 0x000fe4000fffe0ff */
[----:B------:R-:W-:Y:S01]  /*2ca0*/  UIADD3 UR20, UPT, UPT, UR53, UR4, URZ ;  /* 0x0000000435147290 */ /* 0x000fe2000fffe0ff */
[----:B------:R-:W-:Y:S11]  /*2cb0*/  BRA.U UP1, `(.L_x_46) ;  /* 0xffffffed01747547 */ /* 0x000ff6000b83ffff */
[----:B------:R-:W-:Y:S01]  /*2cc0*/  UIADD3 UR7, UPT, UPT, UR7, 0x20, URZ ;  /* 0x0000002007077890 */ /* 0x000fe2000fffe0ff */
[----:B------:R-:W-:-:S03]  /*2cd0*/  SHF.L.U32 R3, R12, 0x1f, RZ ;  /* 0x0000001f0c037819 */ /* 0x000fc600000006ff */
[----:B------:R-:W-:-:S09]  /*2ce0*/  ULEA UR4, UR15, UR7, 0x3 ;  /* 0x000000070f047291 */ /* 0x000fd2000f8e18ff */
[----:B------:R-:W2:Y:S02]  /*2cf0*/  SYNCS.PHASECHK.TRANS64.TRYWAIT P0, [UR4], R3 ;  /* 0x00000003ff0075a7 */ /* 0x000ea40008001104 */
[----:B--2---:R-:W-:Y:S05]  /*2d00*/  @!P0 BRA `(.L_x_47) ;  /* 0x0000009800d08947 */ /* 0x004fea0003800000 */
.L_x_156:
[----:B------:R-:W-:-:S04]  /*2d10*/  UIADD3 UR4, UPT, UPT, UR15, 0x1, URZ ;  /* 0x000000010f047890 */ /* 0x000fc8000fffe0ff */
[----:B------:R-:W-:-:S04]  /*2d20*/  UISETP.NE.AND UP0, UPT, UR4, 0x4, UPT ;  /* 0x000000040400788c */ /* 0x000fc8000bf05270 */
[----:B------:R-:W-:Y:S02]  /*2d30*/  USEL UR6, URZ, 0x1, UP0 ;  /* 0x00000001ff067887 */ /* 0x000fe40008000000 */
[----:B------:R-:W-:-:S04]  /*2d40*/  USEL UR4, UR4, URZ, UP0 ;  /* 0x000000ff04047287 */ /* 0x000fc80008000000 */
[----:B------:R-:W-:Y:S01]  /*2d50*/  ULEA UR5, UR4, UR7, 0x3 ;  /* 0x0000000704057291 */ /* 0x000fe2000f8e18ff */
[----:B------:R-:W-:-:S04]  /*2d60*/  LOP3.LUT R2, R12, UR6, RZ, 0x3c, !PT ;  /* 0x000000060c027c12 */ /* 0x000fc8000f8e3cff */
[----:B-1----:R-:W-:-:S04]  /*2d70*/  SHF.L.U32 R3, R2, 0x1f, RZ ;  /* 0x0000001f02037819 */ /* 0x002fc800000006ff */
[----:B------:R-:W1:Y:S02]  /*2d80*/  SYNCS.PHASECHK.TRANS64.TRYWAIT P0, [UR5], R3 ;  /* 0x00000003ff0075a7 */ /* 0x000e640008001105 */
[----:B-1----:R-:W-:Y:S05]  /*2d90*/  @!P0 BRA `(.L_x_48) ;  /* 0x0000009800c48947 */ /* 0x002fea0003800000 */
.L_x_158:
        /* <DEDUP_REMOVED lines=9> */
.L_x_160:
[----:B------:R-:W-:-:S04]  /*2e30*/  UIADD3 UR4, UPT, UPT, UR4, 0x1, URZ ;  /* 0x0000000104047890 */ /* 0x000fc8000fffe0ff */
[----:B------:R-:W-:-:S04]  /*2e40*/  UISETP.NE.AND UP0, UPT, UR4, 0x4, UPT ;  /* 0x000000040400788c */ /* 0x000fc8000bf05270 */
[----:B------:R-:W-:Y:S02]  /*2e50*/  USEL UR5, URZ, 0x1, UP0 ;  /* 0x00000001ff057887 */ /* 0x000fe40008000000 */
[----:B------:R-:W-:-:S04]  /*2e60*/  USEL UR4, UR4, URZ, UP0 ;  /* 0x000000ff04047287 */ /* 0x000fc80008000000 */
[----:B------:R-:W-:Y:S01]  /*2e70*/  ULEA UR4, UR4, UR7, 0x3 ;  /* 0x0000000704047291 */ /* 0x000fe2000f8e18ff */
[----:B-1----:R-:W-:-:S04]  /*2e80*/  LOP3.LUT R3, R2, UR5, RZ, 0x3c, !PT ;  /* 0x0000000502037c12 */ /* 0x002fc8000f8e3cff */
[----:B------:R-:W-:Y:S01]  /*2e90*/  SHF.L.U32 R3, R3, 0x1f, RZ ;  /* 0x0000001f03037819 */ /* 0x000fe200000006ff */
[----:B------:R-:W-:-:S07]  /*2ea0*/  IMAD.U32 R0, RZ, RZ, UR4 ;  /* 0x00000004ff007e24 */ /* 0x000fce000f8e00ff */
.L_x_50:
[----:B-1----:R1:W2:Y:S02]  /*2eb0*/  SYNCS.PHASECHK.TRANS64.TRYWAIT P0, [R0+URZ], R3 ;  /* 0x00000003000075a7 */ /* 0x0022a400080011ff */
[----:B--2---:R-:W-:Y:S05]  /*2ec0*/  @!P0 NANOSLEEP.SYNCS 0x989680 ;  /* 0x009896800000895d */ /* 0x004fea0003900000 */
[----:B------:R-:W2:Y:S02]  /*2ed0*/  @!P0 SYNCS.PHASECHK.TRANS64 P0, [R0+URZ], R3 ;  /* 0x00000003000085a7 */ /* 0x000ea400080010ff */
[----:B--2---:R-:W-:Y:S05]  /*2ee0*/  @P0 EXIT ;  /* 0x000000000000094d */ /* 0x004fea0003800000 */
[----:B------:R-:W-:Y:S05]  /*2ef0*/  BRA `(.L_x_50) ;  /* 0xfffffffc00ec7947 */ /* 0x000fea000383ffff */
.L_x_22:
[----:B------:R-:W2:Y:S02]  /*2f00*/  S2UR UR4, SR_CgaCtaId ;  /* 0x00000000000479c3 */ /* 0x000ea40000008800 */
[----:B--2---:R-:W-:-:S04]  /*2f10*/  UISETP.NE.AND UP0, UPT, UR4, URZ, UPT ;  /* 0x000000ff0400728c */ /* 0x004fc8000bf05270 */
[----:B------:R-:W-:-:S09]  /*2f20*/  UISETP.NE.OR UP0, UPT, UR21, 0x1, UP0 ;  /* 0x000000011500788c */ /* 0x000fd20008705670 */
[----:B------:R-:W-:Y:S05]  /*2f30*/  BRA.U UP0, `(.L_x_51) ;  /* 0x00000005004c7547 */ /* 0x000fea000b800000 */
[----:B------:R-:W2:Y:S01]  /*2f40*/  S2UR UR5, SR_CgaCtaId ;  /* 0x00000000000579c3 */ /* 0x000ea20000008800 */
[----:B------:R-:W-:Y:S01]  /*2f50*/  UMOV UR4, 0x400 ;  /* 0x0000040000047882 */ /* 0x000fe20000000000 */
[----:B------:R-:W-:Y:S01]  /*2f60*/  ISETP.GE.U32.AND P2, PT, R3, 0x4, PT ;  /* 0x000000040300780c */ /* 0x000fe20003f46070 */
[----:B------:R-:W-:Y:S01]  /*2f70*/  IMAD.MOV.U32 R12, RZ, RZ, 0x1 ;  /* 0x00000001ff0c7424 */ /* 0x000fe200078e00ff */
[----:B------:R-:W-:Y:S02]  /*2f80*/  CS2R R10, SRZ ;  /* 0x00000000000a7805 */ /* 0x000fe4000001ff00 */
[----:B------:R-:W-:Y:S01]  /*2f90*/  CS2R R8, SRZ ;  /* 0x0000000000087805 */ /* 0x000fe2000001ff00 */
[----:B--2---:R-:W-:-:S03]  /*2fa0*/  ULEA UR6, UR5, UR4, 0x18 ;  /* 0x0000000405067291 */ /* 0x004fc6000f8ec0ff */
[----:B------:R-:W-:-:S09]  /*2fb0*/  UMOV UR5, URZ ;  /* 0x000000ff00057c82 */ /* 0x000fd20008000000 */
.L_x_55:
[----:B------:R-:W-:Y:S02]  /*2fc0*/  LEA R0, R8, UR6, 0x3 ;  /* 0x0000000608007c11 */ /* 0x000fe4000f8e18ff */
[----:B------:R-:W-:-:S03]  /*2fd0*/  SHF.L.U32 R5, R9, 0x1f, RZ ;  /* 0x0000001f09057819 */ /* 0x000fc600000006ff */
[----:B------:R-:W-:Y:S01]  /*2fe0*/  VIADD R4, R0, 0xd0 ;  /* 0x000000d000047836 */ /* 0x000fe20000000000 */
[----:B------:R-:W2:Y:S02]  /*2ff0*/  SYNCS.PHASECHK.TRANS64.TRYWAIT P0, [R0+URZ+0xc0], R5 ;  /* 0x0000c005000075a7 */ /* 0x000ea400080011ff */
[----:B--2---:R-:W-:Y:S05]  /*3000*/  @!P0 BRA `(.L_x_52) ;  /* 0x0000009800588947 */ /* 0x004fea0003800000 */
.L_x_161:
[----:B------:R-:W-:Y:S01]  /*3010*/  ULEA UR4, UR5, UR6, 0x3 ;  /* 0x0000000605047291 */ /* 0x000fe2000f8e18ff */
[----:B------:R-:W-:Y:S01]  /*3020*/  PRMT R4, RZ, 0x654, R4 ;  /* 0x00000654ff047816 */ /* 0x000fe20000000004 */
[----:B--2---:R-:W-:Y:S01]  /*3030*/  @!P2 IMAD.MOV.U32 R5, RZ, RZ, 0x10 ;  /* 0x00000010ff05a424 */ /* 0x004fe200078e00ff */
[----:B------:R-:W-:Y:S01]  /*3040*/  SHF.L.U32 R7, R12, 0x1f, RZ ;  /* 0x0000001f0c077819 */ /* 0x000fe200000006ff */
[----:B------:R-:W-:Y:S01]  /*3050*/  UIADD3 UR7, UPT, UPT, UR4, 0x90, URZ ;  /* 0x0000009004077890 */ /* 0x000fe2000fffe0ff */
[----:B------:R2:W-:Y:S05]  /*3060*/  SYNCS.ARRIVE.TRANS64.RED.A1T0 RZ, [R4+URZ], RZ ;  /* 0x000000ff04ff79a7 */ /* 0x0005ea00081004ff */
[----:B------:R-:W-:Y:S01]  /*3070*/  IMAD.U32 R0, RZ, RZ, UR7 ;  /* 0x00000007ff007e24 */ /* 0x000fe2000f8e00ff */
[----:B------:R-:W3:Y:S04]  /*3080*/  SYNCS.PHASECHK.TRANS64.TRYWAIT P0, [UR4+0xa0], R7 ;  /* 0x0000a007ff0075a7 */ /* 0x000ee80008001104 */
[----:B------:R-:W-:Y:S01]  /*3090*/  PRMT R13, R3, 0x654, R0 ;  /* 0x00000654030d7816 */ /* 0x000fe20000000000 */
[----:B--23--:R-:W-:Y:S06]  /*30a0*/  @!P0 BRA `(.L_x_53) ;  /* 0x0000009800448947 */ /* 0x00cfec0003800000 */
.L_x_163:
[----:B------:R-:W-:Y:S01]  /*30b0*/  ULEA UR8, UR5, UR6, 0x4 ;  /* 0x0000000605087291 */ /* 0x000fe2000f8e20ff */
[----:B------:R-:W-:Y:S01]  /*30c0*/  SEL R2, R13, R2, !P2 ;  /* 0x000000020d027207 */ /* 0x000fe20005000000 */
[----:B------:R-:W-:Y:S01]  /*30d0*/  UIADD3 UR9, UPT, UPT, UR4, 0x90, URZ ;  /* 0x0000009004097890 */ /* 0x000fe2000fffe0ff */
[----:B--2---:R-:W-:Y:S01]  /*30e0*/  LEA R0, R11, UR6, 0x3 ;  /* 0x000000060b007c11 */ /* 0x004fe2000f8e18ff */
[----:B------:R-:W-:Y:S01]  /*30f0*/  UIADD3 UR8, UPT, UPT, UR8, 0xf0, URZ ;  /* 0x000000f008087890 */ /* 0x000fe2000fffe0ff */
[----:B------:R2:W-:Y:S01]  /*3100*/  @!P2 SYNCS.ARRIVE.TRANS64.RED RZ, [R2+URZ], R5 ;  /* 0x0000000502ffa9a7 */ /* 0x0005e200080004ff */
[----:B------:R-:W-:Y:S01]  /*3110*/  UIADD3 UR4, UPT, UPT, UR5, 0x1, URZ ;  /* 0x0000000105047890 */ /* 0x000fe2000fffe0ff */
[----:B------:R-:W-:-:S03]  /*3120*/  VIADD R8, R8, 0x1 ;  /* 0x0000000108087836 */ /* 0x000fc60000000000 */
[----:B------:R-:W-:Y:S02]  /*3130*/  UISETP.NE.AND UP0, UPT, UR4, 0x2, UPT ;  /* 0x000000020400788c */ /* 0x000fe4000bf05270 */
[----:B------:R-:W-:Y:S01]  /*3140*/  ISETP.NE.AND P0, PT, R8, 0x2, PT ;  /* 0x000000020800780c */ /* 0x000fe20003f05270 */
[----:B------:R-:W-:Y:S06]  /*3150*/  UGETNEXTWORKID.BROADCAST [UR8], [UR9] ;  /* 0x00000000080073ca */ /* 0x000fec0008000100 */
[----:B------:R-:W-:Y:S02]  /*3160*/  USEL UR7, URZ, 0x1, UP0 ;  /* 0x00000001ff077887 */ /* 0x000fe40008000000 */
[----:B------:R-:W-:-:S04]  /*3170*/  USEL UR5, UR4, URZ, UP0 ;  /* 0x000000ff04057287 */ /* 0x000fc80008000000 */
[----:B------:R-:W-:Y:S02]  /*3180*/  LOP3.LUT R12, R12, UR7, RZ, 0x3c, !PT ;  /* 0x000000070c0c7c12 */ /* 0x000fe4000f8e3cff */
[----:B--2---:R-:W-:-:S04]  /*3190*/  SHF.L.U32 R5, R10, 0x1f, RZ ;  /* 0x0000001f0a057819 */ /* 0x004fc800000006ff */
[----:B------:R-:W2:Y:S02]  /*31a0*/  SYNCS.PHASECHK.TRANS64.TRYWAIT P1, [R0+URZ+0x90], R5 ;  /* 0x00009005000075a7 */ /* 0x000ea400080211ff */
[----:B--2---:R-:W-:Y:S05]  /*31b0*/  @!P1 BRA `(.L_x_54) ;  /* 0x0000009800189947 */ /* 0x004fea0003800000 */
.L_x_164:
[C---:B------:R-:W-:Y:S01]  /*31c0*/  LEA R4, R11.reuse, UR6, 0x4 ;  /* 0x000000060b047c11 */ /* 0x040fe2000f8e20ff */
[----:B--2---:R-:W-:Y:S01]  /*31d0*/  VIADD R0, R0, 0xa0 ;  /* 0x000000a000007836 */ /* 0x004fe20000000000 */
[----:B------:R-:W-:Y:S01]  /*31e0*/  SEL R8, R8, RZ, P0 ;  /* 0x000000ff08087207 */ /* 0x000fe20000000000 */
[----:B------:R-:W-:-:S03]  /*31f0*/  VIADD R11, R11, 0x1 ;  /* 0x000000010b0b7836 */ /* 0x000fc60000000000 */
[----:B------:R-:W2:Y:S01]  /*3200*/  LDS.128 R4, [R4+0xf0] ;  /* 0x0000f00004047984 */ /* 0x000ea20000000c00 */
[----:B------:R-:W-:Y:S02]  /*3210*/  PRMT R0, RZ, 0x654, R0 ;  /* 0x00000654ff007816 */ /* 0x000fe40000000000 */
[C---:B------:R-:W-:Y:S01]  /*3220*/  ISETP.NE.AND P1, PT, R11.reuse, 0x2, PT ;  /* 0x000000020b00780c */ /* 0x040fe20003f25270 */
[----:B------:R-:W-:Y:S01]  /*3230*/  @!PT LDS RZ, [RZ] ;  /* 0x00000000fffff984 */ /* 0x000fe20000000800 */
[----:B------:R-:W-:Y:S01]  /*3240*/  @!PT LDS RZ, [RZ] ;  /* 0x00000000fffff984 */ /* 0x000fe20000000800 */
[----:B------:R-:W-:Y:S01]  /*3250*/  @!PT LDS RZ, [RZ] ;  /* 0x00000000fffff984 */ /* 0x000fe20000000800 */
[----:B------:R-:W-:Y:S01]  /*3260*/  @!PT LDS RZ, [RZ] ;  /* 0x00000000fffff984 */ /* 0x000fe20000000800 */
[----:B------:R3:W-:Y:S06]  /*3270*/  MEMBAR.ALL.CTA ;  /* 0x0000000000007992 */ /* 0x0007ec0000008000 */
[----:B---3--:R-:W3:Y:S01]  /*3280*/  FENCE.VIEW.ASYNC.S ;  /* 0x00000000000073c6 */ /* 0x008ee20000000000 */
[----:B------:R-:W-:Y:S01]  /*3290*/  SEL R11, R11, RZ, P1 ;  /* 0x000000ff0b0b7207 */ /* 0x000fe20000800000 */
[----:B---3--:R3:W-:Y:S01]  /*32a0*/  SYNCS.ARRIVE.TRANS64.RED.A1T0 RZ, [R0+URZ], RZ ;  /* 0x000000ff00ff79a7 */ /* 0x0087e200081004ff */
[----:B--2---:R-:W-:-:S02]  /*32b0*/  LOP3.LUT P3, RZ, R6, 0x1, RZ, 0xc0, !PT ;  /* 0x0000000106ff7812 */ /* 0x004fc4000786c0ff */
[----:B------:R-:W-:-:S04]  /*32c0*/  SEL R5, RZ, 0x1, P1 ;  /* 0x00000001ff057807 */ /* 0x000fc80000800000 */
[----:B------:R-:W-:Y:S02]  /*32d0*/  LOP3.LUT R10, R10, R5, RZ, 0x3c, !PT ;  /* 0x000000050a0a7212 */ /* 0x000fe400078e3cff */
[----:B---3--:R-:W-:-:S04]  /*32e0*/  SEL R0, RZ, 0x1, P0 ;  /* 0x00000001ff007807 */ /* 0x008fc80000000000 */
[----:B------:R-:W-:Y:S01]  /*32f0*/  LOP3.LUT R9, R9, R0, RZ, 0x3c, !PT ;  /* 0x0000000009097212 */ /* 0x000fe200078e3cff */
[----:B------:R-:W-:Y:S06]  /*3300*/  @P3 BRA `(.L_x_55) ;  /* 0xfffffffc002c3947 */ /* 0x000fec000383ffff */
[----:B------:R-:W-:Y:S01]  /*3310*/  ULEA UR4, UR5, UR6, 0x3 ;  /* 0x0000000605047291 */ /* 0x000fe2000f8e18ff */
[----:B------:R-:W-:-:S08]  /*3320*/  SHF.L.U32 R3, R12, 0x1f, RZ ;  /* 0x0000001f0c037819 */ /* 0x000fd000000006ff */
[----:B------:R-:W2:Y:S02]  /*3330*/  SYNCS.PHASECHK.TRANS64 P0, [UR4+0xa0], R3 ;  /* 0x0000a003ff0075a7 */ /* 0x000ea40008001004 */
[----:B--2---:R-:W-:Y:S05]  /*3340*/  @P0 BRA `(.L_x_56) ;  /* 0x0000000000080947 */ /* 0x004fea0003800000 */
[----:B------:R-:W2:Y:S02]  /*3350*/  SYNCS.PHASECHK.TRANS64.TRYWAIT P0, [UR4+0xa0], R3 ;  /* 0x0000a003ff0075a7 */ /* 0x000ea40008001104 */
[----:B--2---:R-:W-:Y:S05]  /*3360*/  @!P0 BRA `(.L_x_57) ;  /* 0x0000009400c08947 */ /* 0x004fea0003800000 */
.L_x_56:
[----:B------:R-:W-:-:S04]  /*3370*/  UIADD3 UR7, UPT, UPT, UR5, 0x1, URZ ;  /* 0x0000000105077890 */ /* 0x000fc8000fffe0ff */
[----:B------:R-:W-:-:S04]  /*3380*/  UISETP.NE.AND UP0, UPT, UR7, 0x2, UPT ;  /* 0x000000020700788c */ /* 0x000fc8000bf05270 */
[----:B------:R-:W-:Y:S02]  /*3390*/  USEL UR8, URZ, 0x1, UP0 ;  /* 0x00000001ff087887 */ /* 0x000fe40008000000 */
[----:B------:R-:W-:-:S04]  /*33a0*/  USEL UR7, UR7, URZ, UP0 ;  /* 0x000000ff07077287 */ /* 0x000fc80008000000 */
[----:B------:R-:W-:Y:S01]  /*33b0*/  ULEA UR7, UR7, UR6, 0x3 ;  /* 0x0000000607077291 */ /* 0x000fe2000f8e18ff */
[----:B--2---:R-:W-:-:S04]  /*33c0*/  LOP3.LUT R3, R12, UR8, RZ, 0x3c, !PT ;  /* 0x000000080c037c12 */ /* 0x004fc8000f8e3cff */
[----:B------:R-:W-:-:S04]  /*33d0*/  SHF.L.U32 R0, R3, 0x1f, RZ ;  /* 0x0000001f03007819 */ /* 0x000fc800000006ff */
[----:B------:R-:W2:Y:S02]  /*33e0*/  SYNCS.PHASECHK.TRANS64 P0, [UR7+0xa0], R0 ;  /* 0x0000a000ff0075a7 */ /* 0x000ea40008001007 */
[----:B-12---:R-:W-:Y:S05]  /*33f0*/  @P0 EXIT ;  /* 0x000000000000094d */ /* 0x006fea0003800000 */
[----:B------:R-:W-:Y:S02]  /*3400*/  SHF.L.U32 R3, R3, 0x1f, RZ ;  /* 0x0000001f03037819 */ /* 0x000fe400000006ff */
[----:B------:R-:W-:-:S07]  /*3410*/  MOV R0, UR7 ;  /* 0x0000000700007c02 */ /* 0x000fce0008000f00 */
.L_x_58:
[----:B-1----:R1:W2:Y:S02]  /*3420*/  SYNCS.PHASECHK.TRANS64.TRYWAIT P0, [R0+URZ+0xa0], R3 ;  /* 0x0000a003000075a7 */ /* 0x0022a400080011ff */
[----:B--2---:R-:W-:Y:S05]  /*3430*/  @!P0 NANOSLEEP.SYNCS 0x989680 ;  /* 0x009896800000895d */ /* 0x004fea0003900000 */
[----:B------:R-:W2:Y:S02]  /*3440*/  @!P0 SYNCS.PHASECHK.TRANS64 P0, [R0+URZ+0xa0], R3 ;  /* 0x0000a003000085a7 */ /* 0x000ea400080010ff */
[----:B--2---:R-:W-:Y:S05]  /*3450*/  @P0 EXIT ;  /* 0x000000000000094d */ /* 0x004fea0003800000 */
[----:B------:R-:W-:Y:S05]  /*3460*/  BRA `(.L_x_58) ;  /* 0xfffffffc00ec7947 */ /* 0x000fea000383ffff */
.L_x_51:
[----:B------:R-:W-:Y:S05]  /*3470*/  BRA.U UP5, `(.L_x_59) ;  /* 0x0000001905107547 */ /* 0x000fea000b800000 */
[----:B------:R-:W2:Y:S01]  /*3480*/  S2UR UR7, SR_CgaCtaId ;  /* 0x00000000000779c3 */ /* 0x000ea20000008800 */
[----:B------:R-:W-:Y:S01]  /*3490*/  UMOV UR4, 0x40 ;  /* 0x0000004000047882 */ /* 0x000fe20000000000 */
[----:B------:R-:W-:Y:S01]  /*34a0*/  NOP ;  /* 0x0000000000007918 */ /* 0x000fe20000000000 */
[----:B------:R-:W-:Y:S01]  /*34b0*/  UMOV UR6, 0x400 ;  /* 0x0000040000067882 */ /* 0x000fe20000000000 */
[----:B--2---:R-:W-:Y:S02]  /*34c0*/  ULEA UR5, UR7, UR4, 0x18 ;  /* 0x0000000407057291 */ /* 0x004fe4000f8ec0ff */
[----:B------:R-:W-:-:S07]  /*34d0*/  ULEA UR6, UR7, UR6, 0x18 ;  /* 0x0000000607067291 */ /* 0x000fce000f8ec0ff */
[----:B------:R-:W2:Y:S02]  /*34e0*/  LDS.U8 R3, [UR5+0x1c] ;  /* 0x00001c05ff037984 */ /* 0x000ea40008000000 */
[----:B--2---:R-:W-:-:S13]  /*34f0*/  ISETP.NE.AND P0, PT, R3, RZ, PT ;  /* 0x000000ff0300720c */ /* 0x004fda0003f05270 */
[----:B------:R-:W-:Y:S05]  /*3500*/  @P0 BRA `(.L_x_60) ;  /* 0x0000000400100947 */ /* 0x000fea0003800000 */
[----:B------:R-:W2:Y:S01]  /*3510*/  S2UR UR4, SR_CgaCtaId ;  /* 0x00000000000479c3 */ /* 0x000ea20000008800 */
[----:B------:R-:W-:Y:S02]  /*3520*/  UISETP.NE.U32.AND UP1, UPT, UR66, 0x1, UPT ;  /* 0x000000014200788c */ /* 0x000fe4000bf25070 */
[----:B------:R-:W-:Y:S02]  /*3530*/  UIADD3 UR7, UPT, UPT, UR5, 0x8, URZ ;  /* 0x0000000805077890 */ /* 0x000fe4000fffe0ff */
[----:B--2---:R-:W-:-:S05]  /*3540*/  ULOP3.LUT UR8, UR4, 0x1, URZ, 0x3c, !UPT ;  /* 0x0000000104087892 */ /* 0x004fca000f8e3cff */
[----:B------:R-:W-:Y:S07]  /*3550*/  BRA.U !UP1, `(.L_x_61) ;  /* 0x00000001099c7547 */ /* 0x000fee000b800000 */
[----:B------:R-:W-:Y:S01]  /*3560*/  ELECT P0, URZ, PT ;  /* 0x0000000000ff782f */ /* 0x000fe20003800000 */
[----:B------:R-:W-:-:S12]  /*3570*/  BSSY B0, `(.L_x_61) ;  /* 0x0000025000007945 */ /* 0x000fd80003800000 */
[----:B------:R-:W-:Y:S05]  /*3580*/  @!P0 BRA `(.L_x_62) ;  /* 0x00000000008c8947 */ /* 0x000fea0003800000 */
[----:B------:R-:W-:-:S05]  /*3590*/  UMOV UR4, 0x10 ;  /* 0x0000001000047882 */ /* 0x000fca0000000000 */
[----:B------:R-:W-:Y:S04]  /*35a0*/  DEPBAR.LE SB2, 0x36 ;  /* 0x0000ad800000791a */ /* 0x000fe80000000000 */
[----:B------:R-:W2:Y:S02]  /*35b0*/  UTCATOMSWS.2CTA.FIND_AND_SET.ALIGN UP0, UR4, UR4 ;  /* 0x00000004000475e3 */ /* 0x000ea40008200800 */
[----:B--2---:R-:W-:Y:S01]  /*35c0*/  MOV R10, UR4 ;  /* 0x00000004000a7c02 */ /* 0x004fe20008000f00 */
[----:B------:R-:W-:Y:S06]  /*35d0*/  BRA.U UP0, `(.L_x_63) ;  /* 0x0000000100187547 */ /* 0x000fec000b800000 */
.L_x_64:
[----:B------:R-:W-:Y:S05]  /*35e0*/  NANOSLEEP 0x64 ;  /* 0x000000640000795d */ /* 0x000fea0003800000 */
[----:B------:R-:W-:-:S05]  /*35f0*/  UMOV UR4, 0x10 ;  /* 0x0000001000047882 */ /* 0x000fca0000000000 */
[----:B------:R-:W-:Y:S04]  /*3600*/  DEPBAR.LE SB2, 0x36 ;  /* 0x0000ad800000791a */ /* 0x000fe80000000000 */
[----:B------:R-:W2:Y:S02]  /*3610*/  UTCATOMSWS.2CTA.FIND_AND_SET.ALIGN UP0, UR4, UR4 ;  /* 0x00000004000475e3 */ /* 0x000ea40008200800 */
[----:B--2---:R-:W-:Y:S01]  /*3620*/  MOV R10, UR4 ;  /* 0x00000004000a7c02 */ /* 0x004fe20008000f00 */
[----:B------:R-:W-:Y:S05]  /*3630*/  BRA.U !UP0, `(.L_x_64) ;  /* 0xfffffffd08e87547 */ /* 0x000fea000b83ffff */
.L_x_63:
[----:B------:R-:W2:Y:S01]  /*3640*/  LDS R6, [UR5+0x10] ;  /* 0x00001005ff067984 */ /* 0x000ea20008000800 */
[----:B------:R-:W-:Y:S01]  /*3650*/  IMAD.U32 R3, RZ, RZ, UR6 ;  /* 0x00000006ff037e24 */ /* 0x000fe2000f8e00ff */
[----:B------:R-:W-:-:S03]  /*3660*/  MOV R4, UR8 ;  /* 0x0000000800047c02 */ /* 0x000fc60008000f00 */
[----:B------:R-:W-:Y:S01]  /*3670*/  VIADD R3, R3, 0x110 ;  /* 0x0000011003037836 */ /* 0x000fe20000000000 */
[----:B--2---:R-:W-:-:S04]  /*3680*/  SHF.L.U32 R6, R6, 0x1f, RZ ;  /* 0x0000001f06067819 */ /* 0x004fc800000006ff */
[----:B------:R-:W2:Y:S02]  /*3690*/  SYNCS.PHASECHK.TRANS64.TRYWAIT P0, [UR5+0x8], R6 ;  /* 0x00000806ff0075a7 */ /* 0x000ea40008001105 */
[----:B--2---:R-:W-:Y:S05]  /*36a0*/  @P0 BRA `(.L_x_65) ;  /* 0x0000000000080947 */ /* 0x004fea0003800000 */
[----:B------:R-:W2:Y:S02]  /*36b0*/  SYNCS.PHASECHK.TRANS64.TRYWAIT P0, [UR5+0x8], R6 ;  /* 0x00000806ff0075a7 */ /* 0x000ea40008001105 */
[----:B--2---:R-:W-:Y:S05]  /*36c0*/  @!P0 BRA `(.L_x_66) ;  /* 0x0000009400008947 */ /* 0x004fea0003800000 */
.L_x_65:
[----:B------:R-:W-:Y:S01]  /*36d0*/  PRMT R4, R4, 0x654, R3 ;  /* 0x0000065404047816 */ /* 0x000fe20000000003 */
[----:B------:R-:W-:Y:S01]  /*36e0*/  HFMA2 R3, -RZ, RZ, 0, 5.9604644775390625e-08 ;  /* 0x00000001ff037431 */ /* 0x000fe200000001ff */
[----:B------:R-:W-:Y:S01]  /*36f0*/  UPRMT UR4, UR8, 0x654, UR7 ;  /* 0x0000065408047896 */ /* 0x000fe20008000007 */
[----:B------:R-:W-:Y:S02]  /*3700*/  IMAD.MOV.U32 R7, RZ, RZ, 0xffff ;  /* 0x0000ffffff077424 */ /* 0x000fe400078e00ff */
[----:B--2---:R-:W-:Y:S02]  /*3710*/  IMAD.MOV.U32 R6, RZ, RZ, 0x4 ;  /* 0x00000004ff067424 */ /* 0x004fe400078e00ff */
[----:B------:R-:W-:Y:S01]  /*3720*/  IMAD.SHL.U32 R9, R10, 0x20, RZ ;  /* 0x000000200a097824 */ /* 0x000fe200078e00ff */
[----:B------:R-:W-:Y:S02]  /*3730*/  MOV R5, UR4 ;  /* 0x0000000400057c02 */ /* 0x000fe40008000f00 */
[-C--:B------:R-:W-:Y:S01]  /*3740*/  SHF.L.U32 R8, R7, R10.reuse, RZ ;  /* 0x0000000a07087219 */ /* 0x080fe200000006ff */
[----:B------:R2:W-:Y:S01]  /*3750*/  SYNCS.ARRIVE.TRANS64.RED RZ, [UR4], R6 ;  /* 0x00000006ffff79a7 */ /* 0x0005e20008000404 */
[----:B------:R-:W-:Y:S01]  /*3760*/  SHF.L.U32 R7, R3, R10, RZ ;  /* 0x0000000a03077219 */ /* 0x000fe200000006ff */
[----:B------:R2:W-:Y:S04]  /*3770*/  STS [UR6+0x110], R9 ;  /* 0x00011009ff007988 */ /* 0x0005e80008000806 */
[----:B------:R2:W-:Y:S04]  /*3780*/  STAS [R4.64], R10 ;  /* 0x0000000a04007dbd */ /* 0x0005e8000c0008ff */
[----:B------:R2:W-:Y:S04]  /*3790*/  ATOMS.OR RZ, [UR5+0x14], R8 ;  /* 0x00001408ffff798c */ /* 0x0005e8000b000005 */
[----:B------:R2:W-:Y:S04]  /*37a0*/  ATOMS.OR RZ, [UR5+0x18], R7 ;  /* 0x00001807ffff798c */ /* 0x0005e8000b000005 */
[----:B------:R2:W-:Y:S02]  /*37b0*/  ATOMS.XOR RZ, [UR5+0x10], R3 ;  /* 0x00001003ffff798c */ /* 0x0005e4000b800005 */
.L_x_62:
[----:B-1----:R-:W-:Y:S05]  /*37c0*/  BSYNC B0 ;  /* 0x0000000000007941 */ /* 0x002fea0003800000 */
.L_x_61:
[----:B------:R-:W-:Y:S05]  /*37d0*/  BRA.U UP1, `(.L_x_67) ;  /* 0x00000001016c7547 */ /* 0x000fea000b800000 */
[----:B------:R-:W-:-:S03]  /*37e0*/  UMOV UR4, 0xffffffff ;  /* 0xffffffff00047882 */ /* 0x000fc60000000000 */
[----:B------:R-:W-:Y:S05]  /*37f0*/  BRA.DIV UR4, `(.L_x_68) ;  /* 0x0000009204cc7947 */ /* 0x000fea000b800000 */
[----:B------:R-:W-:-:S13]  /*3800*/  ELECT P6, URZ, PT ;  /* 0x0000000000ff782f */ /* 0x000fda00038c0000 */
.L_x_168:
[----:B------:R-:W-:Y:S05]  /*3810*/  @!P6 BRA `(.L_x_67) ;  /* 0x00000000005ce947 */ /* 0x000fea0003800000 */
[----:B--2---:R-:W2:Y:S02]  /*3820*/  LDS R4, [UR5+0x10] ;  /* 0x00001005ff047984 */ /* 0x004ea40008000800 */
[----:B--2---:R-:W-:-:S04]  /*3830*/  SHF.L.U32 R4, R4, 0x1f, RZ ;  /* 0x0000001f04047819 */ /* 0x004fc800000006ff */
[----:B------:R-:W2:Y:S02]  /*3840*/  SYNCS.PHASECHK.TRANS64.TRYWAIT P0, [UR5+0x8], R4 ;  /* 0x00000804ff0075a7 */ /* 0x000ea40008001105 */
[----:B--2---:R-:W-:Y:S05]  /*3850*/  @P0 BRA `(.L_x_69) ;  /* 0x0000000000080947 */ /* 0x004fea0003800000 */
[----:B------:R-:W2:Y:S02]  /*3860*/  SYNCS.PHASECHK.TRANS64.TRYWAIT P0, [UR5+0x8], R4 ;  /* 0x00000804ff0075a7 */ /* 0x000ea40008001105 */
[----:B--2---:R-:W-:Y:S05]  /*3870*/  @!P0 BRA `(.L_x_70) ;  /* 0x0000009000cc8947 */ /* 0x004fea0003800000 */
.L_x_69:
[----:B------:R-:W3:Y:S01]  /*3880*/  LDS R6, [UR6+0x110] ;  /* 0x00011006ff067984 */ /* 0x000ee20008000800 */
[----:B--2---:R-:W-:Y:S02]  /*3890*/  HFMA2 R3, -RZ, RZ, 0, 5.9604644775390625e-08 ;  /* 0x00000001ff037431 */ /* 0x004fe400000001ff */
[----:B------:R-:W-:Y:S01]  /*38a0*/  IMAD.MOV.U32 R4, RZ, RZ, 0xffff ;  /* 0x0000ffffff047424 */ /* 0x000fe200078e00ff */
[----:B------:R-:W-:Y:S01]  /*38b0*/  UPRMT UR4, UR8, 0x654, UR7 ;  /* 0x0000065408047896 */ /* 0x000fe20008000007 */
[----:B---3--:R-:W-:-:S03]  /*38c0*/  IMAD.SHL.U32 R5, R6, 0x20, RZ ;  /* 0x0000002006057824 */ /* 0x008fc600078e00ff */
[-C--:B------:R-:W-:Y:S02]  /*38d0*/  SHF.L.U32 R4, R4, R6.reuse, RZ ;  /* 0x0000000604047219 */ /* 0x080fe400000006ff */
[----:B------:R-:W-:Y:S01]  /*38e0*/  SHF.L.U32 R6, R3, R6, RZ ;  /* 0x0000000603067219 */ /* 0x000fe200000006ff */
[----:B------:R3:W-:Y:S04]  /*38f0*/  STS [UR6+0x110], R5 ;  /* 0x00011005ff007988 */ /* 0x0007e80008000806 */
[----:B------:R3:W-:Y:S04]  /*3900*/  ATOMS.OR RZ, [UR5+0x14], R4 ;  /* 0x00001404ffff798c */ /* 0x0007e8000b000005 */
[----:B------:R3:W-:Y:S01]  /*3910*/  ATOMS.OR RZ, [UR5+0x18], R6 ;  /* 0x00001806ffff798c */ /* 0x0007e2000b000005 */
[----:B------:R-:W-:Y:S03]  /*3920*/  SYNCS.ARRIVE.TRANS64.RED.A1T0 RZ, [UR4], RZ ;  /* 0x000000ffffff79a7 */ /* 0x000fe60008100404 */
[----:B------:R3:W-:Y:S01]  /*3930*/  ATOMS.XOR RZ, [UR5+0x10], R3 ;  /* 0x00001003ffff798c */ /* 0x0007e2000b800005 */
[----:B------:R-:W-:Y:S05]  /*3940*/  BRA `(.L_x_67) ;  /* 0x0000000000107947 */ /* 0x000fea0003800000 */
.L_x_60:
[----:B------:R-:W-:Y:S02]  /*3950*/  MOV R3, 0xffffffff ;  /* 0xffffffff00037802 */ /* 0x000fe40000000f00 */
[----:B------:R-:W-:-:S03]  /*3960*/  MOV R4, 0x3990 ;  /* 0x0000399000047802 */ /* 0x000fc60000000f00 */
[----:B------:R2:W-:Y:S04]  /*3970*/  STS [UR6+0x110], R3 ;  /* 0x00011003ff007988 */ /* 0x0005e80008000806 */
[----:B-12--5:R-:W-:Y:S05]  /*3980*/  CALL.REL.NOINC `($__internal_1_$__cuda_sm10x_tcgen05_guardrail_trap_phase_invalid_during_alloc) ;  /* 0x0000009800747944 */ /* 0x026fea0003c00000 */
.L_x_67:
[----:B------:R-:W-:Y:S05]  /*3990*/  WARPSYNC.ALL ;  /* 0x0000000000007948 */ /* 0x000fea0003800000 */
[----:B------:R-:W4:Y:S01]  /*39a0*/  S2UR UR4, SR_CgaCtaId ;  /* 0x00000000000479c3 */ /* 0x000f220000008800 */
[----:B------:R-:W-:Y:S01]  /*39b0*/  UMOV UR38, 0x400 ;  /* 0x0000040000267882 */ /* 0x000fe20000000000 */
[----:B------:R-:W-:-:S06]  /*39c0*/  NOP ;  /* 0x0000000000007918 */ /* 0x000fcc0000000000 */
[----:B------:R-:W-:Y:S06]  /*39d0*/  BAR.ARV 0x6, 0xa0 ;  /* 0x0182800000007b1d */ /* 0x000fec0000002000 */
[----:B------:R-:W1:Y:S01]  /*39e0*/  LDCU UR12, c[0x0][0x38c] ;  /* 0x00007180ff0c77ac */ /* 0x000e620008000800 */
[----:B------:R-:W-:Y:S02]  /*39f0*/  LOP3.LUT R0, R0, 0xffff, RZ, 0xc0, !PT ;  /* 0x0000ffff00007812 */ /* 0x000fe400078ec0ff */
[----:B--2---:R-:W-:Y:S01]  /*3a00*/  CS2R R8, SRZ ;  /* 0x0000000000087805 */ /* 0x004fe2000001ff00 */
[----:B------:R-:W-:Y:S01]  /*3a10*/  UISETP.NE.AND UP3, UPT, UR66, URZ, UPT ;  /* 0x000000ff4200728c */ /* 0x000fe2000bf65270 */
[----:B------:R-:W-:Y:S01]  /*3a20*/  R2UR UR69, R0 ;  /* 0x00000000004572ca */ /* 0x000fe200000e0000 */
[----:B------:R-:W-:Y:S01]  /*3a30*/  UMOV UR59, 0x1 ;  /* 0x00000001003b7882 */ /* 0x000fe20000000000 */
[----:B------:R-:W-:Y:S01]  /*3a40*/  UMOV UR7, URZ ;  /* 0x000000ff00077c82 */ /* 0x000fe20008000000 */
[----:B------:R-:W-:Y:S01]  /*3a50*/  UMOV UR64, URZ ;  /* 0x000000ff00407c82 */ /* 0x000fe20008000000 */
[----:B------:R-:W-:Y:S01]  /*3a60*/  UMOV UR62, URZ ;  /* 0x000000ff003e7c82 */ /* 0x000fe20008000000 */
[----:B----4-:R-:W-:Y:S01]  /*3a70*/  ULEA UR38, UR4, UR38, 0x18 ;  /* 0x0000002604267291 */ /* 0x010fe2000f8ec0ff */
[----:B------:R-:W-:Y:S01]  /*3a80*/  UMOV UR60, URZ ;  /* 0x000000ff003c7c82 */ /* 0x000fe20008000000 */
[----:B------:R-:W-:-:S02]  /*3a90*/  UMOV UR46, URZ ;  /* 0x000000ff002e7c82 */ /* 0x000fc40008000000 */
[----:B------:R-:W-:Y:S02]  /*3aa0*/  UIADD3 UR6, UPT, UPT, UR38, 0x10800, URZ ;  /* 0x0001080026067890 */ /* 0x000fe4000fffe0ff */
[----:B------:R-:W-:Y:S02]  /*3ab0*/  UIADD3 UR5, UPT, UPT, UR38, 0x20800, URZ ;  /* 0x0002080026057890 */ /* 0x000fe4000fffe0ff */
[----:B------:R-:W-:Y:S01]  /*3ac0*/  UIADD3 UR4, UPT, UPT, UR38, 0x30800, URZ ;  /* 0x0003080026047890 */ /* 0x000fe2000fffe0ff */
[----:B---3--:R-:W2:Y:S01]  /*3ad0*/  LDS R3, [UR38+0x110] ;  /* 0x00011026ff037984 */ /* 0x008ea20008000800 */
[----:B------:R-:W-:Y:S02]  /*3ae0*/  UIADD3 UR8, UPT, UPT, UR38, 0x31800, URZ ;  /* 0x0003180026087890 */ /* 0x000fe4000fffe0ff */
[----:B-1----:R-:W-:Y:S02]  /*3af0*/  UIADD3 UR12, UPT, UPT, UR12, 0xff, URZ ;  /* 0x000000ff0c0c7890 */ /* 0x002fe4000fffe0ff */
[----:B------:R-:W-:-:S02]  /*3b00*/  USHF.R.U32.HI UR11, URZ, 0x4, UR6 ;  /* 0x00000004ff0b7899 */ /* 0x000fc40008011606 */
[----:B------:R-:W-:Y:S02]  /*3b10*/  USHF.R.U32.HI UR9, URZ, 0x4, UR5 ;  /* 0x00000004ff097899 */ /* 0x000fe40008011605 */
[----:B------:R-:W-:Y:S02]  /*3b20*/  USHF.R.U32.HI UR6, URZ, 0x4, UR4 ;  /* 0x00000004ff067899 */ /* 0x000fe40008011604 */
[----:B------:R-:W-:Y:S02]  /*3b30*/  USHF.R.U32.HI UR5, URZ, 0x4, UR8 ;  /* 0x00000004ff057899 */ /* 0x000fe40008011608 */
[----:B------:R-:W-:Y:S02]  /*3b40*/  USHF.R.S32.HI UR10, URZ, 0x1f, UR12 ;  /* 0x0000001fff0a7899 */ /* 0x000fe4000801140c */
[----:B------:R-:W-:Y:S02]  /*3b50*/  ULOP3.LUT UR9, UR9, 0x3fff, URZ, 0xc0, !UPT ;  /* 0x00003fff09097892 */ /* 0x000fe4000f8ec0ff */
[----:B------:R-:W-:-:S02]  /*3b60*/  ULOP3.LUT UR6, UR6, 0x3fff, URZ, 0xc0, !UPT ;  /* 0x00003fff06067892 */ /* 0x000fc4000f8ec0ff */
[----:B------:R-:W-:Y:S02]  /*3b70*/  ULOP3.LUT UR5, UR5, 0x3fff, URZ, 0xc0, !UPT ;  /* 0x00003fff05057892 */ /* 0x000fe4000f8ec0ff */
[----:B------:R-:W-:Y:S02]  /*3b80*/  ULEA.HI UR4, UR10, UR12, URZ, 0x8 ;  /* 0x0000000c0a047291 */ /* 0x000fe4000f8f40ff */
[----:B------:R-:W-:Y:S02]  /*3b90*/  ULOP3.LUT UR56, UR9, 0x10000, URZ, 0xfc, !UPT ;  /* 0x0001000009387892 */ /* 0x000fe4000f8efcff */
[----:B------:R-:W-:Y:S02]  /*3ba0*/  ULOP3.LUT UR11, UR11, 0x3fff, URZ, 0xc0, !UPT ;  /* 0x00003fff0b0b7892 */ /* 0x000fe4000f8ec0ff */
[----:B------:R-:W-:Y:S02]  /*3bb0*/  ULOP3.LUT UR57, UR6, 0x10000, URZ, 0xfc, !UPT ;  /* 0x0001000006397892 */ /* 0x000fe4000f8efcff */
[----:B------:R-:W-:-:S02]  /*3bc0*/  ULOP3.LUT UR58, UR5, 0x10000, URZ, 0xfc, !UPT ;  /* 0x00010000053a7892 */ /* 0x000fc4000f8efcff */
[----:B------:R-:W-:Y:S02]  /*3bd0*/  USHF.R.S32.HI UR68, URZ, 0x8, UR4 ;  /* 0x00000008ff447899 */ /* 0x000fe40008011404 */
[----:B------:R-:W-:Y:S02]  /*3be0*/  ULOP3.LUT UR39, UR11, 0x10000, URZ, 0xfc, !UPT ;  /* 0x000100000b277892 */ /* 0x000fe4000f8efcff */
[----:B------:R-:W-:Y:S02]  /*3bf0*/  UIADD3 UR71, UPT, UPT, UR38, 0xb0, URZ ;  /* 0x000000b026477890 */ /* 0x000fe4000fffe0ff */
[----:B------:R-:W-:Y:S01]  /*3c00*/  UIADD3 UR70, UPT, UPT, UR68, -0x1, URZ ;  /* 0xffffffff44467890 */ /* 0x000fe2000fffe0ff */
[----:B------:R-:W-:Y:S01]  /*3c10*/  UMOV UR44, URZ ;  /* 0x000000ff002c7c82 */ /* 0x000fe20008000000 */
[----:B--2---:R-:W-:Y:S01]  /*3c20*/  R2UR UR32, R3 ;  /* 0x00000000032072ca */ /* 0x004fe200000e0000 */
[----:B------:R-:W-:Y:S01]  /*3c30*/  IMAD.MOV.U32 R3, RZ, RZ, RZ ;  /* 0x000000ffff037224 */ /* 0x000fe200078e00ff */
[----:B------:R-:W-:Y:S01]  /*3c40*/  UMOV UR42, URZ ;  /* 0x000000ff002a7c82 */ /* 0x000fe20008000000 */
[----:B------:R-:W-:-:S10]  /*3c50*/  UMOV UR40, URZ ;  /* 0x000000ff00287c82 */ /* 0x000fd40008000000 */
[----:B------:R-:W-:Y:S02]  /*3c60*/  UIADD3 UR54, UPT, UPT, UR32, 0x1c0, URZ ;  /* 0x000001c020367890 */ /* 0x000fe4000fffe0ff */
[----:B------:R-:W-:Y:S02]  /*3c70*/  UIADD3 UR55, UPT, UPT, UR32, 0x1c8, URZ ;  /* 0x000001c820377890 */ /* 0x000fe4000fffe0ff */
[----:B------:R-:W-:Y:S02]  /*3c80*/  UIADD3 UR50, UPT, UPT, UR32, -0x7ffffe40, URZ ;  /* 0x800001c020327890 */ /* 0x000fe4000fffe0ff */
[----:B------:R-:W-:Y:S02]  /*3c90*/  UIADD3 UR51, UPT, UPT, UR32, -0x7ffffe38, URZ ;  /* 0x800001c820337890 */ /* 0x000fe4000fffe0ff */
[----:B------:R-:W-:Y:S02]  /*3ca0*/  UIADD3 UR52, UPT, UPT, UR32, 0x1c4, URZ ;  /* 0x000001c420347890 */ /* 0x000fe4000fffe0ff */
[----:B------:R-:W-:-:S02]  /*3cb0*/  UIADD3 UR53, UPT, UPT, UR32, 0x1d0, URZ ;  /* 0x000001d020357890 */ /* 0x000fc4000fffe0ff */
[----:B------:R-:W-:Y:S02]  /*3cc0*/  UIADD3 UR48, UPT, UPT, UR32, -0x7ffffe3c, URZ ;  /* 0x800001c420307890 */ /* 0x000fe4000fffe0ff */
[----:B------:R-:W-:Y:S02]  /*3cd0*/  UIADD3 UR49, UPT, UPT, UR32, -0x7ffffe30, URZ ;  /* 0x800001d020317890 */ /* 0x000fe4000fffe0ff */
[----:B------:R-:W-:Y:S02]  /*3ce0*/  USHF.R.U32.HI UR9, URZ, 0x11, UR54 ;  /* 0x00000011ff097899 */ /* 0x000fe40008011636 */
[----:B------:R-:W-:Y:S02]  /*3cf0*/  USHF.R.U32.HI UR8, URZ, 0x1a, UR55 ;  /* 0x0000001aff087899 */ /* 0x000fe40008011637 */
[----:B------:R-:W-:Y:S02]  /*3d00*/  USHF.R.U32.HI UR6, URZ, 0x11, UR50 ;  /* 0x00000011ff067899 */ /* 0x000fe40008011632 */
[----:B------:R-:W-:-:S02]  /*3d10*/  USHF.R.U32.HI UR5, URZ, 0x1a, UR51 ;  /* 0x0000001aff057899 */ /* 0x000fc40008011633 */
[----:B------:R-:W-:Y:S02]  /*3d20*/  USHF.R.U32.HI UR4, URZ, 0x11, UR52 ;  /* 0x00000011ff047899 */ /* 0x000fe40008011634 */
[----:B------:R-:W-:Y:S02]  /*3d30*/  USHF.R.U32.HI UR10, URZ, 0x1a, UR53 ;  /* 0x0000001aff0a7899 */ /* 0x000fe40008011635 */
[----:B------:R-:W-:Y:S02]  /*3d40*/  USHF.R.U32.HI UR12, URZ, 0x11, UR48 ;  /* 0x00000011ff0c7899 */ /* 0x000fe40008011630 */
[----:B------:R-:W-:Y:S02]  /*3d50*/  USHF.R.U32.HI UR13, URZ, 0x1a, UR49 ;  /* 0x0000001aff0d7899 */ /* 0x000fe40008011631 */
[----:B------:R-:W-:Y:S02]  /*3d60*/  ULOP3.LUT UR14, UR9, 0x6000, URZ, 0xc0, !UPT ;  /* 0x00006000090e7892 */ /* 0x000fe4000f8ec0ff */
[----:B------:R-:W-:-:S02]  /*3d70*/  ULOP3.LUT UR66, UR8, 0x30, URZ, 0xc0, !UPT ;  /* 0x0000003008427892 */ /* 0x000fc4000f8ec0ff */
[----:B------:R-:W-:Y:S02]  /*3d80*/  ULOP3.LUT UR11, UR6, 0x6000, URZ, 0xc0, !UPT ;  /* 0x00006000060b7892 */ /* 0x000fe4000f8ec0ff */
[----:B------:R-:W-:Y:S02]  /*3d90*/  ULOP3.LUT UR9, UR5, 0x30, URZ, 0xc0, !UPT ;  /* 0x0000003005097892 */ /* 0x000fe4000f8ec0ff */
[----:B------:R-:W-:Y:S02]  /*3da0*/  ULOP3.LUT UR4, UR4, 0x6000, URZ, 0xc0, !UPT ;  /* 0x0000600004047892 */ /* 0x000fe4000f8ec0ff */
[----:B------:R-:W-:Y:S02]  /*3db0*/  ULOP3.LUT UR8, UR10, 0x30, URZ, 0xc0, !UPT ;  /* 0x000000300a087892 */ /* 0x000fe4000f8ec0ff */
        /* <DEDUP_REMOVED lines=10> */
[----:B------:R-:W-:Y:S02]  /*3e60*/  UPRMT UR67, UR66, 0x5410, UR14 ;  /* 0x0000541042437896 */ /* 0x000fe4000800000e */
[----:B------:R-:W-:Y:S02]  /*3e70*/  UPRMT UR65, UR9, 0x5410, UR11 ;  /* 0x0000541009417896 */ /* 0x000fe4000800000b */
[----:B------:R-:W-:Y:S02]  /*3e80*/  UPRMT UR63, UR8, 0x5410, UR4 ;  /* 0x00005410083f7896 */ /* 0x000fe40008000004 */
[----:B------:R-:W-:Y:S01]  /*3e90*/  UPRMT UR61, UR5, 0x5410, UR6 ;  /* 0x00005410053d7896 */ /* 0x000fe20008000006 */
[----:B------:R-:W-:Y:S01]  /*3ea0*/  UMOV UR66, URZ ;  /* 0x000000ff00427c82 */ /* 0x000fe20008000000 */
[----:B------:R-:W-:Y:S01]  /*3eb0*/  UMOV UR47, UR67 ;  /* 0x00000043002f7c82 */ /* 0x000fe20008000000 */
[----:B------:R-:W-:-:S02]  /*3ec0*/  UMOV UR45, UR65 ;  /* 0x00000041002d7c82 */ /* 0x000fc40008000000 */
[----:B------:R-:W-:Y:S02]  /*3ed0*/  UMOV UR43, UR63 ;  /* 0x0000003f002b7c82 */ /* 0x000fe40008000000 */
[----:B------:R-:W-:-:S05]  /*3ee0*/  UMOV UR41, UR61 ;  /* 0x0000003d00297c82 */ /* 0x000fca0008000000 */
.L_x_81:
[C---:B------:R-:W-:Y:S02]  /*3ef0*/  LEA R0, R9.reuse, UR38, 0x3 ;  /* 0x0000002609007c11 */ /* 0x040fe4000f8e18ff */
[----:B------:R-:W-:Y:S02]  /*3f00*/  SHF.L.U32 R5, R8, 0x1f, RZ ;  /* 0x0000001f08057819 */ /* 0x000fe400000006ff */
[----:B------:R-:W-:Y:S02]  /*3f10*/  LEA R4, R9, UR38, 0x4 ;  /* 0x0000002609047c11 */ /* 0x000fe4000f8e20ff */
[----:B------:R-:W1:Y:S02]  /*3f20*/  SYNCS.PHASECHK.TRANS64.TRYWAIT P0, [R0+URZ+0x90], R5 ;  /* 0x00009005000075a7 */ /* 0x000e6400080011ff */
[----:B-12---:R-:W-:Y:S05]  /*3f30*/  @!P0 BRA `(.L_x_71) ;  /* 0x0000008c00348947 */ /* 0x006fea0003800000 */
.L_x_169:
[----:B-1----:R-:W1:Y:S01]  /*3f40*/  LDS.128 R4, [R4+0xf0] ;  /* 0x0000f00004047984 */ /* 0x002e620000000c00 */
[----:B------:R-:W-:Y:S02]  /*3f50*/  VIADD R0, R0, 0xa0 ;  /* 0x000000a000007836 */ /* 0x000fe40000000000 */
[----:B------:R-:W-:Y:S01]  /*3f60*/  VIADD R9, R9, 0x1 ;  /* 0x0000000109097836 */ /* 0x000fe20000000000 */
[----:B------:R-:W-:Y:S01]  /*3f70*/  @!PT LDS RZ, [RZ] ;  /* 0x00000000fffff984 */ /* 0x000fe20000000800 */
[----:B------:R-:W-:Y:S01]  /*3f80*/  @!PT LDS RZ, [RZ] ;  /* 0x00000000fffff984 */ /* 0x000fe20000000800 */
[----:B------:R-:W-:Y:S01]  /*3f90*/  @!PT LDS RZ, [RZ] ;  /* 0x00000000fffff984 */ /* 0x000fe20000000800 */
[----:B------:R-:W-:Y:S01]  /*3fa0*/  @!PT LDS RZ, [RZ] ;  /* 0x00000000fffff984 */ /* 0x000fe20000000800 */
[----:B------:R2:W-:Y:S06]  /*3fb0*/  MEMBAR.ALL.CTA ;  /* 0x0000000000007992 */ /* 0x0005ec0000008000 */
[----:B--2---:R-:W2:Y:S01]  /*3fc0*/  FENCE.VIEW.ASYNC.S ;  /* 0x00000000000073c6 */ /* 0x004ea20000000000 */
[----:B------:R-:W-:-:S04]  /*3fd0*/  PRMT R0, RZ, 0x654, R0 ;  /* 0x00000654ff007816 */ /* 0x000fc80000000000 */
[----:B--2---:R2:W-:Y:S01]  /*3fe0*/  SYNCS.ARRIVE.TRANS64.RED.A1T0 RZ, [R0+URZ], RZ ;  /* 0x000000ff00ff79a7 */ /* 0x0045e200081004ff */
[----:B-1----:R-:W-:Y:S01]  /*3ff0*/  LOP3.LUT P2, RZ, R6, 0x1, RZ, 0xc0, !PT ;  /* 0x0000000106ff7812 */ /* 0x002fe2000784c0ff */
[----:B--2---:R-:W-:-:S12]  /*4000*/  BRA.U UP3, `(.L_x_72) ;  /* 0x0000000903587547 */ /* 0x004fd8000b800000 */
[----:B------:R-:W1:Y:S01]  /*4010*/  LDCU UR4, c[0x0][0x38c] ;  /* 0x00007180ff0477ac */ /* 0x000e620008000800 */
[----:B------:R-:W-:Y:S01]  /*4020*/  ULOP3.LUT UR34, UR59, 0x1, URZ, 0x3c, !UPT ;  /* 0x000000013b227892 */ /* 0x000fe2000f8e3cff */
[----:B------:R-:W-:Y:S01]  /*4030*/  UMOV UR11, URZ ;  /* 0x000000ff000b7c82 */ /* 0x000fe20008000000 */
[----:B------:R-:W-:Y:S02]  /*4040*/  UMOV UR6, 0x1 ;  /* 0x0000000100067882 */ /* 0x000fe40000000000 */
[----:B------:R-:W-:Y:S01]  /*4050*/  UIMAD UR34, UR34, 0xc0, UR32 ;  /* 0x000000c0222278a4 */ /* 0x000fe2000f8e0220 */
[----:B------:R-:W-:Y:S01]  /*4060*/  UMOV UR35, UR7 ;  /* 0x0000000700237c82 */ /* 0x000fe20008000000 */
[----:B------:R-:W-:Y:S01]  /*4070*/  UMOV UR33, UR68 ;  /* 0x0000004400217c82 */ /* 0x000fe20008000000 */
[----:B-1----:R-:W-:-:S09]  /*4080*/  UISETP.GE.AND UP0, UPT, UR4, 0x1, UPT ;  /* 0x000000010400788c */ /* 0x002fd2000bf06270 */
[----:B------:R-:W-:Y:S05]  /*4090*/  BRA.U !UP0, `(.L_x_73) ;  /* 0x0000000508107547 */ /* 0x000fea000b800000 */
[----:B------:R-:W-:Y:S01]  /*40a0*/  ULEA UR18, UR7, UR38, 0x3 ;  /* 0x0000002607127291 */ /* 0x000fe2000f8e18ff */
[----:B------:R-:W-:-:S08]  /*40b0*/  SHF.L.U32 R5, R3, 0x1f, RZ ;  /* 0x0000001f03057819 */ /* 0x000fd000000006ff */
[----:B------:R-:W1:Y:S02]  /*40c0*/  SYNCS.PHASECHK.TRANS64.TRYWAIT P0, [UR18], R5 ;  /* 0x00000005ff0075a7 */ /* 0x000e640008001112 */
[----:B-1----:R-:W-:Y:S05]  /*40d0*/  @P0 BRA `(.L_x_74) ;  /* 0x0000000000080947 */ /* 0x002fea0003800000 */
[----:B------:R-:W1:Y:S02]  /*40e0*/  SYNCS.PHASECHK.TRANS64.TRYWAIT P0, [UR18], R5 ;  /* 0x00000005ff0075a7 */ /* 0x000e640008001112 */
[----:B-1----:R-:W-:Y:S05]  /*40f0*/  @!P0 BRA `(.L_x_75) ;  /* 0x0000008800d88947 */ /* 0x002fea0003800000 */
.L_x_74:
[----:B------:R-:W-:Y:S01]  /*4100*/  UIADD3 UR35, UPT, UPT, UR7, 0x1, URZ ;  /* 0x0000000107237890 */ /* 0x000fe2000fffe0ff */
[----:B-1----:R-:W-:Y:S01]  /*4110*/  IMAD.U32 R0, RZ, RZ, UR59 ;  /* 0x0000003bff007e24 */ /* 0x002fe2000f8e00ff */
[----:B------:R-:W-:Y:S02]  /*4120*/  UISETP.GE.U32.AND UP1, UPT, UR4, 0x101, UPT ;  /* 0x000001010400788c */ /* 0x000fe4000bf26070 */
[----:B------:R-:W-:Y:S02]  /*4130*/  UISETP.NE.AND UP0, UPT, UR35, 0x4, UPT ;  /* 0x000000042300788c */ /* 0x000fe4000bf05270 */
[----:B------:R-:W-:Y:S01]  /*4140*/  ULEA UR8, UR7, UR57, 0x6 ;  /* 0x0000003907087291 */ /* 0x000fe2000f8e30ff */
[----:B------:R-:W-:Y:S01]  /*4150*/  SHF.L.U32 R5, R0, 0x1f, RZ ;  /* 0x0000001f00057819 */ /* 0x000fe200000006ff */
[----:B------:R-:W-:Y:S01]  /*4160*/  USEL UR4, URZ, 0x1, UP0 ;  /* 0x00000001ff047887 */ /* 0x000fe20008000000 */
[----:B------:R-:W-:Y:S01]  /*4170*/  PLOP3.LUT P1, PT, PT, PT, UP1, 0x80, 0x8 ;  /* 0x000000000008781c */ /* 0x000fe20003f2f018 */
[----:B------:R-:W-:-:S02]  /*4180*/  USEL UR35, UR35, URZ, UP0 ;  /* 0x000000ff23237287 */ /* 0x000fc40008000000 */
[----:B------:R-:W-:Y:S02]  /*4190*/  UIADD3 UR16, UPT, UPT, UR8, 0x20, URZ ;  /* 0x0000002008107890 */ /* 0x000fe4000fffe0ff */
[----:B------:R-:W-:Y:S01]  /*41a0*/  LOP3.LUT R3, R3, UR4, RZ, 0x3c, !PT ;  /* 0x0000000403037c12 */ /* 0x000fe2000f8e3cff */
[----:B------:R-:W-:Y:S02]  /*41b0*/  @UP1 ULEA UR5, UR35, UR38, 0x3 ;  /* 0x0000002623051291 */ /* 0x000fe4000f8e18ff */
[----:B------:R-:W-:Y:S01]  /*41c0*/  ULEA UR4, UR7, UR58, 0x7 ;  /* 0x0000003a07047291 */ /* 0x000fe2000f8e38ff */
[----:B------:R-:W-:Y:S01]  /*41d0*/  UMOV UR9, 0x4008 ;  /* 0x0000400800097882 */ /* 0x000fe20000000000 */
[----:B------:R-:W-:Y:S02]  /*41e0*/  UMOV UR17, 0x4008 ;  /* 0x0000400800117882 */ /* 0x000fe40000000000 */
[----:B------:R-:W-:Y:S01]  /*41f0*/  UIADD3 UR10, UPT, UPT, UR4, 0x20, URZ ;  /* 0x00000020040a7890 */ /* 0x000fe2000fffe0ff */
[----:B------:R-:W-:Y:S01]  /*4200*/  @P1 SHF.L.U32 R4, R3, 0x1f, RZ ;  /* 0x0000001f03041819 */ /* 0x000fe200000006ff */
[----:B------:R-:W-:-:S02]  /*4210*/  UIADD3 UR12, UPT, UPT, UR4, 0x40, URZ ;  /* 0x00000040040c7890 */ /* 0x000fc4000fffe0ff */
[----:B------:R-:W-:Y:S01]  /*4220*/  UIADD3 UR14, UPT, UPT, UR4, 0x60, URZ ;  /* 0x00000060040e7890 */ /* 0x000fe2000fffe0ff */
[----:B------:R-:W1:Y:S01]  /*4230*/  @P1 SYNCS.PHASECHK.TRANS64.TRYWAIT P0, [UR5], R4 ;  /* 0x00000004ff0015a7 */ /* 0x000e620008001105 */
[----:B------:R-:W-:Y:S01]  /*4240*/  UMOV UR5, 0x4008 ;  /* 0x0000400800057882 */ /* 0x000fe20000000000 */
[----:B------:R2:W-:Y:S01]  /*4250*/  UTCCP.T.S.2CTA.4x32dp128bit tmem[UR32+0x1c0], gdesc[UR8] ;  /* 0x0001c008200079e7 */ /* 0x0005e20009300000 */
[----:B------:R-:W-:Y:S01]  /*4260*/  UMOV UR11, 0x4008 ;  /* 0x00004008000b7882 */ /* 0x000fe20000000000 */
[----:B------:R2:W-:Y:S01]  /*4270*/  UTCCP.T.S.2CTA.4x32dp128bit tmem[UR32+0x1c4], gdesc[UR16] ;  /* 0x0001c410200079e7 */ /* 0x0005e20009300000 */
[----:B------:R-:W-:Y:S01]  /*4280*/  UMOV UR13, 0x4008 ;  /* 0x00004008000d7882 */ /* 0x000fe20000000000 */
[----:B------:R2:W-:Y:S01]  /*4290*/  UTCCP.T.S.2CTA.4x32dp128bit tmem[UR32+0x1c8], gdesc[UR4] ;  /* 0x0001c804200079e7 */ /* 0x0005e20009300000 */
[----:B------:R-:W-:Y:S01]  /*42a0*/  UMOV UR15, 0x4008 ;  /* 0x00004008000f7882 */ /* 0x000fe20000000000 */
[----:B------:R2:W-:Y:S01]  /*42b0*/  UTCCP.T.S.2CTA.4x32dp128bit tmem[UR32+0x1cc], gdesc[UR10] ;  /* 0x0001cc0a200079e7 */ /* 0x0005e20009300000 */
[----:B------:R2:W-:Y:S01]  /*42c0*/  UTCCP.T.S.2CTA.4x32dp128bit tmem[UR32+0x1d0], gdesc[UR12] ;  /* 0x0001d00c200079e7 */ /* 0x0005e20009300000 */
[----:B------:R2:W-:Y:S01]  /*42d0*/  UTCCP.T.S.2CTA.4x32dp128bit tmem[UR32+0x1d4], gdesc[UR14] ;  /* 0x0001d40e200079e7 */ /* 0x0005e20009300000 */
[----:B------:R-:W-:Y:S01]  /*42e0*/  UMOV UR6, 0x1 ;  /* 0x0000000100067882 */ /* 0x000fe20000000000 */
[----:B------:R-:W3:Y:S01]  /*42f0*/  SYNCS.PHASECHK.TRANS64.TRYWAIT P3, [UR38+0xb8], R5 ;  /* 0x0000b805ff0075a7 */ /* 0x000ee20008061126 */
[----:B-1----:R-:W-:Y:S01]  /*4300*/  @P1 VOTEU.ANY UP0, P0 ;  /* 0x0000000000ff1886 */ /* 0x002fe20000000100 */
[----:B------:R-:W-:Y:S01]  /*4310*/  @UP1 USEL UR6, URZ, 0x1, !UP0 ;  /* 0x00000001ff061887 */ /* 0x000fe2000c000000 */
[----:B--23--:R-:W-:Y:S11]  /*4320*/  @!P3 BRA `(.L_x_76) ;  /* 0x000000880064b947 */ /* 0x00cff60003800000 */
.L_x_172:
[----:B------:R-:W-:Y:S01]  /*4330*/  ELECT P0, URZ, PT ;  /* 0x0000000000ff782f */ /* 0x000fe20003800000 */
[----:B------:R-:W-:Y:S02]  /*4340*/  ULEA UR8, UR7, UR56, 0xa ;  /* 0x0000003807087291 */ /* 0x000fe4000f8e50ff */
[----:B------:R-:W-:Y:S02]  /*4350*/  ULEA UR4, UR7, UR39, 0xa ;  /* 0x0000002707047291 */ /* 0x000fe4000f8e50ff */
[----:B------:R-:W-:Y:S02]  /*4360*/  UIADD3 UR10, UPT, UPT, UR18, 0x20, URZ ;  /* 0x00000020120a7890 */ /* 0x000fe4000fffe0ff */
[----:B------:R-:W-:Y:S02]  /*4370*/  UIADD3 UR22, UPT, UPT, UR8, 0x2, URZ ;  /* 0x0000000208167890 */ /* 0x000fe4000fffe0ff */
[----:B------:R-:W-:Y:S02]  /*4380*/  UIADD3 UR20, UPT, UPT, UR4, 0x2, URZ ;  /* 0x0000000204147890 */ /* 0x000fe4000fffe0ff */
[----:B------:R-:W-:-:S02]  /*4390*/  UIADD3 UR18, UPT, UPT, UR8, 0x4, URZ ;  /* 0x0000000408127890 */ /* 0x000fc4000fffe0ff */
[----:B-1----:R-:W-:Y:S01]  /*43a0*/  @P0 LOP3.LUT R0, R2, 0xffff, RZ, 0xc0, !PT ;  /* 0x0000ffff02000812 */ /* 0x002fe200078ec0ff */
[----:B------:R-:W-:Y:S02]  /*43b0*/  UIADD3 UR16, UPT, UPT, UR4, 0x4, URZ ;  /* 0x0000000404107890 */ /* 0x000fe4000fffe0ff */
[----:B------:R-:W-:Y:S01]  /*43c0*/  UIADD3 UR12, UPT, UPT, UR4, 0x6, URZ ;  /* 0x00000006040c7890 */ /* 0x000fe2000fffe0ff */
[----:B------:R-:W-:Y:S01]  /*43d0*/  @P0 R2UR UR7, R0 ;  /* 0x00000000000702ca */ /* 0x000fe200000e0000 */
[----:B------:R-:W-:Y:S01]  /*43e0*/  UIADD3 UR14, UPT, UPT, UR8, 0x6, URZ ;  /* 0x00000006080e7890 */ /* 0x000fe2000fffe0ff */
[----:B------:R-:W-:Y:S01]  /*43f0*/  UMOV UR9, 0x40004040 ;  /* 0x4000404000097882 */ /* 0x000fe20000000000 */
[----:B------:R-:W-:Y:S01]  /*4400*/  UMOV UR5, 0x40004040 ;  /* 0x4000404000057882 */ /* 0x000fe20000000000 */
[----:B------:R-:W-:Y:S01]  /*4410*/  UMOV UR23, 0x40004040 ;  /* 0x4000404000177882 */ /* 0x000fe20000000000 */
[----:B------:R-:W-:Y:S01]  /*4420*/  UMOV UR21, 0x40004040 ;  /* 0x4000404000157882 */ /* 0x000fe20000000000 */
[----:B------:R1:W-:Y:S01]  /*4430*/  UTCOMMA.2CTA gdesc[UR4], gdesc[UR8], tmem[UR34], tmem[UR66], idesc[UR67], tmem[UR54], !UPT ;  /* 0xc0364208040075ea */ /* 0x0003e2000fa00022 */
[----:B------:R-:W-:Y:S01]  /*4440*/  UMOV UR19, 0x40004040 ;  /* 0x4000404000137882 */ /* 0x000fe20000000000 */
[----:B------:R-:W-:Y:S01]  /*4450*/  UMOV UR17, 0x40004040 ;  /* 0x4000404000117882 */ /* 0x000fe20000000000 */
[----:B------:R-:W-:Y:S01]  /*4460*/  UMOV UR15, 0x40004040 ;  /* 0x40004040000f7882 */ /* 0x000fe20000000000 */
[----:B------:R-:W-:Y:S01]  /*4470*/  UMOV UR13, 0x40004040 ;  /* 0x40004040000d7882 */ /* 0x000fe20000000000 */
[----:B------:R1:W-:Y:S01]  /*4480*/  UTCOMMA.2CTA gdesc[UR20], gdesc[UR22], tmem[UR34], tmem[UR64], idesc[UR65], tmem[UR50], UPT ;  /* 0xc0324016140075ea */ /* 0x0003e2000ba00022 */
[----:B------:R1:W-:Y:S01]  /*4490*/  UTCOMMA.2CTA gdesc[UR16], gdesc[UR18], tmem[UR34], tmem[UR62], idesc[UR63], tmem[UR52], UPT ;  /* 0xc0343e12100075ea */ /* 0x0003e2000ba00022 */
[----:B------:R1:W-:Y:S01]  /*44a0*/  UTCOMMA.2CTA gdesc[UR12], gdesc[UR14], tmem[UR34], tmem[UR60], idesc[UR61], tmem[UR48], UPT ;  /* 0xc0303c0e0c0075ea */ /* 0x0003e2000ba00022 */
[----:B------:R1:W-:Y:S01]  /*44b0*/  UTCBAR.2CTA.MULTICAST [UR10], URZ, UR7 ;  /* 0x000000ff0a0073e9 */ /* 0x0003e20008200807 */
[----:B------:R-:W-:Y:S01]  /*44c0*/  UMOV UR11, 0x1 ;  /* 0x00000001000b7882 */ /* 0x000fe20000000000 */
[----:B------:R-:W-:-:S05]  /*44d0*/  UMOV UR33, UR70 ;  /* 0x0000004600217c82 */ /* 0x000fca0008000000 */
.L_x_73:
[----:B------:R-:W-:-:S09]  /*44e0*/  UISETP.GE.AND UP0, UPT, UR33, 0x1, UPT ;  /* 0x000000012100788c */ /* 0x000fd2000bf06270 */
[----:B------:R-:W-:Y:S05]  /*44f0*/  BRA.U !UP0, `(.L_x_77) ;  /* 0x0000000508147547 */ /* 0x000fea000b800000 */
[----:B-1----:R-:W-:-:S05]  /*4500*/  UMOV UR5, UR35 ;  /* 0x0000002300057c82 */ /* 0x002fca0008000000 */
.L_x_80:
[----:B------:R-:W-:Y:S02]  /*4510*/  UISETP.NE.AND UP0, UPT, UR6, URZ, UPT ;  /* 0x000000ff0600728c */ /* 0x000fe4000bf05270 */
[----:B------:R-:W-:Y:S07]  /*4520*/  ULEA UR7, UR5, UR38, 0x3 ;  /* 0x0000002605077291 */ /* 0x000fee000f8e18ff */
[----:B------:R-:W-:Y:S05]  /*4530*/  BRA.U UP0, `(.L_x_78) ;  /* 0x00000001000c7547 */ /* 0x000fea000b800000 */
[----:B------:R-:W-:Y:S04]  /*4540*/  SHF.L.U32 R5, R3, 0x1f, RZ ;  /* 0x0000001f03057819 */ /* 0x000fe800000006ff */
[----:B------:R-:W1:Y:S02]  /*4550*/  SYNCS.PHASECHK.TRANS64.TRYWAIT P0, [UR7], R5 ;  /* 0x00000005ff0075a7 */ /* 0x000e640008001107 */
[----:B-1----:R-:W-:Y:S05]  /*4560*/  @!P0 BRA `(.L_x_79) ;  /* 0x0000008400ec8947 */ /* 0x002fea0003800000 */
.L_x_78:
[----:B------:R-:W-:Y:S02]  /*4570*/  UISETP.NE.AND UP1, UPT, UR33, 0x1, UPT ;  /* 0x000000012100788c */ /* 0x000fe4000bf25270 */
[----:B------:R-:W-:Y:S01]  /*4580*/  UIADD3 UR4, UPT, UPT, UR5, 0x1, URZ ;  /* 0x0000000105047890 */ /* 0x000fe2000fffe0ff */
[----:B------:R-:W-:Y:S03]  /*4590*/  ELECT P3, URZ, PT ;  /* 0x0000000000ff782f */ /* 0x000fe60003860000 */
[----:B------:R-:W-:Y:S01]  /*45a0*/  UISETP.NE.AND UP0, UPT, UR4, 0x4, UPT ;  /* 0x000000040400788c */ /* 0x000fe2000bf05270 */
[----:B------:R-:W-:Y:S01]  /*45b0*/  PLOP3.LUT P1, PT, PT, PT, UP1, 0x80, 0x8 ;  /* 0x000000000008781c */ /* 0x000fe20003f2f018 */
[----:B------:R-:W-:Y:S02]  /*45c0*/  ULEA UR10, UR5, UR58, 0x7 ;  /* 0x0000003a050a7291 */ /* 0x000fe4000f8e38ff */
[----:B------:R-:W-:Y:S02]  /*45d0*/  USEL UR6, URZ, 0x1, UP0 ;  /* 0x00000001ff067887 */ /* 0x000fe40008000000 */
[----:B------:R-:W-:Y:S02]  /*45e0*/  USEL UR35, UR4, URZ, UP0 ;  /* 0x000000ff04237287 */ /* 0x000fe40008000000 */
[----:B------:R-:W-:Y:S02]  /*45f0*/  ULEA UR8, UR5, UR56, 0xa ;  /* 0x0000003805087291 */ /* 0x000fe4000f8e50ff */
[----:B------:R-:W-:Y:S01]  /*4600*/  @UP1 ULEA UR4, UR35, UR38, 0x3 ;  /* 0x0000002623041291 */ /* 0x000fe2000f8e18ff */
[----:B------:R-:W-:Y:S01]  /*4610*/  LOP3.LUT R3, R3, UR6, RZ, 0x3c, !PT ;  /* 0x0000000603037c12 */ /* 0x000fe2000f8e3cff */
[----:B------:R-:W-:Y:S01]  /*4620*/  ULEA UR6, UR5, UR57, 0x6 ;  /* 0x0000003905067291 */ /* 0x000fe2000f8e30ff */
[----:B-1----:R-:W-:Y:S01]  /*4630*/  @P3 LOP3.LUT R0, R2, 0xffff, RZ, 0xc0, !PT ;  /* 0x0000ffff02003812 */ /* 0x002fe200078ec0ff */
[----:B------:R-:W-:Y:S01]  /*4640*/  UIADD3 UR24, UPT, UPT, UR10, 0x20, URZ ;  /* 0x000000200a187890 */ /* 0x000fe2000fffe0ff */
[----:B------:R-:W-:Y:S01]  /*4650*/  @P1 SHF.L.U32 R4, R3, 0x1f, RZ ;  /* 0x0000001f03041819 */ /* 0x000fe200000006ff */
[----:B------:R-:W-:Y:S01]  /*4660*/  UIADD3 UR30, UPT, UPT, UR6, 0x20, URZ ;  /* 0x00000020061e7890 */ /* 0x000fe2000fffe0ff */
[----:B------:R-:W-:Y:S01]  /*4670*/  @P3 R2UR UR36, R0 ;  /* 0x00000000002432ca */ /* 0x000fe200000e0000 */
[----:B------:R-:W-:Y:S01]  /*4680*/  UISETP.NE.U32.AND UP0, UPT, UR11, URZ, UPT ;  /* 0x000000ff0b00728c */ /* 0x000fe2000bf05070 */
[----:B------:R-:W1:Y:S01]  /*4690*/  @P1 SYNCS.PHASECHK.TRANS64.TRYWAIT P0, [UR4], R4 ;  /* 0x00000004ff0015a7 */ /* 0x000e620008001104 */
[----:B------:R-:W-:Y:S02]  /*46a0*/  ULEA UR4, UR5, UR39, 0xa ;  /* 0x0000002705047291 */ /* 0x000fe4000f8e50ff */
[----:B------:R-:W-:Y:S02]  /*46b0*/  UIADD3 UR37, UPT, UPT, UR7, 0x20, URZ ;  /* 0x0000002007257890 */ /* 0x000fe4000fffe0ff */
[----:B------:R-:W-:Y:S02]  /*46c0*/  UIADD3 UR26, UPT, UPT, UR10, 0x40, URZ ;  /* 0x000000400a1a7890 */ /* 0x000fe4000fffe0ff */
[----:B------:R-:W-:Y:S02]  /*46d0*/  UIADD3 UR28, UPT, UPT, UR10, 0x60, URZ ;  /* 0x000000600a1c7890 */ /* 0x000fe4000fffe0ff */
[----:B------:R-:W-:Y:S02]  /*46e0*/  UIADD3 UR22, UPT, UPT, UR8, 0x2, URZ ;  /* 0x0000000208167890 */ /* 0x000fe4000fffe0ff */
[----:B------:R-:W-:Y:S02]  /*46f0*/  UIADD3 UR20, UPT, UPT, UR4, 0x2, URZ ;  /* 0x0000000204147890 */ /* 0x000fe4000fffe0ff */
[----:B------:R-:W-:Y:S02]  /*4700*/  UIADD3 UR18, UPT, UPT, UR8, 0x4, URZ ;  /* 0x0000000408127890 */ /* 0x000fe4000fffe0ff */
[----:B------:R-:W-:Y:S02]  /*4710*/  UIADD3 UR16, UPT, UPT, UR4, 0x4, URZ ;  /* 0x0000000404107890 */ /* 0x000fe4000fffe0ff */
[----:B------:R-:W-:Y:S02]  /*4720*/  UIADD3 UR14, UPT, UPT, UR8, 0x6, URZ ;  /* 0x00000006080e7890 */ /* 0x000fe4000fffe0ff */
[----:B------:R-:W-:Y:S01]  /*4730*/  UIADD3 UR12, UPT, UPT, UR4, 0x6, URZ ;  /* 0x00000006040c7890 */ /* 0x000fe2000fffe0ff */
[----:B------:R-:W-:Y:S01]  /*4740*/  UMOV UR7, 0x4008 ;  /* 0x0000400800077882 */ /* 0x000fe20000000000 */
[----:B------:R-:W-:Y:S01]  /*4750*/  UMOV UR31, 0x4008 ;  /* 0x00004008001f7882 */ /* 0x000fe20000000000 */
[----:B------:R2:W-:Y:S01]  /*4760*/  UTCCP.T.S.2CTA.4x32dp128bit tmem[UR32+0x1c0], gdesc[UR6] ;  /* 0x0001c006200079e7 */ /* 0x0005e20009300000 */
[----:B------:R-:W-:Y:S01]  /*4770*/  UTCCP.T.S.2CTA.4x32dp128bit tmem[UR32+0x1c4], gdesc[UR30] ;  /* 0x0001c41e200079e7 */ /* 0x000fe20009300000 */
[----:B------:R-:W-:Y:S01]  /*4780*/  UMOV UR11, 0x4008 ;  /* 0x00004008000b7882 */ /* 0x000fe20000000000 */
[----:B------:R-:W-:Y:S01]  /*4790*/  UMOV UR25, 0x4008 ;  /* 0x0000400800197882 */ /* 0x000fe20000000000 */
[----:B------:R3:W-:Y:S01]  /*47a0*/  UTCCP.T.S.2CTA.4x32dp128bit tmem[UR32+0x1c8], gdesc[UR10] ;  /* 0x0001c80a200079e7 */ /* 0x0007e20009300000 */
[----:B------:R-:W-:Y:S01]  /*47b0*/  UTCCP.T.S.2CTA.4x32dp128bit tmem[UR32+0x1cc], gdesc[UR24] ;  /* 0x0001cc18200079e7 */ /* 0x000fe20009300000 */
[----:B------:R-:W-:Y:S01]  /*47c0*/  UMOV UR27, 0x4008 ;  /* 0x00004008001b7882 */ /* 0x000fe20000000000 */
[----:B------:R-:W-:Y:S01]  /*47d0*/  UMOV UR29, 0x4008 ;  /* 0x00004008001d7882 */ /* 0x000fe20000000000 */
[----:B------:R-:W-:Y:S01]  /*47e0*/  UTCCP.T.S.2CTA.4x32dp128bit tmem[UR32+0x1d0], gdesc[UR26] ;  /* 0x0001d01a200079e7 */ /* 0x000fe20009300000 */
[----:B------:R-:W-:Y:S01]  /*47f0*/  UTCCP.T.S.2CTA.4x32dp128bit tmem[UR32+0x1d4], gdesc[UR28] ;  /* 0x0001d41c200079e7 */ /* 0x000fe20009300000 */
[----:B------:R-:W-:Y:S01]  /*4800*/  UMOV UR9, 0x40004040 ;  /* 0x4000404000097882 */ /* 0x000fe20000000000 */
[----:B------:R-:W-:Y:S01]  /*4810*/  UMOV UR5, 0x40004040 ;  /* 0x4000404000057882 */ /* 0x000fe20000000000 */
[----:B------:R-:W-:Y:S01]  /*4820*/  UMOV UR23, 0x40004040 ;  /* 0x4000404000177882 */ /* 0x000fe20000000000 */
[----:B------:R4:W-:Y:S01]  /*4830*/  UTCOMMA.2CTA gdesc[UR4], gdesc[UR8], tmem[UR34], tmem[UR46], idesc[UR47], tmem[UR54], UP0 ;  /* 0xc0362e08040075ea */ /* 0x0009e20008200022 */
[----:B------:R-:W-:Y:S02]  /*4840*/  UISETP.GT.U32.AND UP0, UPT, UR33, 0x1, UPT ;  /* 0x000000012100788c */ /* 0x000fe4000bf04070 */
[----:B------:R-:W-:Y:S01]  /*4850*/  UIADD3 UR33, UPT, UPT, UR33, -0x1, URZ ;  /* 0xffffffff21217890 */ /* 0x000fe2000fffe0ff */
[----:B------:R-:W-:Y:S01]  /*4860*/  UMOV UR21, 0x40004040 ;  /* 0x4000404000157882 */ /* 0x000fe20000000000 */
[----:B------:R-:W-:Y:S01]  /*4870*/  UMOV UR19, 0x40004040 ;  /* 0x4000404000137882 */ /* 0x000fe20000000000 */
[----:B------:R1:W-:Y:S01]  /*4880*/  UTCOMMA.2CTA gdesc[UR20], gdesc[UR22], tmem[UR34], tmem[UR44], idesc[UR45], tmem[UR50], UPT ;  /* 0xc0322c16140075ea */ /* 0x0003e2000ba00022 */
[----:B------:R-:W-:Y:S01]  /*4890*/  UMOV UR17, 0x40004040 ;  /* 0x4000404000117882 */ /* 0x000fe20000000000 */
[----:B------:R-:W-:Y:S01]  /*48a0*/  UMOV UR15, 0x40004040 ;  /* 0x40004040000f7882 */ /* 0x000fe20000000000 */
[----:B------:R1:W-:Y:S01]  /*48b0*/  UTCOMMA.2CTA gdesc[UR16], gdesc[UR18], tmem[UR34], tmem[UR42], idesc[UR43], tmem[UR52], UPT ;  /* 0xc0342a12100075ea */ /* 0x0003e2000ba00022 */
[----:B------:R-:W-:Y:S01]  /*48c0*/  UMOV UR13, 0x40004040 ;  /* 0x40004040000d7882 */ /* 0x000fe20000000000 */
[----:B--2---:R-:W-:Y:S01]  /*48d0*/  UMOV UR6, 0x1 ;  /* 0x0000000100067882 */ /* 0x004fe20000000000 */
[----:B------:R2:W-:Y:S01]  /*48e0*/  UTCOMMA.2CTA gdesc[UR12], gdesc[UR14], tmem[UR34], tmem[UR40], idesc[UR41], tmem[UR48], UPT ;  /* 0xc030280e0c0075ea */ /* 0x0005e2000ba00022 */
[----:B------:R2:W-:Y:S01]  /*48f0*/  UTCBAR.2CTA.MULTICAST [UR37], URZ, UR36 ;  /* 0x000000ff250073e9 */ /* 0x0005e20008200824 */
[----:B---3--:R-:W-:Y:S01]  /*4900*/  UMOV UR11, 0x1 ;  /* 0x00000001000b7882 */ /* 0x008fe20000000000 */
[----:B----4-:R-:W-:Y:S01]  /*4910*/  UMOV UR5, UR35 ;  /* 0x0000002300057c82 */ /* 0x010fe20008000000 */
[----:B-1----:R-:W-:Y:S01]  /*4920*/  @P1 VOTEU.ANY UP2, P0 ;  /* 0x0000000000ff1886 */ /* 0x002fe20000040100 */
[----:B------:R-:W-:Y:S01]  /*4930*/  @UP1 USEL UR6, URZ, 0x1, !UP2 ;  /* 0x00000001ff061887 */ /* 0x000fe2000d000000 */
[----:B--2---:R-:W-:Y:S11]  /*4940*/  BRA.U UP0, `(.L_x_80) ;  /* 0xfffffff900f07547 */ /* 0x004ff6000b83ffff */
.L_x_77:
[----:B------:R2:W-:Y:S01]  /*4950*/  UTCBAR.2CTA.MULTICAST [UR71], URZ, UR69 ;  /* 0x000000ff470073e9 */ /* 0x0005e20008200845 */
[----:B-1----:R-:W-:-:S04]  /*4960*/  UMOV UR7, UR35 ;  /* 0x0000002300077c82 */ /* 0x002fc80008000000 */
.L_x_72:
[----:B------:R-:W-:Y:S01]  /*4970*/  ISETP.NE.AND P0, PT, R9, 0x2, PT ;  /* 0x000000020900780c */ /* 0x000fe20003f05270 */
[----:B------:R-:W-:-:S03]  /*4980*/  ULOP3.LUT UR59, UR59, 0x1, URZ, 0x3c, !UPT ;  /* 0x000000013b3b7892 */ /* 0x000fc6000f8e3cff */
[----:B------:R-:W-:Y:S02]  /*4990*/  SEL R5, RZ, 0x1, P0 ;  /* 0x00000001ff057807 */ /* 0x000fe40000000000 */
[----:B------:R-:W-:Y:S02]  /*49a0*/  SEL R9, R9, RZ, P0 ;  /* 0x000000ff09097207 */ /* 0x000fe40000000000 */
[----:B------:R-:W-:Y:S01]  /*49b0*/  LOP3.LUT R8, R8, R5, RZ, 0x3c, !PT ;  /* 0x0000000508087212 */ /* 0x000fe200078e3cff */
[----:B------:R-:W-:Y:S06]  /*49c0*/  @P2 BRA `(.L_x_81) ;  /* 0xfffffff400482947 */ /* 0x000fec000383ffff */
[----:B------:R-:W1:Y:S01]  /*49d0*/  S2UR UR6, SR_CgaCtaId ;  /* 0x00000000000679c3 */ /* 0x000e620000008800 */
[----:B------:R-:W-:Y:S01]  /*49e0*/  ELECT P0, URZ, PT ;  /* 0x0000000000ff782f */ /* 0x000fe20003800000 */
[----:B------:R-:W-:Y:S01]  /*49f0*/  IMAD.MOV.U32 R0, RZ, RZ, 0x1 ;  /* 0x00000001ff007424 */ /* 0x000fe200078e00ff */
[----:B------:R-:W-:Y:S01]  /*4a00*/  UMOV UR4, 0x40 ;  /* 0x0000004000047882 */ /* 0x000fe20000000000 */
[----:B------:R-:W-:-:S04]  /*4a10*/  SHF.L.U32 R3, RZ, 0x1f, RZ ;  /* 0x0000001fff037819 */ /* 0x000fc800000006ff */
[----:B------:R-:W-:Y:S01]  /*4a20*/  UVIRTCOUNT.DEALLOC.SMPOOL 0x80 ;  /* 0x000000800000784c */ /* 0x000fe20000000000 */
[----:B-1----:R-:W-:-:S09]  /*4a30*/  ULEA UR6, UR6, UR4, 0x18 ;  /* 0x0000000406067291 */ /* 0x002fd2000f8ec0ff */
[----:B------:R1:W-:Y:S01]  /*4a40*/  @P0 STS.U8 [UR6+0x1c], R0 ;  /* 0x00001c00ff000988 */ /* 0x0003e20008000006 */
[----:B------:R-:W3:Y:S02]  /*4a50*/  SYNCS.PHASECHK.TRANS64.TRYWAIT P0, [UR38+0xe0], R3 ;  /* 0x0000e003ff0075a7 */ /* 0x000ee40008001126 */
[----:B-1-3--:R-:W-:Y:S05]  /*4a60*/  @!P0 BRA `(.L_x_82) ;  /* 0x0000008000c48947 */ /* 0x00afea0003800000 */
.L_x_175:
[----:B------:R-:W-:Y:S01]  /*4a70*/  NOP ;  /* 0x0000000000007918 */ /* 0x000fe20000000000 */
[----:B-1----:R-:W1:Y:S01]  /*4a80*/  LDS R0, [UR6+0x14] ;  /* 0x00001406ff007984 */ /* 0x002e620008000800 */
[----:B------:R-:W-:Y:S01]  /*4a90*/  ULOP3.LUT UR4, UR32, 0xffff, URZ, 0xc0, !UPT ;  /* 0x0000ffff20047892 */ /* 0x000fe2000f8ec0ff */
[----:B------:R-:W-:Y:S01]  /*4aa0*/  UMOV UR5, 0xffff ;  /* 0x0000ffff00057882 */ /* 0x000fe20000000000 */
[----:B------:R-:W-:Y:S02]  /*4ab0*/  UMOV UR7, 0x1 ;  /* 0x0000000100077882 */ /* 0x000fe40000000000 */
[----:B------:R-:W-:-:S04]  /*4ac0*/  USHF.R.U32.HI UR4, URZ, 0x5, UR4 ;  /* 0x00000005ff047899 */ /* 0x000fc80008011604 */
[----:B------:R-:W-:Y:S02]  /*4ad0*/  USHF.L.U32 UR5, UR5, UR4, URZ ;  /* 0x0000000405057299 */ /* 0x000fe400080006ff */
[----:B------:R-:W-:-:S04]  /*4ae0*/  USHF.L.U32 UR4, UR7, UR4, URZ ;  /* 0x0000000407047299 */ /* 0x000fc800080006ff */
[----:B-1----:R-:W-:-:S04]  /*4af0*/  LOP3.LUT R0, R0, UR5, RZ, 0xc0, !PT ;  /* 0x0000000500007c12 */ /* 0x002fc8000f8ec0ff */
[----:B------:R-:W-:-:S13]  /*4b00*/  ISETP.NE.AND P0, PT, R0, UR5, PT ;  /* 0x0000000500007c0c */ /* 0x000fda000bf05270 */
[----:B------:R-:W-:Y:S05]  /*4b10*/  @P0 BRA `(.L_x_83) ;  /* 0x0000000000580947 */ /* 0x000fea0003800000 */
[----:B------:R-:W1:Y:S02]  /*4b20*/  LDS R0, [UR6+0x18] ;  /* 0x00001806ff007984 */ /* 0x000e640008000800 */
[----:B-1----:R-:W-:-:S04]  /*4b30*/  LOP3.LUT R0, R0, UR4, RZ, 0xc0, !PT ;  /* 0x0000000400007c12 */ /* 0x002fc8000f8ec0ff */
[----:B------:R-:W-:-:S13]  /*4b40*/  ISETP.NE.AND P0, PT, R0, UR4, PT ;  /* 0x0000000400007c0c */ /* 0x000fda000bf05270 */
[----:B------:R-:W-:Y:S05]  /*4b50*/  @P0 BRA `(.L_x_84) ;  /* 0x00000000003c0947 */ /* 0x000fea0003800000 */
[----:B------:R-:W1:Y:S01]  /*4b60*/  S2R R2, SR_LANEID ;  /* 0x0000000000027919 */ /* 0x000e620000000000 */
[----:B------:R-:W-:Y:S01]  /*4b70*/  ULOP3.LUT UR5, URZ, UR5, URZ, 0x33, !UPT ;  /* 0x00000005ff057292 */ /* 0x000fe2000f8e33ff */
[----:B------:R-:W-:Y:S01]  /*4b80*/  LOP3.LUT R4, RZ, UR4, RZ, 0x33, !PT ;  /* 0x00000004ff047c12 */ /* 0x000fe2000f8e33ff */
[----:B------:R-:W-:Y:S02]  /*4b90*/  VOTEU.ANY UR4, UPT, PT ;  /* 0x0000000000047886 */ /* 0x000fe400038e0100 */
[----:B------:R-:W-:Y:S01]  /*4ba0*/  UFLO.U32 UR4, UR4 ;  /* 0x00000004000472bd */ /* 0x000fe200080e0000 */
[----:B------:R-:W3:Y:S01]  /*4bb0*/  REDUX UR7, R4 ;  /* 0x00000000040773c4 */ /* 0x000ee20000000000 */
[----:B------:R-:W-:-:S06]  /*4bc0*/  IMAD.U32 R0, RZ, RZ, UR5 ;  /* 0x00000005ff007e24 */ /* 0x000fcc000f8e00ff */
[----:B------:R4:W-:Y:S01]  /*4bd0*/  UTCATOMSWS.AND URZ, UR5 ;  /* 0x0000000500ff79e3 */ /* 0x0009e20008000000 */
[----:B------:R-:W2:Y:S01]  /*4be0*/  REDUX UR8, R0 ;  /* 0x00000000000873c4 */ /* 0x000ea20000000000 */
[----:B-1----:R-:W-:Y:S01]  /*4bf0*/  ISETP.EQ.U32.AND P0, PT, R2, UR4, PT ;  /* 0x0000000402007c0c */ /* 0x002fe2000bf02070 */
[----:B---3--:R-:W-:Y:S01]  /*4c00*/  IMAD.U32 R2, RZ, RZ, UR7 ;  /* 0x00000007ff027e24 */ /* 0x008fe2000f8e00ff */
[----:B--2---:R-:W-:-:S11]  /*4c10*/  MOV R3, UR8 ;  /* 0x0000000800037c02 */ /* 0x004fd60008000f00 */
[----:B------:R4:W-:Y:S04]  /*4c20*/  @P0 ATOMS.AND RZ, [UR6+0x14], R3 ;  /* 0x00001403ffff098c */ /* 0x0009e8000a800006 */
[----:B------:R4:W-:Y:S01]  /*4c30*/  @P0 ATOMS.AND RZ, [UR6+0x18], R2 ;  /* 0x00001802ffff098c */ /* 0x0009e2000a800006 */
[----:B------:R-:W-:Y:S05]  /*4c40*/  BRA `(.L_x_85) ;  /* 0x0000000000147947 */ /* 0x000fea0003800000 */
.L_x_84:
[----:B------:R-:W-:Y:S02]  /*4c50*/  MOV R2, 0x4c70 ;  /* 0x00004c7000027802 */ /* 0x000fe40000000f00 */
[----:B--2--5:R-:W-:Y:S05]  /*4c60*/  CALL.REL.NOINC `($__internal_0_$__cuda_sm10x_tcgen05_guardrail_trap_col_being_dealloced_not_returned_by_alloc) ;  /* 0x0000008400b07944 */ /* 0x024fea0003c00000 */
[----:B------:R-:W-:Y:S05]  /*4c70*/  BRA `(.L_x_85) ;  /* 0x0000000000087947 */ /* 0x000fea0003800000 */
.L_x_83:
[----:B------:R-:W-:Y:S02]  /*4c80*/  MOV R2, 0x4ca0 ;  /* 0x00004ca000027802 */ /* 0x000fe40000000f00 */
[----:B--2--5:R-:W-:Y:S05]  /*4c90*/  CALL.REL.NOINC `($__internal_2_$__cuda_sm10x_tcgen05_guardrail_trap_unallocated_columns_being_dealloced) ;  /* 0x0000008400bc7944 */ /* 0x024fea0003c00000 */
.L_x_85:
[----:B------:R-:W-:Y:S01]  /*4ca0*/  NOP ;  /* 0x0000000000007918 */ /* 0x000fe20000000000 */
[----:B----4-:R-:W-:Y:S05]  /*4cb0*/  EXIT ;  /* 0x000000000000794d */ /* 0x010fea0003800000 */
.L_x_59:
[----:B------:R-:W-:-:S09]  /*4cc0*/  UISETP.NE.OR UP0, UPT, UR21, 0x3, !UP4 ;  /* 0x000000031500788c */ /* 0x000fd2000e705670 */
[----:B------:R-:W-:Y:S05]  /*4cd0*/  BRA.U UP0, `(.L_x_86) ;  /* 0x0000001100c47547 */ /* 0x000fea000b800000 */
[----:B------:R-:W2:Y:S01]  /*4ce0*/  LDCU.64 UR4, c[0x0][0xc88] ;  /* 0x00019100ff0477ac */ /* 0x000ea20008000a00 */
[----:B------:R-:W3:Y:S01]  /*4cf0*/  S2UR UR8, SR_CgaCtaId ;  /* 0x00000000000879c3 */ /* 0x000ee20000008800 */
[----:B------:R-:W-:Y:S02]  /*4d00*/  HFMA2 R9, -RZ, RZ, 0, 0 ;  /* 0x00000000ff097431 */ /* 0x000fe400000001ff */
[----:B------:R-:W-:Y:S01]  /*4d10*/  IMAD.MOV.U32 R11, RZ, RZ, 0x1 ;  /* 0x00000001ff0b7424 */ /* 0x000fe200078e00ff */
[----:B------:R-:W4:Y:S01]  /*4d20*/  LDCU UR37, c[0x0][0x370] ;  /* 0x00006e00ff2577ac */ /* 0x000f220008000800 */
[----:B------:R-:W-:Y:S01]  /*4d30*/  IMAD.MOV.U32 R10, RZ, RZ, RZ ;  /* 0x000000ffff0a7224 */ /* 0x000fe200078e00ff */
[----:B------:R-:W-:Y:S01]  /*4d40*/  MOV R3, 0x4000 ;  /* 0x0000400000037802 */ /* 0x000fe20000000f00 */
[----:B------:R-:W4:Y:S01]  /*4d50*/  LDCU.128 UR40, c[0x0][0xf10] ;  /* 0x0001e200ff2877ac */ /* 0x000f220008000c00 */
[----:B------:R-:W1:Y:S01]  /*4d60*/  LDC.64 R12, c[0x0][0x348] ;  /* 0x0000d200ff0c7b82 */ /* 0x000e620000000a00 */
[----:B------:R-:W3:Y:S01]  /*4d70*/  LDCU UR31, c[0x0][0x374] ;  /* 0x00006e80ff1f77ac */ /* 0x000ee20008000800 */
[----:B------:R-:W3:Y:S01]  /*4d80*/  LDCU.64 UR38, c[0x0][0xc90] ;  /* 0x00019200ff2677ac */ /* 0x000ee20008000a00 */
[----:B------:R-:W3:Y:S01]  /*4d90*/  LDCU UR15, c[0x0][0xf0c] ;  /* 0x0001e180ff0f77ac */ /* 0x000ee20008000800 */
[----:B--2---:R-:W-:Y:S01]  /*4da0*/  UISETP.NE.U32.AND UP0, UPT, UR4, URZ, UPT ;  /* 0x000000ff0400728c */ /* 0x004fe2000bf05070 */
[----:B------:R-:W2:Y:S01]  /*4db0*/  LDCU UR53, c[0x0][0xf20] ;  /* 0x0001e400ff3577ac */ /* 0x000ea20008000800 */
[----:B------:R-:W2:Y:S01]  /*4dc0*/  LDCU UR4, c[0x0][0xf30] ;  /* 0x0001e600ff0477ac */ /* 0x000ea20008000800 */
[----:B------:R-:W-:Y:S01]  /*4dd0*/  UMOV UR21, 0x400 ;  /* 0x0000040000157882 */ /* 0x000fe20000000000 */
[----:B----4-:R-:W-:-:S02]  /*4de0*/  UIMAD.WIDE.U32 UR50, UR37, UR40, URZ ;  /* 0x00000028253272a5 */ /* 0x010fc4000f8e00ff */
[----:B---3--:R-:W-:Y:S02]  /*4df0*/  UIMAD.WIDE.U32 UR6, UR31, UR43, URZ ;  /* 0x0000002b1f0672a5 */ /* 0x008fe4000f8e00ff */
[----:B------:R-:W-:Y:S02]  /*4e00*/  ULEA UR21, UR8, UR21, 0x18 ;  /* 0x0000001508157291 */ /* 0x000fe4000f8ec0ff */
[----:B------:R-:W-:Y:S02]  /*4e10*/  UISETP.NE.U32.AND UP6, UPT, UR38, URZ, UPT ;  /* 0x000000ff2600728c */ /* 0x000fe4000bfc5070 */
[----:B------:R-:W-:Y:S02]  /*4e20*/  UIADD3 UR45, UPT, UPT, UR21, 0x58, URZ ;  /* 0x00000058152d7890 */ /* 0x000fe4000fffe0ff */
[----:B------:R-:W-:Y:S02]  /*4e30*/  UIADD3 UR33, UPT, UPT, UR21, 0x40, URZ ;  /* 0x0000004015217890 */ /* 0x000fe4000fffe0ff */
[----:B------:R-:W-:-:S02]  /*4e40*/  UIADD3 UR25, UPT, UPT, UR21, 0x48, URZ ;  /* 0x0000004815197890 */ /* 0x000fc4000fffe0ff */
[----:B------:R-:W-:Y:S02]  /*4e50*/  UIADD3 UR17, UPT, UPT, UR21, 0x50, URZ ;  /* 0x0000005015117890 */ /* 0x000fe4000fffe0ff */
[----:B------:R-:W-:Y:S02]  /*4e60*/  UISETP.NE.AND.EX UP5, UPT, UR5, URZ, UPT, UP0 ;  /* 0x000000ff0500728c */ /* 0x000fe4000bfa5300 */
[----:B------:R-:W-:Y:S01]  /*4e70*/  UISETP.NE.AND UP0, UPT, UR44, 0x1, UPT ;  /* 0x000000012c00788c */ /* 0x000fe2000bf05270 */
[----:B------:R-:W-:Y:S01]  /*4e80*/  UMOV UR50, UR51 ;  /* 0x0000003300327c82 */ /* 0x000fe20008000000 */
[----:B------:R-:W-:Y:S01]  /*4e90*/  UMOV UR49, UR7 ;  /* 0x0000000700317c82 */ /* 0x000fe20008000000 */
[----:B------:R-:W-:Y:S01]  /*4ea0*/  UISETP.NE.AND UP0, UPT, UR15, 0x1, UPT ;  /* 0x000000010f00788c */ /* 0x000fe2000bf05270 */
[----:B------:R-:W-:Y:S01]  /*4eb0*/  UMOV UR29, URZ ;  /* 0x000000ff001d7c82 */ /* 0x000fe20008000000 */
[----:B------:R-:W-:Y:S02]  /*4ec0*/  UPLOP3.LUT UP4, UPT, UPT, UPT, UPT, 0x40, 0x4 ;  /* 0x000000000004789c */ /* 0x000fe40003f8e870 */
[----:B------:R-:W-:Y:S01]  /*4ed0*/  UISETP.GE.AND UP2, UPT, UR44, 0x1, UPT ;  /* 0x000000012c00788c */ /* 0x000fe2000bf46270 */
[----:B------:R-:W3:Y:S01]  /*4ee0*/  LDCU.64 UR22, c[0x0][0xf28] ;  /* 0x0001e500ff1677ac */ /* 0x000ee20008000a00 */
[----:B------:R-:W-:-:S02]  /*4ef0*/  UISETP.NE.AND.EX UP6, UPT, UR39, URZ, UPT, UP6 ;  /* 0x000000ff2700728c */ /* 0x000fc4000bfc5360 */
[----:B------:R-:W-:Y:S02]  /*4f00*/  UPRMT UR45, UR8, 0x654, UR45 ;  /* 0x00000654082d7896 */ /* 0x000fe4000800002d */
[----:B------:R-:W-:Y:S02]  /*4f10*/  UPRMT UR48, UR8, 0x654, UR33 ;  /* 0x0000065408307896 */ /* 0x000fe40008000021 */
[----:B------:R-:W-:Y:S02]  /*4f20*/  UPRMT UR47, UR8, 0x654, UR25 ;  /* 0x00000654082f7896 */ /* 0x000fe40008000019 */
[----:B------:R-:W-:Y:S02]  /*4f30*/  UPRMT UR46, UR8, 0x654, UR17 ;  /* 0x00000654082e7896 */ /* 0x000fe40008000011 */
[----:B------:R-:W-:Y:S02]  /*4f40*/  USHF.R.U32.HI UR50, URZ, UR41, UR50 ;  /* 0x00000029ff327299 */ /* 0x000fe40008011632 */
[----:B--2---:R-:W-:-:S02]  /*4f50*/  USHF.R.U32.HI UR49, URZ, UR53, UR49 ;  /* 0x00000035ff317299 */ /* 0x004fc40008011631 */
[----:B------:R-:W-:Y:S02]  /*4f60*/  UISETP.NE.AND UP0, UPT, UR42, 0x1, UPT ;  /* 0x000000012a00788c */ /* 0x000fe4000bf05270 */
[----:B-1----:R-:W-:-:S11]  /*4f70*/  UISETP.NE.AND UP3, UPT, UR4, 0x1, UPT ;  /* 0x000000010400788c */ /* 0x002fd6000bf65270 */
.L_x_97:
[C---:B------:R-:W-:Y:S02]  /*4f80*/  LEA R8, R10.reuse, UR21, 0x3 ;  /* 0x000000150a087c11 */ /* 0x040fe4000f8e18ff */
[----:B------:R-:W-:Y:S02]  /*4f90*/  SHF.L.U32 R5, R9, 0x1f, RZ ;  /* 0x0000001f09057819 */ /* 0x000fe400000006ff */
[----:B------:R-:W-:Y:S02]  /*4fa0*/  LEA R6, R10, UR21, 0x4 ;  /* 0x000000150a067c11 */ /* 0x000fe4000f8e20ff */
[----:B-1----:R-:W1:Y:S02]  /*4fb0*/  SYNCS.PHASECHK.TRANS64.TRYWAIT P0, [R8+URZ+0x90], R5 ;  /* 0x00009005080075a7 */ /* 0x002e6400080011ff */
[----:B-1----:R-:W-:Y:S05]  /*4fc0*/  @!P0 BRA `(.L_x_87) ;  /* 0x0000007c00848947 */ /* 0x002fea0003800000 */
.L_x_176:
[----:B-1----:R-:W1:Y:S01]  /*4fd0*/  LDS.128 R4, [R6+0xf0] ;  /* 0x0000f00006047984 */ /* 0x002e620000000c00 */
[----:B------:R-:W-:Y:S01]  /*4fe0*/  UISETP.GE.AND UP0, UPT, UR44, 0x1, UPT ;  /* 0x000000012c00788c */ /* 0x000fe2000bf06270 */
[----:B------:R-:W-:Y:S01]  /*4ff0*/  @!PT LDS RZ, [RZ] ;  /* 0x00000000fffff984 */ /* 0x000fe20000000800 */
[----:B------:R-:W-:Y:S01]  /*5000*/  @!PT LDS RZ, [RZ] ;  /* 0x00000000fffff984 */ /* 0x000fe20000000800 */
[----:B------:R-:W-:Y:S01]  /*5010*/  @!PT LDS RZ, [RZ] ;  /* 0x00000000fffff984 */ /* 0x000fe20000000800 */
[----:B------:R-:W-:Y:S01]  /*5020*/  @!PT LDS RZ, [RZ] ;  /* 0x00000000fffff984 */ /* 0x000fe20000000800 */
[----:B------:R2:W-:Y:S06]  /*5030*/  MEMBAR.ALL.CTA ;  /* 0x0000000000007992 */ /* 0x0005ec0000008000 */
[----:B--2---:R-:W2:Y:S01]  /*5040*/  FENCE.VIEW.ASYNC.S ;  /* 0x00000000000073c6 */ /* 0x004ea20000000000 */
[----:B-1----:R-:W-:Y:S11]  /*5050*/  LOP3.LUT P0, RZ, R6, 0x1, RZ, 0xc0, !PT ;  /* 0x0000000106ff7812 */ /* 0x002ff6000780c0ff */
[----:B------:R-:W-:Y:S02]  /*5060*/  @!UPT UIADD3 URZ, UPT, UPT, URZ, URZ, URZ ;  /* 0x000000fffffff290 */ /* 0x000fe4000fffe0ff */
[----:B--2---:R-:W-:Y:S01]  /*5070*/  VOTEU.ANY UP2, P0 ;  /* 0x0000000000ff7886 */ /* 0x004fe20000040100 */
[----:B------:R-:W-:Y:S11]  /*5080*/  PLOP3.LUT P0, PT, PT, PT, UP2, 0x80, 0x8 ;  /* 0x000000000008781c */ /* 0x000ff60003f0f028 */
[----:B------:R-:W-:Y:S02]  /*5090*/  @!UPT UIADD3 URZ, UPT, UPT, URZ, URZ, URZ ;  /* 0x000000fffffff290 */ /* 0x000fe4000fffe0ff */
[----:B------:R-:W-:Y:S02]  /*50a0*/  @P0 SHF.R.U32.HI R0, RZ, 0x10, R5 ;  /* 0x00000010ff000819 */ /* 0x000fe40000011605 */
[----:B------:R-:W-:Y:S02]  /*50b0*/  @P0 MOV R2, R4 ;  /* 0x0000000400020202 */ /* 0x000fe40000000f00 */
[----:B------:R-:W-:Y:S01]  /*50c0*/  @P0 R2UR UR4, R0 ;  /* 0x00000000000402ca */ /* 0x000fe200000e0000 */
[----:B------:R-:W-:Y:S01]  /*50d0*/  VIADD R0, R8, 0xa0 ;  /* 0x000000a008007836 */ /* 0x000fe20000000000 */
[----:B------:R-:W-:Y:S02]  /*50e0*/  @P0 LOP3.LUT R4, R5, 0xffff, RZ, 0xc0, !PT ;  /* 0x0000ffff05040812 */ /* 0x000fe400078ec0ff */
[----:B------:R-:W-:Y:S02]  /*50f0*/  @P0 R2UR UR6, R2 ;  /* 0x00000000020602ca */ /* 0x000fe400000e0000 */
[----:B------:R-:W-:Y:S02]  /*5100*/  PRMT R0, RZ, 0x654, R0 ;  /* 0x00000654ff007816 */ /* 0x000fe40000000000 */
[----:B------:R-:W-:Y:S02]  /*5110*/  @P0 R2UR UR5, R4 ;  /* 0x00000000040502ca */ /* 0x000fe400000e0000 */
[----:B------:R1:W-:Y:S03]  /*5120*/  SYNCS.ARRIVE.TRANS64.RED.A1T0 RZ, [R0+URZ], RZ ;  /* 0x000000ff00ff79a7 */ /* 0x0003e600081004ff */
[----:B------:R-:W-:Y:S04]  /*5130*/  @UP2 UMOV UR30, UR4 ;  /* 0x00000004001e2c82 */ /* 0x000fe80008000000 */
[----:B------:R-:W-:Y:S04]  /*5140*/  @UP2 UMOV UR14, UR6 ;  /* 0x00000006000e2c82 */ /* 0x000fe80008000000 */
[----:B------:R-:W-:Y:S01]  /*5150*/  @UP2 UMOV UR13, UR5 ;  /* 0x00000005000d2c82 */ /* 0x000fe20008000000 */
[----:B------:R-:W-:Y:S05]  /*5160*/  BRA.U !UP0, `(.L_x_88) ;  /* 0x0000000108c07547 */ /* 0x000fea000b800000 */
[----:B------:R-:W-:Y:S02]  /*5170*/  UIMAD.WIDE.U32 UR18, UR13, UR43, URZ ;  /* 0x0000002b0d1272a5 */ /* 0x000fe4000f8e00ff */
[----:B------:R-:W-:Y:S02]  /*5180*/  UP2UR UR16, UPR, URZ, 0x4 ;  /* 0x00000004ff107883 */ /* 0x000fe40008000000 */
[----:B------:R-:W-:Y:S02]  /*5190*/  UISETP.NE.AND UP2, UPT, UR42, 0x1, UPT ;  /* 0x000000012a00788c */ /* 0x000fe4000bf45270 */
[----:B------:R-:W-:Y:S02]  /*51a0*/  UIMAD.WIDE.U32 UR26, UR14, UR40, URZ ;  /* 0x000000280e1a72a5 */ /* 0x000fe4000f8e00ff */
[----:B------:R-:W-:Y:S02]  /*51b0*/  USEL UR4, UR31, UR49, !UP2 ;  /* 0x000000311f047287 */ /* 0x000fe4000d000000 */
[----:B------:R-:W-:Y:S02]  /*51c0*/  UISETP.NE.AND UP0, UPT, UR15, 0x1, UPT ;  /* 0x000000010f00788c */ /* 0x000fe4000bf05270 */
[----:B------:R-:W-:Y:S02]  /*51d0*/  UP2UR UR24, UPR, URZ, 0x2 ;  /* 0x00000002ff187883 */ /* 0x000fe40008000000 */
[----:B------:R-:W-:Y:S02]  /*51e0*/  UISETP.NE.AND UP1, UPT, UR44, 0x1, UPT ;  /* 0x000000012c00788c */ /* 0x000fe4000bf25270 */
[----:B---3--:R-:W-:Y:S02]  /*51f0*/  UIMAD.WIDE.U32 UR8, UR4, UR22, URZ ;  /* 0x00000016040872a5 */ /* 0x008fe4000f8e00ff */
[----:B------:R-:W-:Y:S01]  /*5200*/  USEL UR7, UR37, UR50, !UP0 ;  /* 0x0000003225077287 */ /* 0x000fe2000c000000 */
[----:B------:R-:W-:Y:S02]  /*5210*/  UMOV UR5, UR19 ;  /* 0x0000001300057c82 */ /* 0x000fe40008000000 */
[----:B------:R-:W-:Y:S02]  /*5220*/  USHF.R.U32.HI UR6, URZ, UR53, UR5 ;  /* 0x00000035ff067299 */ /* 0x000fe40008011605 */
[----:B------:R-:W-:Y:S02]  /*5230*/  UIMAD.WIDE.U32 UR10, UR7, UR22, URZ ;  /* 0x00000016070a72a5 */ /* 0x000fe4000f8e00ff */
[----:B------:R-:W-:Y:S02]  /*5240*/  USEL UR6, UR13, UR6, !UP2 ;  /* 0x000000060d067287 */ /* 0x000fe4000d000000 */
[----:B------:R-:W-:Y:S01]  /*5250*/  UISETP.NE.AND UP2, UPT, UR16, URZ, UPT ;  /* 0x000000ff1000728c */ /* 0x000fe2000bf45270 */
[----:B------:R-:W-:Y:S02]  /*5260*/  UMOV UR5, UR27 ;  /* 0x0000001b00057c82 */ /* 0x000fe40008000000 */
[----:B------:R-:W-:Y:S03]  /*5270*/  USHF.R.U32.HI UR12, URZ, UR41, UR5 ;  /* 0x00000029ff0c7299 */ /* 0x000fe60008011605 */
[----:B------:R-:W-:Y:S02]  /*5280*/  UMOV UR5, UR9 ;  /* 0x0000000900057c82 */ /* 0x000fe40008000000 */
[----:B------:R-:W-:Y:S03]  /*5290*/  @UP1 USHF.R.U32.HI UR4, URZ, UR23, UR5 ;  /* 0x00000017ff041299 */ /* 0x000fe60008011605 */
[----:B------:R-:W-:Y:S01]  /*52a0*/  UMOV UR5, UR11 ;  /* 0x0000000b00057c82 */ /* 0x000fe20008000000 */
[----:B------:R-:W-:Y:S02]  /*52b0*/  UIMAD UR4, UR44, UR4, URZ ;  /* 0x000000042c0472a4 */ /* 0x000fe4000f8e02ff */
[----:B------:R-:W-:Y:S02]  /*52c0*/  @UP1 USHF.R.U32.HI UR7, URZ, UR23, UR5 ;  /* 0x00000017ff071299 */ /* 0x000fe40008011605 */
[----:B------:R-:W-:Y:S02]  /*52d0*/  USEL UR5, UR14, UR12, !UP0 ;  /* 0x0000000c0e057287 */ /* 0x000fe4000c000000 */
[----:B------:R-:W-:Y:S02]  /*52e0*/  UIMAD.WIDE.U32 UR10, UR6, UR22, URZ ;  /* 0x00000016060a72a5 */ /* 0x000fe4000f8e00ff */
[----:B------:R-:W-:Y:S02]  /*52f0*/  UIMAD UR8, UR44, UR7, URZ ;  /* 0x000000072c0872a4 */ /* 0x000fe4000f8e02ff */
[----:B------:R-:W-:Y:S03]  /*5300*/  UISETP.GE.AND UP0, UPT, UR6, UR4, UPT ;  /* 0x000000040600728c */ /* 0x000fe6000bf06270 */
[----:B------:R-:W-:Y:S01]  /*5310*/  UMOV UR4, UR11 ;  /* 0x0000000b00047c82 */ /* 0x000fe20008000000 */
[----:B------:R-:W-:Y:S02]  /*5320*/  UISETP.GE.OR UP0, UPT, UR5, UR8, UP0 ;  /* 0x000000080500728c */ /* 0x000fe40008706670 */
[----:B------:R-:W-:Y:S02]  /*5330*/  USHF.R.U32.HI UR4, URZ, UR23, UR4 ;  /* 0x00000017ff047299 */ /* 0x000fe40008011604 */
[----:B------:R-:W-:Y:S02]  /*5340*/  UIMAD.WIDE.U32 UR8, UR5, UR22, URZ ;  /* 0x00000016050872a5 */ /* 0x000fe4000f8e00ff */
[----:B------:R-:W-:Y:S04]  /*5350*/  USEL UR10, UR6, UR4, !UP1 ;  /* 0x00000004060a7287 */ /* 0x000fe8000c800000 */
[----:B------:R-:W-:Y:S01]  /*5360*/  UIADD3 UR11, UPT, UPT, -UR10, URZ, URZ ;  /* 0x000000ff0a0b7290 */ /* 0x000fe2000fffe1ff */
[----:B------:R-:W-:Y:S02]  /*5370*/  @!UP0 UMOV UR4, UR9 ;  /* 0x0000000900048c82 */ /* 0x000fe40008000000 */
[----:B------:R-:W-:Y:S02]  /*5380*/  @!UP0 USHF.R.U32.HI UR4, URZ, UR23, UR4 ;  /* 0x00000017ff048299 */ /* 0x000fe40008011604 */
[----:B------:R-:W-:Y:S02]  /*5390*/  UIMAD UR8, UR44, UR11, UR6 ;  /* 0x0000000b2c0872a4 */ /* 0x000fe4000f8e0206 */
[----:B------:R-:W-:Y:S02]  /*53a0*/  @!UP0 USEL UR4, UR5, UR4, !UP1 ;  /* 0x0000000405048287 */ /* 0x000fe4000c800000 */
[----:B------:R-:W-:Y:S02]  /*53b0*/  UISETP.NE.AND UP1, UPT, UR24, URZ, UPT ;  /* 0x000000ff1800728c */ /* 0x000fe4000bf25270 */
[----:B------:R-:W-:Y:S02]  /*53c0*/  @!UP0 UIMAD UR8, UR7, UR8, UR4 ;  /* 0x00000008070882a4 */ /* 0x000fe4000f8e0204 */
[----:B------:R-:W-:Y:S02]  /*53d0*/  @!UP0 UIADD3 UR9, UPT, UPT, UR10, -UR4, URZ ;  /* 0x800000040a098290 */ /* 0x000fe4000fffe0ff */
[----:B------:R-:W-:Y:S02]  /*53e0*/  UIADD3 UR4, UPT, UPT, -UR5, URZ, URZ ;  /* 0x000000ff05047290 */ /* 0x000fe4000fffe1ff */
[----:B------:R-:W-:Y:S02]  /*53f0*/  UIADD3 UR7, UPT, UPT, -UR6, URZ, URZ ;  /* 0x000000ff06077290 */ /* 0x000fe4000fffe1ff */
[----:B------:R-:W-:Y:S02]  /*5400*/  @!UP0 UIMAD UR6, UR9, UR44, UR5 ;  /* 0x0000002c090682a4 */ /* 0x000fe4000f8e0205 */
[----:B------:R-:W-:Y:S02]  /*5410*/  UIMAD UR14, UR15, UR4, UR14 ;  /* 0x000000040f0e72a4 */ /* 0x000fe4000f8e020e */
[----:B------:R-:W-:Y:S01]  /*5420*/  UIMAD UR13, UR42, UR7, UR13 ;  /* 0x000000072a0d72a4 */ /* 0x000fe2000f8e020d */
[----:B------:R-:W-:Y:S02]  /*5430*/  @!UP0 UMOV UR5, UR8 ;  /* 0x0000000800058c82 */ /* 0x000fe40008000000 */
[----:B------:R-:W-:Y:S02]  /*5440*/  UIMAD UR14, UR5, UR15, UR14 ;  /* 0x0000000f050e72a4 */ /* 0x000fe4000f8e020e */
[----:B------:R-:W-:Y:S11]  /*5450*/  UIMAD UR13, UR6, UR42, UR13 ;  /* 0x0000002a060d72a4 */ /* 0x000ff6000f8e020d */
[----:B------:R-:W-:Y:S01]  /*5460*/  @!UPT UIADD3 URZ, UPT, UPT, URZ, URZ, URZ ;  /* 0x000000fffffff290 */ /* 0x000fe2000fffe0ff */
.L_x_88:
[----:B------:R-:W2:Y:S01]  /*5470*/  @!UP3 LDCU.128 UR8, c[0x0][0xf10] ;  /* 0x0001e200ff08b7ac */ /* 0x000ea20008000c00 */
[----:B------:R-:W-:Y:S02]  /*5480*/  ISETP.NE.U32.AND P0, PT, RZ, UR38, PT ;  /* 0x00000026ff007c0c */ /* 0x000fe4000bf05070 */
[----:B------:R-:W-:Y:S02]  /*5490*/  SHF.L.U32 R4, R11, 0x1f, RZ ;  /* 0x0000001f0b047819 */ /* 0x000fe400000006ff */
[----:B------:R-:W-:Y:S01]  /*54a0*/  ISETP.NE.AND.EX P0, PT, RZ, UR39, PT, P0 ;  /* 0x00000027ff007c0c */ /* 0x000fe2000bf05300 */
[----:B------:R-:W4:Y:S01]  /*54b0*/  @!UP3 LDCU UR5, c[0x0][0xf0c] ;  /* 0x0001e180ff05b7ac */ /* 0x000f220008000800 */
[----:B------:R-:W-:Y:S02]  /*54c0*/  USHF.L.U32 UR35, UR28, 0x7, URZ ;  /* 0x000000071c237899 */ /* 0x000fe400080006ff */
[----:B--2---:R-:W-:Y:S07]  /*54d0*/  UIMAD.WIDE.U32 UR6, UR14, UR8, URZ ;  /* 0x000000080e0672a5 */ /* 0x004fee000f8e00ff */
[----:B------:R-:W-:Y:S01]  /*54e0*/  @!UP3 UMOV UR4, UR7 ;  /* 0x000000070004bc82 */ /* 0x000fe20008000000 */
[----:B----4-:R-:W-:Y:S02]  /*54f0*/  @!UP3 UISETP.NE.AND UP0, UPT, UR5, 0x1, UPT ;  /* 0x000000010500b88c */ /* 0x010fe4000bf05270 */
[----:B------:R-:W-:Y:S02]  /*5500*/  @!UP3 USHF.R.U32.HI UR4, URZ, UR9, UR4 ;  /* 0x00000009ff04b299 */ /* 0x000fe40008011604 */
[----:B------:R-:W-:Y:S02]  /*5510*/  UIMAD.WIDE.U32 UR6, UR13, UR11, URZ ;  /* 0x0000000b0d0672a5 */ /* 0x000fe4000f8e00ff */
[----:B------:R-:W-:Y:S02]  /*5520*/  @!UP3 USEL UR8, UR14, UR4, !UP0 ;  /* 0x000000040e08b287 */ /* 0x000fe4000c000000 */
[----:B------:R-:W-:Y:S03]  /*5530*/  @!UP3 UISETP.NE.AND UP0, UPT, UR10, 0x1, UPT ;  /* 0x000000010a00b88c */ /* 0x000fe6000bf05270 */
[----:B------:R-:W-:Y:S01]  /*5540*/  @!UP3 UMOV UR6, UR7 ;  /* 0x000000070006bc82 */ /* 0x000fe20008000000 */
[----:B------:R-:W-:Y:S01]  /*5550*/  USHF.L.U32 UR7, UR20, 0x8, URZ ;  /* 0x0000000814077899 */ /* 0x000fe200080006ff */
[----:B------:R-:W2:Y:S02]  /*5560*/  @!UP3 LDCU UR4, c[0x0][0xf20] ;  /* 0x0001e400ff04b7ac */ /* 0x000ea40008000800 */
[----:B--2---:R-:W-:Y:S04]  /*5570*/  @!UP3 USHF.R.U32.HI UR6, URZ, UR4, UR6 ;  /* 0x00000004ff06b299 */ /* 0x004fe80008011606 */
[----:B------:R-:W-:Y:S04]  /*5580*/  @!UP3 USEL UR6, UR13, UR6, !UP0 ;  /* 0x000000060d06b287 */ /* 0x000fe8000c000000 */
[----:B------:R-:W-:Y:S02]  /*5590*/  @!UP3 UIADD3 UR4, UPT, UPT, -UR8, UR6, URZ ;  /* 0x000000060804b290 */ /* 0x000fe4000fffe1ff */
[----:B------:R-:W-:Y:S02]  /*55a0*/  @!UP3 UIADD3 UR6, UPT, UPT, UR8, -UR6, URZ ;  /* 0x800000060806b290 */ /* 0x000fe4000fffe0ff */
[----:B------:R-:W-:Y:S02]  /*55b0*/  @!UP3 UIMAD UR14, UR4, UR5, UR14 ;  /* 0x00000005040eb2a4 */ /* 0x000fe4000f8e020e */
[----:B------:R-:W-:Y:S01]  /*55c0*/  @!UP3 UIMAD UR13, UR6, UR10, UR13 ;  /* 0x0000000a060db2a4 */ /* 0x000fe2000f8e020d */
[----:B------:R-:W-:Y:S11]  /*55d0*/  BRA.U UP4, `(.L_x_89) ;  /* 0x0000000104107547 */ /* 0x000ff6000b800000 */
[----:B-1----:R-:W-:Y:S04]  /*55e0*/  MOV R0, UR52 ;  /* 0x0000003400007c02 */ /* 0x002fe80008000f00 */
[----:B------:R-:W-:Y:S04]  /*55f0*/  SHF.L.U32 R5, R0, 0x1f, RZ ;  /* 0x0000001f00057819 */ /* 0x000fe800000006ff */
[----:B------:R-:W1:Y:S02]  /*5600*/  SYNCS.PHASECHK.TRANS64.TRYWAIT P1, [UR21+0x88], R5 ;  /* 0x00008805ff0075a7 */ /* 0x000e640008021115 */
[----:B-1----:R-:W-:Y:S05]  /*5610*/  @!P1 BRA `(.L_x_90) ;  /* 0x0000007800049947 */ /* 0x002fea0003800000 */
.L_x_89:
[----:B------:R-:W-:Y:S05]  /*5620*/  BRA.U !UP6, `(.L_x_91) ;  /* 0x000000010e387547 */ /* 0x000fea000b800000 */
[----:B------:R-:W-:Y:S01]  /*5630*/  UPLOP3.LUT UP1, UPT, UPT, UPT, UP5, 0x80, 0x8 ;  /* 0x000000000008789c */ /* 0x000fe20003f2f050 */
[----:B-1----:R-:W-:Y:S01]  /*5640*/  HFMA2 R0, -RZ, RZ, 0, 5.9604644775390625e-08 ;  /* 0x00000001ff007431 */ /* 0x002fe200000001ff */
[----:B------:R-:W1:Y:S01]  /*5650*/  LDCU.64 UR8, c[0x0][0x358] ;  /* 0x00006b00ff0877ac */ /* 0x000e620008000a00 */
[----:B------:R-:W-:Y:S03]  /*5660*/  IMAD.MOV.U32 R139, RZ, RZ, 0x1 ;  /* 0x00000001ff8b7424 */ /* 0x000fe600078e00ff */
[----:B------:R-:W-:Y:S05]  /*5670*/  PLOP3.LUT P1, PT, PT, PT, UP1, 0x80, 0x8 ;  /* 0x000000000008781c */ /* 0x000fea0003f2f018 */
[----:B------:R-:W2:Y:S01]  /*5680*/  @UP1 LDCU.64 UR4, c[0x0][0xc88] ;  /* 0x00019100ff0417ac */ /* 0x000ea20008000a00 */
[----:B------:R-:W-:Y:S07]  /*5690*/  @UP1 UIMAD UR6, UR36, UR38, URZ ;  /* 0x00000026240612a4 */ /* 0x000fee000f8e02ff */
[----:B------:R-:W-:Y:S01]  /*56a0*/  @!P1 PRMT R139, R0, 0x7610, R139 ;  /* 0x00007610008b9816 */ /* 0x000fe2000000008b */
[----:B--2---:R-:W-:Y:S06]  /*56b0*/  @UP1 UIMAD.WIDE UR4, UR6, 0x4, UR4 ;  /* 0x00000004060418a5 */ /* 0x004fec000f8e0204 */
[----:B------:R-:W-:Y:S01]  /*56c0*/  IMAD.U32 R6, RZ, RZ, UR4 ;  /* 0x00000004ff067e24 */ /* 0x000fe2000f8e00ff */
[----:B------:R-:W-:Y:S04]  /*56d0*/  MOV R7, UR5 ;  /* 0x0000000500077c02 */ /* 0x000fe80008000f00 */
[----:B------:R-:W2:Y:S01]  /*56e0*/  @!UP1 LDCU UR4, c[0x0][0xc80] ;  /* 0x00019000ff0497ac */ /* 0x000ea20008000800 */
[----:B-1---5:R4:W5:Y:S02]  /*56f0*/  @P1 LDG.E R71, desc[UR8][R6.64] ;  /* 0x0000000806471981 */ /* 0x022964000c1e1900 */
[----:B--2-4-:R-:W-:Y:S07]  /*5700*/  @!P1 IMAD.U32 R71, RZ, RZ, UR4 ;  /* 0x00000004ff479e24 */ /* 0x014fee000f8e00ff */
.L_x_91:
[----:B-----5:R-:W-:Y:S01]  /*5710*/  @!P0 FSETP.EQ.AND P2, PT, R71, RZ, PT ;  /* 0x000000ff4700820b */ /* 0x020fe20003f42000 */
[----:B------:R-:W-:Y:S01]  /*5720*/  @!UPT UIADD3 URZ, UPT, UPT, URZ, URZ, URZ ;  /* 0x000000fffffff290 */ /* 0x000fe2000fffe0ff */
[----:B------:R-:W-:Y:S11]  /*5730*/  @!P0 BRA `(.L_x_92) ;  /* 0x0000000000148947 */ /* 0x000ff60003800000 */
[----:B------:R-:W-:Y:S02]  /*5740*/  LOP3.LUT P0, RZ, R139, 0xff, RZ, 0xc0, !PT ;  /* 0x000000ff8bff7812 */ /* 0x000fe4000780c0ff */
[----:B------:R-:W-:Y:S04]  /*5750*/  PLOP3.LUT P2, PT, PT, PT, UP1, 0x80, 0x8 ;  /* 0x000000000008781c */ /* 0x000fe80003f4f018 */
[----:B------:R-:W-:Y:S07]  /*5760*/  PLOP3.LUT P2, PT, P2, PT, PT, 0x8, 0x80 ;  /* 0x000000000080781c */ /* 0x000fee000174e170 */
[----:B------:R-:W-:Y:S11]  /*5770*/  @P0 FSETP.EQ.AND P2, PT, R71, RZ, PT ;  /* 0x000000ff4700020b */ /* 0x000ff60003f42000 */
[----:B------:R-:W-:Y:S02]  /*5780*/  @!UPT UIADD3 URZ, UPT, UPT, URZ, URZ, URZ ;  /* 0x000000fffffff290 */ /* 0x000fe4000fffe0ff */
.L_x_92:
[----:B------:R-:W2:Y:S01]  /*5790*/  SYNCS.PHASECHK.TRANS64.TRYWAIT P0, [UR21+0x60], R4 ;  /* 0x00006004ff0075a7 */ /* 0x000ea20008001115 */
[----:B------:R-:W-:Y:S04]  /*57a0*/  ELECT P1, URZ, PT ;  /* 0x0000000000ff782f */ /* 0x000fe80003820000 */
[----:B------:R-:W-:Y:S01]  /*57b0*/  PLOP3.LUT P1, PT, P2, P1, PT, 0xf2, 0x2f ;  /* 0x00000000002f781c */ /* 0x000fe20001723e72 */
[----:B------:R-:W-:Y:S01]  /*57c0*/  @!UPT UIADD3 URZ, UPT, UPT, URZ, URZ, URZ ;  /* 0x000000fffffff290 */ /* 0x000fe2000fffe0ff */
[----:B--2---:R-:W-:Y:S11]  /*57d0*/  @!P0 BRA `(.L_x_93) ;  /* 0x0000007400ac8947 */ /* 0x004ff60003800000 */
.L_x_179:
[----:B------:R-:W-:Y:S01]  /*57e0*/  @!P1 IADD3 R2, P0, PT, R12, 0x980, RZ ;  /* 0x000009800c029810 */ /* 0x000fe20007f1e0ff */
[----:B------:R-:W-:Y:S01]  /*57f0*/  ULOP3.LUT UR4, UR29, 0x1, URZ, 0xc0, !UPT ;  /* 0x000000011d047892 */ /* 0x000fe2000f8ec0ff */
[----:B------:R-:W-:Y:S02]  /*5800*/  VOTEU.ALL UP0, P1 ;  /* 0x0000000000ff7886 */ /* 0x000fe40000800000 */
[----:B------:R-:W-:Y:S01]  /*5810*/  @!P1 R2UR UR6, R2 ;  /* 0x00000000020692ca */ /* 0x000fe200000e0000 */
[----:B-1----:R-:W-:Y:S01]  /*5820*/  @!P1 IMAD.X R0, RZ, RZ, R13, P0 ;  /* 0x000000ffff009224 */ /* 0x002fe200000e060d */
[----:B------:R-:W-:Y:S01]  /*5830*/  UMOV UR10, 0x0 ;  /* 0x00000000000a7882 */ /* 0x000fe20000000000 */
[----:B------:R-:W-:Y:S01]  /*5840*/  ISETP.NE.AND P0, PT, RZ, UR4, !P1 ;  /* 0x00000004ff007c0c */ /* 0x000fe2000cf05270 */
[----:B------:R-:W-:Y:S02]  /*5850*/  @!UP0 UIADD3 UR8, UPT, UPT, UR7, 0xc0, URZ ;  /* 0x000000c007088890 */ /* 0x000fe4000fffe0ff */
[----:B------:R-:W-:Y:S01]  /*5860*/  @!P1 R2UR UR5, R0 ;  /* 0x00000000000592ca */ /* 0x000fe200000e0000 */
[----:B------:R-:W-:Y:S01]  /*5870*/  @!UP0 UIADD3 UR32, UPT, UPT, UR21, 0x400, URZ ;  /* 0x0000040015208890 */ /* 0x000fe2000fffe0ff */
[----:B------:R-:W-:Y:S02]  /*5880*/  VOTEU.ALL UP0, P1 ;  /* 0x0000000000ff7886 */ /* 0x000fe40000800000 */
[----:B------:R-:W-:Y:S01]  /*5890*/  @!P1 IMAD.U32 R0, RZ, RZ, UR8 ;  /* 0x00000008ff009e24 */ /* 0x000fe2000f8e00ff */
[----:B------:R-:W-:Y:S02]  /*58a0*/  UMOV UR11, 0x10000000 ;  /* 0x10000000000b7882 */ /* 0x000fe40000000000 */
[----:B------:R-:W-:Y:S03]  /*58b0*/  IMAD.U32 R6, RZ, RZ, UR6 ;  /* 0x00000006ff067e24 */ /* 0x000fe6000f8e00ff */
[----:B------:R-:W-:Y:S01]  /*58c0*/  @P0 IMAD R0, RZ, RZ, UR7 ;  /* 0x00000007ff000e24 */ /* 0x000fe2000f8e02ff */
[----:B------:R-:W-:Y:S02]  /*58d0*/  PLOP3.LUT P0, PT, P1, PT, PT, 0x8, 0x80 ;  /* 0x000000000080781c */ /* 0x000fe40000f0e170 */
[----:B------:R-:W-:Y:S01]  /*58e0*/  IMAD.U32 R7, RZ, RZ, UR5 ;  /* 0x00000005ff077e24 */ /* 0x000fe2000f8e00ff */
[----:B------:R-:W-:Y:S10]  /*58f0*/  @!P1 R2UR UR8, R6 ;  /* 0x00000000060892ca */ /* 0x000ff400000e0000 */
[----:B------:R-:W-:Y:S01]  /*5900*/  @P0 R2UR.BROADCAST UR34, R0 ;  /* 0x00000000002202ca */ /* 0x000fe200008e0000 */
[----:B------:R-:W-:Y:S01]  /*5910*/  @!P1 IMAD.MOV.U32 R0, RZ, RZ, 0x4000 ;  /* 0x00004000ff009424 */ /* 0x000fe200078e00ff */
[----:B------:R-:W-:Y:S11]  /*5920*/  @!P1 R2UR UR9, R7 ;  /* 0x00000000070992ca */ /* 0x000ff600000e0000 */
[----:B------:R-:W-:Y:S02]  /*5930*/  @!UPT UIADD3 URZ, UPT, UPT, URZ, URZ, URZ ;  /* 0x000000fffffff290 */ /* 0x000fe4000fffe0ff */
[----:B------:R1:W-:Y:S01]  /*5940*/  @!UP0 UTMALDG.3D [UR32], [UR8], desc[UR10] ;  /* 0x00000a20080085b4 */ /* 0x0003e20008011000 */
[----:B------:R1:W-:Y:S01]  /*5950*/  @!P1 SYNCS.ARRIVE.TRANS64.RED.A0TR RZ, [UR21+0x40], R0 ;  /* 0x00004000ffff99a7 */ /* 0x0003e20008300415 */
[----:B------:R-:W-:Y:S01]  /*5960*/  SYNCS.ARRIVE.TRANS64.RED.A1T0 RZ, [UR48], RZ ;  /* 0x000000ffffff79a7 */ /* 0x000fe20008100430 */
[----:B------:R-:W2:Y:S02]  /*5970*/  SYNCS.PHASECHK.TRANS64.TRYWAIT P0, [UR21+0x68], R4 ;  /* 0x00006804ff0075a7 */ /* 0x000ea40008001115 */
[----:B-12---:R-:W-:Y:S05]  /*5980*/  @!P0 BRA `(.L_x_94) ;  /* 0x0000007400588947 */ /* 0x006fea0003800000 */
.L_x_181:
[----:B------:R-:W-:Y:S01]  /*5990*/  VOTEU.ALL UP0, P1 ;  /* 0x0000000000ff7886 */ /* 0x000fe20000800000 */
[----:B------:R-:W-:Y:S01]  /*59a0*/  @!P1 IADD3 R2, P0, PT, R12, 0x980, RZ ;  /* 0x000009800c029810 */ /* 0x000fe20007f1e0ff */
[----:B------:R-:W-:Y:S01]  /*59b0*/  UMOV UR10, 0x0 ;  /* 0x00000000000a7882 */ /* 0x000fe20000000000 */
[----:B------:R-:W-:Y:S01]  /*59c0*/  UMOV UR11, 0x10000000 ;  /* 0x10000000000b7882 */ /* 0x000fe20000000000 */
[----:B------:R-:W-:Y:S01]  /*59d0*/  UMOV UR27, UR35 ;  /* 0x00000023001b7c82 */ /* 0x000fe20008000000 */
[----:B------:R-:W-:Y:S01]  /*59e0*/  @!UP0 UIMAD UR5, UR4, -0x40, UR7 ;  /* 0xffffffc0040588a4 */ /* 0x000fe2000f8e0207 */
[----:B------:R-:W-:Y:S01]  /*59f0*/  @!P1 IMAD.X R0, RZ, RZ, R13, P0 ;  /* 0x000000ffff009224 */ /* 0x000fe200000e060d */
[----:B------:R-:W-:Y:S01]  /*5a00*/  @!P1 R2UR UR6, R2 ;  /* 0x00000000020692ca */ /* 0x000fe200000e0000 */
[----:B------:R-:W-:Y:S02]  /*5a10*/  @!UP0 UIADD3 UR24, UPT, UPT, UR21, 0x4400, URZ ;  /* 0x0000440015188890 */ /* 0x000fe4000fffe0ff */
[----:B------:R-:W-:Y:S02]  /*5a20*/  @!UP0 UIADD3 UR26, UPT, UPT, UR5, 0x80, URZ ;  /* 0x00000080051a8890 */ /* 0x000fe4000fffe0ff */
[----:B------:R-:W-:Y:S01]  /*5a30*/  @!P1 R2UR UR5, R0 ;  /* 0x00000000000592ca */ /* 0x000fe200000e0000 */
[----:B------:R-:W-:Y:S01]  /*5a40*/  VOTEU.ALL UP0, P1 ;  /* 0x0000000000ff7886 */ /* 0x000fe20000800000 */
[----:B------:R-:W-:Y:S01]  /*5a50*/  @!P1 IMAD.MOV.U32 R0, RZ, RZ, 0x4000 ;  /* 0x00004000ff009424 */ /* 0x000fe200078e00ff */
[----:B------:R-:W-:Y:S05]  /*5a60*/  UMOV UR28, UR36 ;  /* 0x00000024001c7c82 */ /* 0x000fea0008000000 */
[----:B------:R-:W-:Y:S05]  /*5a70*/  IMAD.U32 R6, RZ, RZ, UR6 ;  /* 0x00000006ff067e24 */ /* 0x000fea000f8e00ff */
[----:B------:R-:W-:Y:S01]  /*5a80*/  IMAD.U32 R7, RZ, RZ, UR5 ;  /* 0x00000005ff077e24 */ /* 0x000fe2000f8e00ff */
[----:B------:R-:W-:Y:S04]  /*5a90*/  @!P1 R2UR UR8, R6 ;  /* 0x00000000060892ca */ /* 0x000fe800000e0000 */
[----:B------:R-:W-:Y:S11]  /*5aa0*/  @!P1 R2UR UR9, R7 ;  /* 0x00000000070992ca */ /* 0x000ff600000e0000 */
[----:B------:R-:W-:Y:S02]  /*5ab0*/  @!UPT UIADD3 URZ, UPT, UPT, URZ, URZ, URZ ;  /* 0x000000fffffff290 */ /* 0x000fe4000fffe0ff */
[----:B------:R2:W-:Y:S01]  /*5ac0*/  @!UP0 UTMALDG.3D [UR24], [UR8], desc[UR10] ;  /* 0x00000a18080085b4 */ /* 0x0005e20008011000 */
[----:B------:R2:W-:Y:S01]  /*5ad0*/  @!P1 SYNCS.ARRIVE.TRANS64.RED.A0TR RZ, [UR21+0x48], R0 ;  /* 0x00004800ffff99a7 */ /* 0x0005e20008300415 */
[----:B------:R-:W-:Y:S01]  /*5ae0*/  SYNCS.ARRIVE.TRANS64.RED.A1T0 RZ, [UR47], RZ ;  /* 0x000000ffffff79a7 */ /* 0x000fe2000810042f */
[----:B------:R-:W4:Y:S02]  /*5af0*/  SYNCS.PHASECHK.TRANS64.TRYWAIT P0, [UR21+0x70], R4 ;  /* 0x00007004ff0075a7 */ /* 0x000f240008001115 */
[----:B--2-4-:R-:W-:Y:S05]  /*5b00*/  @!P0 BRA `(.L_x_95) ;  /* 0x0000007400108947 */ /* 0x014fea0003800000 */
.L_x_183:
[----:B------:R-:W-:Y:S01]  /*5b10*/  VOTEU.ALL UP0, P1 ;  /* 0x0000000000ff7886 */ /* 0x000fe20000800000 */
[----:B------:R-:W-:Y:S01]  /*5b20*/  @!P1 IADD3 R2, P0, PT, R12, 0x980, RZ ;  /* 0x000009800c029810 */ /* 0x000fe20007f1e0ff */
[----:B------:R-:W-:Y:S01]  /*5b30*/  UMOV UR10, 0x0 ;  /* 0x00000000000a7882 */ /* 0x000fe20000000000 */
[----:B------:R-:W-:Y:S01]  /*5b40*/  UMOV UR11, 0x10000000 ;  /* 0x10000000000b7882 */ /* 0x000fe20000000000 */
[----:B------:R-:W-:Y:S01]  /*5b50*/  UMOV UR19, UR35 ;  /* 0x0000002300137c82 */ /* 0x000fe20008000000 */
[----:B------:R-:W-:Y:S01]  /*5b60*/  @!UP0 ULEA UR5, UR4, UR7, 0x6 ;  /* 0x0000000704058291 */ /* 0x000fe2000f8e30ff */
        /* <DEDUP_REMOVED lines=18> */
.L_x_185:
[----:B------:R-:W-:Y:S01]  /*5c90*/  @!P1 IADD3 R2, P0, PT, R12, 0x980, RZ ;  /* 0x000009800c029810 */ /* 0x000fe20007f1e0ff */
[----:B------:R-:W-:Y:S01]  /*5ca0*/  UMOV UR11, UR35 ;  /* 0x00000023000b7c82 */ /* 0x000fe20008000000 */
[----:B------:R-:W-:Y:S01]  /*5cb0*/  R2UR UR18, R141 ;  /* 0x000000008d1272ca */ /* 0x000fe200000e0000 */
[----:B------:R-:W-:Y:S01]  /*5cc0*/  UMOV UR12, UR36 ;  /* 0x00000024000c7c82 */ /* 0x000fe20008000000 */
[----:B------:R-:W-:Y:S01]  /*5cd0*/  @!P1 R2UR UR6, R2 ;  /* 0x00000000020692ca */ /* 0x000fe200000e0000 */
[----:B------:R-:W-:Y:S01]  /*5ce0*/  @!P1 IMAD.X R0, RZ, RZ, R13, P0 ;  /* 0x000000ffff009224 */ /* 0x000fe200000e060d */
[----:B------:R-:W-:Y:S01]  /*5cf0*/  ISETP.NE.OR P0, PT, RZ, UR4, P1 ;  /* 0x00000004ff007c0c */ /* 0x000fe20008f05670 */
[----:B------:R-:W-:Y:S01]  /*5d00*/  VOTEU.ALL UP0, P1 ;  /* 0x0000000000ff7886 */ /* 0x000fe20000800000 */
[----:B------:R-:W-:Y:S01]  /*5d10*/  VIADD R10, R10, 0x1 ;  /* 0x000000010a0a7836 */ /* 0x000fe20000000000 */
[----:B------:R-:W-:Y:S01]  /*5d20*/  R2UR UR16, R142 ;  /* 0x000000008e1072ca */ /* 0x000fe200000e0000 */
[----:B------:R-:W-:Y:S01]  /*5d30*/  UIADD3 UR29, UPT, UPT, UR29, 0x1, URZ ;  /* 0x000000011d1d7890 */ /* 0x000fe2000fffe0ff */
[----:B------:R-:W-:Y:S01]  /*5d40*/  @!P1 R2UR UR5, R0 ;  /* 0x00000000000592ca */ /* 0x000fe200000e0000 */
[----:B------:R-:W-:Y:S01]  /*5d50*/  @!UP0 UIADD3 UR10, UPT, UPT, UR7, 0xc0, URZ ;  /* 0x000000c0070a8890 */ /* 0x000fe2000fffe0ff */
[----:B------:R-:W-:Y:S01]  /*5d60*/  LOP3.LUT R11, R11, 0x1, RZ, 0x3c, !PT ;  /* 0x000000010b0b7812 */ /* 0x000fe200078e3cff */
[----:B------:R-:W-:Y:S02]  /*5d70*/  @!UP0 UIADD3 UR8, UPT, UPT, UR21, 0xc400, URZ ;  /* 0x0000c40015088890 */ /* 0x000fe4000fffe0ff */
[----:B------:R-:W-:Y:S01]  /*5d80*/  @!UP0 UIADD3 UR9, UPT, UPT, UR21, 0x58, URZ ;  /* 0x0000005815098890 */ /* 0x000fe2000fffe0ff */
[----:B-1----:R-:W-:Y:S01]  /*5d90*/  IMAD.U32 R4, RZ, RZ, UR6 ;  /* 0x00000006ff047e24 */ /* 0x002fe2000f8e00ff */
[----:B------:R-:W-:Y:S01]  /*5da0*/  VOTEU.ALL UP0, P1 ;  /* 0x0000000000ff7886 */ /* 0x000fe20000800000 */
[----:B------:R-:W-:Y:S01]  /*5db0*/  @!P1 IMAD.U32 R0, RZ, RZ, UR10 ;  /* 0x0000000aff009e24 */ /* 0x000fe2000f8e00ff */
[----:B------:R-:W-:Y:S01]  /*5dc0*/  UMOV UR6, 0x0 ;  /* 0x0000000000067882 */ /* 0x000fe20000000000 */
[----:B------:R-:W-:Y:S01]  /*5dd0*/  @!P0 IMAD R0, RZ, RZ, UR7 ;  /* 0x00000007ff008e24 */ /* 0x000fe2000f8e02ff */
[----:B------:R-:W-:Y:S01]  /*5de0*/  @!P1 R2UR UR4, R4 ;  /* 0x00000000040492ca */ /* 0x000fe200000e0000 */
[----:B------:R-:W-:Y:S01]  /*5df0*/  UMOV UR7, 0x10000000 ;  /* 0x1000000000077882 */ /* 0x000fe20000000000 */
[----:B------:R-:W-:Y:S01]  /*5e00*/  IMAD.U32 R5, RZ, RZ, UR5 ;  /* 0x00000005ff057e24 */ /* 0x000fe2000f8e00ff */
[----:B------:R-:W-:Y:S01]  /*5e10*/  PLOP3.LUT P0, PT, P1, PT, PT, 0x8, 0x80 ;  /* 0x000000000080781c */ /* 0x000fe20000f0e170 */
[----:B------:R-:W-:Y:S11]  /*5e20*/  UIADD3 UR20, UPT, UPT, UR13, UR18, URZ ;  /* 0x000000120d147290 */ /* 0x000ff6000fffe0ff */
[----:B------:R-:W-:Y:S01]  /*5e30*/  @!UPT UIADD3 URZ, UPT, UPT, URZ, URZ, URZ ;  /* 0x000000fffffff290 */ /* 0x000fe2000fffe0ff */
[----:B------:R-:W-:Y:S01]  /*5e40*/  @P0 R2UR.BROADCAST UR10, R0 ;  /* 0x00000000000a02ca */ /* 0x000fe200008e0000 */
[----:B------:R-:W-:Y:S01]  /*5e50*/  UIADD3 UR28, UPT, UPT, UR14, UR16, URZ ;  /* 0x000000100e1c7290 */ /* 0x000fe2000fffe0ff */
[----:B------:R-:W-:Y:S01]  /*5e60*/  @!P1 R2UR UR5, R5 ;  /* 0x00000000050592ca */ /* 0x000fe200000e0000 */
[----:B------:R-:W-:Y:S01]  /*5e70*/  UMOV UR36, UR30 ;  /* 0x0000001e00247c82 */ /* 0x000fe20008000000 */
[C---:B------:R-:W-:Y:S01]  /*5e80*/  ISETP.NE.AND P0, PT, R10.reuse, 0x2, PT ;  /* 0x000000020a00780c */ /* 0x040fe20003f05270 */
[----:B------:R-:W-:Y:S03]  /*5e90*/  UPLOP3.LUT UP4, UPT, UPT, UPT, UPT, 0x80, 0x8 ;  /* 0x000000000008789c */ /* 0x000fe60003f8f070 */
[----:B------:R-:W-:Y:S02]  /*5ea0*/  SEL R0, RZ, 0x1, P0 ;  /* 0x00000001ff007807 */ /* 0x000fe40000000000 */
[----:B------:R-:W-:Y:S02]  /*5eb0*/  SEL R10, R10, RZ, P0 ;  /* 0x000000ff0a0a7207 */ /* 0x000fe40000000000 */
[----:B------:R-:W-:Y:S03]  /*5ec0*/  LOP3.LUT R9, R9, R0, RZ, 0x3c, !PT ;  /* 0x0000000009097212 */ /* 0x000fe600078e3cff */
[----:B------:R1:W-:Y:S01]  /*5ed0*/  @!UP0 UTMALDG.3D [UR8], [UR4], desc[UR6] ;  /* 0x00000608040085b4 */ /* 0x0003e20008011000 */
[----:B------:R1:W-:Y:S01]  /*5ee0*/  @!P1 SYNCS.ARRIVE.TRANS64.RED.A0TR RZ, [UR21+0x58], R3 ;  /* 0x00005803ffff99a7 */ /* 0x0003e20008300415 */
[----:B------:R-:W-:Y:S01]  /*5ef0*/  SYNCS.ARRIVE.TRANS64.RED.A1T0 RZ, [UR45], RZ ;  /* 0x000000ffffff79a7 */ /* 0x000fe2000810042d */
[----:B------:R-:W-:Y:S05]  /*5f00*/  BRA.U UP2, `(.L_x_97) ;  /* 0xfffffff1021c7547 */ /* 0x000fea000b83ffff */
[----:B-1----:R-:W-:-:S04]  /*5f10*/  SHF.L.U32 R3, R11, 0x1f, RZ ;  /* 0x0000001f0b037819 */ /* 0x002fc800000006ff */
[----:B------:R-:W1:Y:S02]  /*5f20*/  SYNCS.PHASECHK.TRANS64.TRYWAIT P0, [UR21+0x60], R3 ;  /* 0x00006003ff0075a7 */ /* 0x000e640008001115 */
[----:B-1----:R-:W-:Y:S05]  /*5f30*/  @!P0 BRA `(.L_x_98) ;  /* 0x0000007000348947 */ /* 0x002fea0003800000 */
.L_x_187:
[----:B------:R-:W2:Y:S02]  /*5f40*/  SYNCS.PHASECHK.TRANS64.TRYWAIT P0, [UR21+0x68], R3 ;  /* 0x00006803ff0075a7 */ /* 0x000ea40008001115 */
[----:B--2---:R-:W-:Y:S05]  /*5f50*/  @!P0 BRA `(.L_x_99) ;  /* 0x0000007000448947 */ /* 0x004fea0003800000 */
.L_x_189:
[----:B------:R-:W2:Y:S02]  /*5f60*/  SYNCS.PHASECHK.TRANS64.TRYWAIT P0, [UR21+0x70], R3 ;  /* 0x00007003ff0075a7 */ /* 0x000ea40008001115 */
[----:B--2---:R-:W-:Y:S05]  /*5f70*/  @!P0 BRA `(.L_x_100) ;  /* 0x0000007000548947 */ /* 0x004fea0003800000 */
.L_x_191:
[----:B-1----:R-:W-:-:S07]  /*5f80*/  MOV R0, UR21 ;  /* 0x0000001500007c02 */ /* 0x002fce0008000f00 */
.L_x_101:
[----:B-1----:R-:W-:-:S04]  /*5f90*/  SHF.L.U32 R3, R11, 0x1f, RZ ;  /* 0x0000001f0b037819 */ /* 0x002fc800000006ff */
[----:B------:R1:W2:Y:S03]  /*5fa0*/  SYNCS.PHASECHK.TRANS64.TRYWAIT P0, [R0+URZ+0x78], R3 ;  /* 0x00007803000075a7 */ /* 0x0002a600080011ff */
[----:B--2---:R-:W-:Y:S05]  /*5fb0*/  @!P0 NANOSLEEP.SYNCS 0x989680 ;  /* 0x009896800000895d */ /* 0x004fea0003900000 */
[----:B------:R-:W2:Y:S02]  /*5fc0*/  @!P0 SYNCS.PHASECHK.TRANS64 P0, [R0+URZ+0x78], R3 ;  /* 0x00007803000085a7 */ /* 0x000ea400080010ff */
[----:B--23--:R-:W-:Y:S05]  /*5fd0*/  @P0 EXIT ;  /* 0x000000000000094d */ /* 0x00cfea0003800000 */
[----:B------:R-:W-:Y:S05]  /*5fe0*/  BRA `(.L_x_101) ;  /* 0xfffffffc00e87947 */ /* 0x000fea000383ffff */
.L_x_86:
[----:B------:R-:W-:-:S06]  /*5ff0*/  UISETP.GE.AND UP0, UPT, UR21, 0x4, UPT ;  /* 0x000000041500788c */ /* 0x000fcc000bf06270 */
[----:B------:R-:W-:-:S13]  /*6000*/  PLOP3.LUT P0, PT, PT, PT, UP0, 0x80, 0x8 ;  /* 0x000000000008781c */ /* 0x000fda0003f0f008 */
[----:B-1----:R-:W-:Y:S05]  /*6010*/  @!P0 EXIT ;  /* 0x000000000000894d */ /* 0x002fea0003800000 */
[----:B------:R-:W1:Y:S08]  /*6020*/  S2UR UR4, SR_CgaCtaId ;  /* 0x00000000000479c3 */ /* 0x000e700000008800 */
[----:B------:R-:W-:Y:S01]  /*6030*/  BAR.SYNC.DEFER_BLOCKING 0x6, 0xa0 ;  /* 0x0182800000007b1d */ /* 0x000fe20000010000 */
[C---:B------:R-:W-:Y:S01]  /*6040*/  IMAD.SHL.U32 R0, R152.reuse, 0x40, RZ ;  /* 0x0000004098007824 */ /* 0x040fe200078e00ff */
[C---:B------:R-:W-:Y:S01]  /*6050*/  LOP3.LUT R138, R152.reuse, 0x1, RZ, 0xc0, !PT ;  /* 0x00000001988a7812 */ /* 0x040fe200078ec0ff */
[----:B------:R-:W-:-:S02]  /*6060*/  IMAD.SHL.U32 R133, R152, 0x8, RZ ;  /* 0x0000000898857824 */ /* 0x000fc400078e00ff */
[----:B------:R-:W-:Y:S02]  /*6070*/  HFMA2 R151, -RZ, RZ, 0, 1.1920928955078125e-07 ;  /* 0x00000002ff977431 */ /* 0x000fe400000001ff */
[----:B------:R-:W-:Y:S01]  /*6080*/  IMAD.U32 R2, R152, 0x10000, RZ ;  /* 0x0001000098027824 */ /* 0x000fe200078e00ff */
[----:B------:R-:W-:Y:S01]  /*6090*/  UMOV UR46, 0x400 ;  /* 0x00000400002e7882 */ /* 0x000fe20000000000 */
[----:B------:R-:W2:Y:S01]  /*60a0*/  LDC.64 R136, c[0x0][0xcb0] ;  /* 0x00032c00ff887b82 */ /* 0x000ea20000000a00 */
[----:B------:R-:W-:Y:S01]  /*60b0*/  LOP3.LUT R4, R0, 0x1c0, RZ, 0xc0, !PT ;  /* 0x000001c000047812 */ /* 0x000fe200078ec0ff */
[----:B------:R-:W-:Y:S01]  /*60c0*/  IMAD.MOV.U32 R150, RZ, RZ, 0x4 ;  /* 0x00000004ff967424 */ /* 0x000fe200078e00ff */
[----:B------:R-:W-:Y:S01]  /*60d0*/  ISETP.NE.U32.AND P0, PT, R138, 0x1, PT ;  /* 0x000000018a00780c */ /* 0x000fe20003f05070 */
[----:B------:R-:W-:Y:S01]  /*60e0*/  IMAD.MOV.U32 R149, RZ, RZ, 0x1 ;  /* 0x00000001ff957424 */ /* 0x000fe200078e00ff */
[----:B------:R-:W-:Y:S01]  /*60f0*/  LOP3.LUT R133, R4, 0x38, R133, 0xf8, !PT ;  /* 0x0000003804857812 */ /* 0x000fe200078ef885 */
[----:B------:R-:W-:Y:S01]  /*6100*/  IMAD.MOV.U32 R146, RZ, RZ, RZ ;  /* 0x000000ffff927224 */ /* 0x000fe200078e00ff */
[----:B------:R-:W-:Y:S01]  /*6110*/  LOP3.LUT R2, R2, 0x600000, RZ, 0xc0, !PT ;  /* 0x0060000002027812 */ /* 0x000fe200078ec0ff */
[----:B------:R-:W3:Y:S01]  /*6120*/  LDC.64 R134, c[0x0][0xca8] ;  /* 0x00032a00ff867b82 */ /* 0x000ee20000000a00 */
[----:B------:R-:W-:Y:S01]  /*6130*/  R2P PR, R152, 0x6 ;  /* 0x0000000698007804 */ /* 0x000fe20000000000 */
[----:B------:R-:W4:Y:S01]  /*6140*/  LDCU UR62, c[0x0][0x370] ;  /* 0x00006e00ff3e77ac */ /* 0x000f220008000800 */
[----:B------:R-:W-:-:S02]  /*6150*/  LOP3.LUT R133, R133, 0x1e00, R0, 0xf8, !PT ;  /* 0x00001e0085857812 */ /* 0x000fc400078ef800 */
[----:B------:R-:W-:Y:S01]  /*6160*/  P2R R0, PR, RZ, 0x1 ;  /* 0x00000001ff007803 */ /* 0x000fe20000000000 */
[----:B------:R-:W-:Y:S01]  /*6170*/  UMOV UR39, URZ ;  /* 0x000000ff00277c82 */ /* 0x000fe20008000000 */
[----:B------:R-:W-:Y:S01]  /*6180*/  LOP3.LUT R152, R152, 0x60, RZ, 0xc0, !PT ;  /* 0x0000006098987812 */ /* 0x000fe200078ec0ff */
[----:B-1----:R-:W-:Y:S01]  /*6190*/  ULEA UR46, UR4, UR46, 0x18 ;  /* 0x0000002e042e7291 */ /* 0x002fe2000f8ec0ff */
[----:B------:R-:W-:Y:S01]  /*61a0*/  MOV R148, RZ ;  /* 0x000000ff00947202 */ /* 0x000fe20000000f00 */
[----:B------:R-:W1:Y:S01]  /*61b0*/  LDCU.64 UR4, c[0x0][0xc90] ;  /* 0x00019200ff0477ac */ /* 0x000e620008000a00 */
[----:B------:R-:W-:Y:S02]  /*61c0*/  SEL R151, R151, 0xfffffffe, !P1 ;  /* 0xfffffffe97977807 */ /* 0x000fe40004800000 */
[----:B------:R-:W-:Y:S01]  /*61d0*/  SEL R150, R150, 0xfffffffc, !P2 ;  /* 0xfffffffc96967807 */ /* 0x000fe20005000000 */
[----:B------:R-:W2:Y:S03]  /*61e0*/  LDCU UR45, c[0x0][0xf0c] ;  /* 0x0001e180ff2d77ac */ /* 0x000ea60008000800 */
[----:B------:R-:W4:Y:S01]  /*61f0*/  LDS R3, [UR46+0x110] ;  /* 0x0001102eff037984 */ /* 0x000f220008000800 */
[----:B------:R-:W2:Y:S01]  /*6200*/  LDCU UR41, c[0x0][0xf30] ;  /* 0x0001e600ff2977ac */ /* 0x000ea20008000800 */
[----:B------:R-:W2:Y:S01]  /*6210*/  LDCU.64 UR60, c[0x0][0xc88] ;  /* 0x00019100ff3c77ac */ /* 0x000ea20008000a00 */
[----:B------:R-:W2:Y:S01]  /*6220*/  LDCU.64 UR42, c[0x0][0xf28] ;  /* 0x0001e500ff2a77ac */ /* 0x000ea20008000a00 */
[----:B-1----:R-:W-:Y:S01]  /*6230*/  IMAD.U32 R153, RZ, RZ, UR5 ;  /* 0x00000005ff997e24 */ /* 0x002fe2000f8e00ff */
[----:B------:R-:W-:Y:S01]  /*6240*/  UIADD3 UR5, UPT, UPT, UR46, 0xb8, URZ ;  /* 0x000000b82e057890 */ /* 0x000fe2000fffe0ff */
[----:B------:R-:W-:Y:S01]  /*6250*/  IMAD.U32 R154, RZ, RZ, UR4 ;  /* 0x00000004ff9a7e24 */ /* 0x000fe2000f8e00ff */
[----:B------:R-:W-:-:S02]  /*6260*/  UIADD3 UR4, UPT, UPT, UR46, 0x400, URZ ;  /* 0x000004002e047890 */ /* 0x000fc4000fffe0ff */
[----:B------:R-:W-:Y:S01]  /*6270*/  ULOP3.LUT UR5, UR5, 0xfefffff8, URZ, 0xc0, !UPT ;  /* 0xfefffff805057892 */ /* 0x000fe2000f8ec0ff */
[----:B------:R-:W1:Y:S03]  /*6280*/  LDCU.128 UR56, c[0x0][0xf10] ;  /* 0x0001e200ff3877ac */ /* 0x000e660008000c00 */
[----:B------:R-:W-:Y:S02]  /*6290*/  IMAD.U32 R144, RZ, RZ, UR4 ;  /* 0x00000004ff907e24 */ /* 0x000fe4000f8e00ff */
[----:B------:R-:W-:Y:S01]  /*62a0*/  IMAD.U32 R155, RZ, RZ, UR5 ;  /* 0x00000005ff9b7e24 */ /* 0x000fe2000f8e00ff */
[----:B------:R-:W1:Y:S01]  /*62b0*/  LDCU UR55, c[0x0][0x374] ;  /* 0x00006e80ff3777ac */ /* 0x000e620008000800 */
[----:B------:R-:W-:Y:S01]  /*62c0*/  UMOV UR54, URZ ;  /* 0x000000ff00367c82 */ /* 0x000fe20008000000 */
[----:B------:R-:W-:Y:S01]  /*62d0*/  UMOV UR52, URZ ;  /* 0x000000ff00347c82 */ /* 0x000fe20008000000 */
[----:B--234-:R-:W-:-:S07]  /*62e0*/  IMAD.IADD R2, R3, 0x1, R2 ;  /* 0x0000000103027824 */ /* 0x01cfce00078e0202 */
.L_x_146:
[----:B-1----:R-:W-:Y:S02]  /*62f0*/  LEA R8, R146, UR46, 0x3 ;  /* 0x0000002e92087c11 */ /* 0x002fe4000f8e18ff */
[----:B------:R-:W-:Y:S02]  /*6300*/  SHF.L.U32 R3, R148, 0x1f, RZ ;  /* 0x0000001f94037819 */ /* 0x000fe400000006ff */
[----:B------:R-:W-:Y:S02]  /*6310*/  LEA R5, R146, UR46, 0x4 ;  /* 0x0000002e92057c11 */ /* 0x000fe4000f8e20ff */
[----:B--2---:R-:W2:Y:S02]  /*6320*/  SYNCS.PHASECHK.TRANS64.TRYWAIT P0, [R8+URZ+0x90], R3 ;  /* 0x00009003080075a7 */ /* 0x004ea400080011ff */
[----:B--2---:R-:W-:Y:S05]  /*6330*/  @!P0 BRA `(.L_x_102) ;  /* 0x0000006c007c8947 */ /* 0x004fea0003800000 */
.L_x_192:
[----:B------:R-:W3:Y:S01]  /*6340*/  LDS.128 R4, [R5+0xf0] ;  /* 0x0000f00005047984 */ /* 0x000ee20000000c00 */
[----:B------:R-:W-:Y:S01]  /*6350*/  UISETP.GE.AND UP0, UPT, UR44, 0x1, UPT ;  /* 0x000000012c00788c */ /* 0x000fe2000bf06270 */
[----:B------:R-:W-:Y:S01]  /*6360*/  @!PT LDS RZ, [RZ] ;  /* 0x00000000fffff984 */ /* 0x000fe20000000800 */
[----:B------:R-:W-:Y:S01]  /*6370*/  @!PT LDS RZ, [RZ] ;  /* 0x00000000fffff984 */ /* 0x000fe20000000800 */
[----:B------:R-:W-:Y:S01]  /*6380*/  @!PT LDS RZ, [RZ] ;  /* 0x00000000fffff984 */ /* 0x000fe20000000800 */
[----:B------:R-:W-:Y:S01]  /*6390*/  @!PT LDS RZ, [RZ] ;  /* 0x00000000fffff984 */ /* 0x000fe20000000800 */
[----:B------:R4:W-:Y:S06]  /*63a0*/  MEMBAR.ALL.CTA ;  /* 0x0000000000007992 */ /* 0x0009ec0000008000 */
[----:B----4-:R-:W4:Y:S01]  /*63b0*/  FENCE.VIEW.ASYNC.S ;  /* 0x00000000000073c6 */ /* 0x010f220000000000 */
[----:B---3--:R-:W-:Y:S11]  /*63c0*/  LOP3.LUT P0, RZ, R6, 0x1, RZ, 0xc0, !PT ;  /* 0x0000000106ff7812 */ /* 0x008ff6000780c0ff */
[----:B------:R-:W-:Y:S02]  /*63d0*/  @!UPT UIADD3 URZ, UPT, UPT, URZ, URZ, URZ ;  /* 0x000000fffffff290 */ /* 0x000fe4000fffe0ff */
[----:B----4-:R-:W-:Y:S01]  /*63e0*/  VOTEU.ANY UP1, P0 ;  /* 0x0000000000ff7886 */ /* 0x010fe20000020100 */
[----:B------:R-:W-:Y:S01]  /*63f0*/  PLOP3.LUT P0, PT, PT, PT, UP1, 0x80, 0x8 ;  /* 0x000000000008781c */ /* 0x000fe20003f0f018 */
[----:B------:R-:W-:Y:S06]  /*6400*/  UP2UR UR4, UPR, URZ, 0x2 ;  /* 0x00000002ff047883 */ /* 0x000fec0008000000 */
[----:B------:R-:W-:Y:S06]  /*6410*/  IMAD.U32 R156, RZ, RZ, UR4 ;  /* 0x00000004ff9c7e24 */ /* 0x000fec000f8e00ff */
[----:B------:R-:W-:Y:S02]  /*6420*/  @P0 SHF.R.U32.HI R0, RZ, 0x10, R5 ;  /* 0x00000010ff000819 */ /* 0x000fe40000011605 */
[----:B--2---:R-:W-:Y:S02]  /*6430*/  @P0 MOV R3, R4 ;  /* 0x0000000400030202 */ /* 0x004fe40000000f00 */
        /* <DEDUP_REMOVED lines=11> */
[----:B------:R-:W3:Y:S01]  /*64f0*/  LDCU UR12, c[0x0][0xf20] ;  /* 0x0001e400ff0c77ac */ /* 0x000ee20008000800 */
[----:B-1----:R-:W-:Y:S02]  /*6500*/  UIMAD.WIDE.U32 UR4, UR55, UR59, URZ ;  /* 0x0000003b370472a5 */ /* 0x002fe4000f8e00ff */
[----:B------:R-:W-:Y:S02]  /*6510*/  UIMAD.WIDE.U32 UR6, UR62, UR56, URZ ;  /* 0x000000383e0672a5 */ /* 0x000fe4000f8e00ff */
[----:B------:R-:W-:Y:S02]  /*6520*/  UISETP.NE.AND UP0, UPT, UR58, 0x1, UPT ;  /* 0x000000013a00788c */ /* 0x000fe4000bf05270 */
[----:B------:R-:W-:Y:S02]  /*6530*/  UIMAD.WIDE.U32 UR8, UR37, UR59, URZ ;  /* 0x0000003b250872a5 */ /* 0x000fe4000f8e00ff */
[----:B------:R-:W-:Y:S02]  /*6540*/  UISETP.NE.AND UP1, UPT, UR45, 0x1, UPT ;  /* 0x000000012d00788c */ /* 0x000fe4000bf25270 */
[----:B------:R-:W-:Y:S02]  /*6550*/  UIMAD.WIDE.U32 UR10, UR38, UR56, URZ ;  /* 0x00000038260a72a5 */ /* 0x000fe4000f8e00ff */
[----:B------:R-:W-:Y:S01]  /*6560*/  UISETP.NE.AND UP2, UPT, UR44, 0x1, UPT ;  /* 0x000000012c00788c */ /* 0x000fe2000bf45270 */
[----:B------:R-:W-:Y:S02]  /*6570*/  UMOV UR4, UR5 ;  /* 0x0000000500047c82 */ /* 0x000fe40008000000 */
[----:B---3--:R-:W-:Y:S03]  /*6580*/  USHF.R.U32.HI UR5, URZ, UR12, UR4 ;  /* 0x0000000cff057299 */ /* 0x008fe60008011604 */
[----:B------:R-:W-:Y:S02]  /*6590*/  UMOV UR4, UR7 ;  /* 0x0000000700047c82 */ /* 0x000fe40008000000 */
[----:B------:R-:W-:Y:S02]  /*65a0*/  USHF.R.U32.HI UR7, URZ, UR57, UR4 ;  /* 0x00000039ff077299 */ /* 0x000fe40008011604 */
[----:B------:R-:W-:Y:S02]  /*65b0*/  USEL UR4, UR55, UR5, !UP0 ;  /* 0x0000000537047287 */ /* 0x000fe4000c000000 */
[----:B------:R-:W-:Y:S01]  /*65c0*/  USEL UR7, UR62, UR7, !UP1 ;  /* 0x000000073e077287 */ /* 0x000fe2000c800000 */
[----:B------:R-:W-:Y:S01]  /*65d0*/  UMOV UR5, UR9 ;  /* 0x0000000900057c82 */ /* 0x000fe20008000000 */
[----:B------:R-:W-:Y:S02]  /*65e0*/  UIMAD.WIDE.U32 UR8, UR4, UR42, URZ ;  /* 0x0000002a040872a5 */ /* 0x000fe4000f8e00ff */
[----:B------:R-:W-:Y:S03]  /*65f0*/  USHF.R.U32.HI UR6, URZ, UR12, UR5 ;  /* 0x0000000cff067299 */ /* 0x000fe60008011605 */
[----:B------:R-:W-:Y:S01]  /*6600*/  UMOV UR5, UR11 ;  /* 0x0000000b00057c82 */ /* 0x000fe20008000000 */
[----:B------:R-:W-:Y:S02]  /*6610*/  UIMAD.WIDE.U32 UR10, UR7, UR42, URZ ;  /* 0x0000002a070a72a5 */ /* 0x000fe4000f8e00ff */
[----:B------:R-:W-:Y:S02]  /*6620*/  USEL UR6, UR37, UR6, !UP0 ;  /* 0x0000000625067287 */ /* 0x000fe4000c000000 */
[----:B------:R-:W-:Y:S01]  /*6630*/  USHF.R.U32.HI UR5, URZ, UR57, UR5 ;  /* 0x00000039ff057299 */ /* 0x000fe20008011605 */
[----:B------:R-:W-:Y:S02]  /*6640*/  UMOV UR8, UR9 ;  /* 0x0000000900087c82 */ /* 0x000fe40008000000 */
[----:B------:R-:W-:Y:S01]  /*6650*/  UMOV UR10, UR11 ;  /* 0x0000000b000a7c82 */ /* 0x000fe20008000000 */
[----:B------:R-:W-:Y:S02]  /*6660*/  @UP2 USHF.R.U32.HI UR4, URZ, UR43, UR8 ;  /* 0x0000002bff042299 */ /* 0x000fe40008011608 */
[----:B------:R-:W-:Y:S02]  /*6670*/  @UP2 USHF.R.U32.HI UR7, URZ, UR43, UR10 ;  /* 0x0000002bff072299 */ /* 0x000fe4000801160a */
[----:B------:R-:W-:Y:S02]  /*6680*/  UIMAD UR4, UR44, UR4, URZ ;  /* 0x000000042c0472a4 */ /* 0x000fe4000f8e02ff */
[----:B------:R-:W-:Y:S02]  /*6690*/  UIMAD.WIDE.U32 UR10, UR6, UR42, URZ ;  /* 0x0000002a060a72a5 */ /* 0x000fe4000f8e00ff */
[----:B------:R-:W-:Y:S02]  /*66a0*/  USEL UR5, UR38, UR5, !UP1 ;  /* 0x0000000526057287 */ /* 0x000fe4000c800000 */
[----:B------:R-:W-:Y:S02]  /*66b0*/  UIMAD UR8, UR44, UR7, URZ ;  /* 0x000000072c0872a4 */ /* 0x000fe4000f8e02ff */
[----:B------:R-:W-:Y:S03]  /*66c0*/  UISETP.GE.AND UP0, UPT, UR6, UR4, UPT ;  /* 0x000000040600728c */ /* 0x000fe6000bf06270 */
[----:B------:R-:W-:Y:S01]  /*66d0*/  UMOV UR4, UR11 ;  /* 0x0000000b00047c82 */ /* 0x000fe20008000000 */
[----:B------:R-:W-:Y:S02]  /*66e0*/  UISETP.GE.OR UP0, UPT, UR5, UR8, UP0 ;  /* 0x000000080500728c */ /* 0x000fe40008706670 */
[----:B------:R-:W-:Y:S02]  /*66f0*/  USHF.R.U32.HI UR4, URZ, UR43, UR4 ;  /* 0x0000002bff047299 */ /* 0x000fe40008011604 */
[----:B------:R-:W-:Y:S02]  /*6700*/  UIMAD.WIDE.U32 UR8, UR5, UR42, URZ ;  /* 0x0000002a050872a5 */ /* 0x000fe4000f8e00ff */
[----:B------:R-:W-:Y:S02]  /*6710*/  USEL UR11, UR6, UR4, !UP2 ;  /* 0x00000004060b7287 */ /* 0x000fe4000d000000 */
[----:B------:R-:W-:Y:S02]  /*6720*/  UIADD3 UR8, UPT, UPT, -UR5, URZ, URZ ;  /* 0x000000ff05087290 */ /* 0x000fe4000fffe1ff */
[----:B------:R-:W-:Y:S01]  /*6730*/  UIADD3 UR10, UPT, UPT, -UR11, URZ, URZ ;  /* 0x000000ff0b0a7290 */ /* 0x000fe2000fffe1ff */
[----:B------:R-:W-:Y:S01]  /*6740*/  @!UP0 UMOV UR4, UR9 ;  /* 0x0000000900048c82 */ /* 0x000fe20008000000 */
[----:B------:R-:W-:Y:S02]  /*6750*/  UIADD3 UR9, UPT, UPT, -UR6, URZ, URZ ;  /* 0x000000ff06097290 */ /* 0x000fe4000fffe1ff */
[----:B------:R-:W-:Y:S02]  /*6760*/  @!UP0 USHF.R.U32.HI UR4, URZ, UR43, UR4 ;  /* 0x0000002bff048299 */ /* 0x000fe40008011604 */
[----:B------:R-:W-:Y:S02]  /*6770*/  UIMAD UR10, UR44, UR10, UR6 ;  /* 0x0000000a2c0a72a4 */ /* 0x000fe4000f8e0206 */
[----:B------:R-:W-:Y:S04]  /*6780*/  @!UP0 USEL UR4, UR5, UR4, !UP2 ;  /* 0x0000000405048287 */ /* 0x000fe8000d000000 */
[----:B------:R-:W-:Y:S02]  /*6790*/  @!UP0 UIMAD UR10, UR7, UR10, UR4 ;  /* 0x0000000a070a82a4 */ /* 0x000fe4000f8e0204 */
[----:B------:R-:W-:Y:S02]  /*67a0*/  @!UP0 UIADD3 UR11, UPT, UPT, UR11, -UR4, URZ ;  /* 0x800000040b0b8290 */ /* 0x000fe4000fffe0ff */
[----:B------:R-:W-:Y:S02]  /*67b0*/  UIMAD UR7, UR45, UR8, UR38 ;  /* 0x000000082d0772a4 */ /* 0x000fe4000f8e0226 */
[----:B------:R-:W-:Y:S02]  /*67c0*/  @!UP0 UIMAD UR6, UR11, UR44, UR5 ;  /* 0x0000002c0b0682a4 */ /* 0x000fe4000f8e0205 */
[----:B------:R-:W-:Y:S01]  /*67d0*/  UIMAD UR4, UR58, UR9, UR37 ;  /* 0x000000093a0472a4 */ /* 0x000fe2000f8e0225 */
[----:B------:R-:W-:Y:S02]  /*67e0*/  @!UP0 UMOV UR5, UR10 ;  /* 0x0000000a00058c82 */ /* 0x000fe40008000000 */
[----:B------:R-:W-:Y:S02]  /*67f0*/  UIMAD UR38, UR5, UR45, UR7 ;  /* 0x0000002d052672a4 */ /* 0x000fe4000f8e0207 */
[----:B------:R-:W-:Y:S11]  /*6800*/  UIMAD UR37, UR6, UR58, UR4 ;  /* 0x0000003a062572a4 */ /* 0x000ff6000f8e0204 */
[----:B------:R-:W-:Y:S01]  /*6810*/  @!UPT UIADD3 URZ, UPT, UPT, URZ, URZ, URZ ;  /* 0x000000fffffff290 */ /* 0x000fe2000fffe0ff */
.L_x_103:
[----:B------:R-:W-:Y:S01]  /*6820*/  UISETP.NE.AND UP0, UPT, UR41, 0x1, UPT ;  /* 0x000000012900788c */ /* 0x000fe2000bf05270 */
[----:B------:R-:W-:Y:S01]  /*6830*/  LOP3.LUT P0, RZ, R144, 0x3f0, RZ, 0xc0, !PT ;  /* 0x000003f090ff7812 */ /* 0x000fe2000780c0ff */
[----:B------:R-:W-:Y:S01]  /*6840*/  USHF.L.U32 UR53, UR20, 0x8, URZ ;  /* 0x0000000814357899 */ /* 0x000fe200080006ff */
[----:B------:R-:W-:Y:S01]  /*6850*/  BSSY.RECONVERGENT B6, `(.L_x_104) ;  /* 0x0000034000067945 */ /* 0x000fe20003800200 */
[----:B------:R-:W-:Y:S01]  /*6860*/  USHF.L.U32 UR50, UR28, 0x7, URZ ;  /* 0x000000071c327899 */ /* 0x000fe200080006ff */
[----:B------:R-:W-:Y:S06]  /*6870*/  IADD3 R146, PT, PT, R146, 0x1, RZ ;  /* 0x0000000192927810 */ /* 0x000fec0007ffe0ff */
[----:B------:R-:W3:Y:S01]  /*6880*/  @!UP0 LDCU.128 UR12, c[0x0][0xf10] ;  /* 0x0001e200ff0c87ac */ /* 0x000ee20008000c00 */
[----:B------:R-:W4:Y:S01]  /*6890*/  @!UP0 LDCU UR5, c[0x0][0xf0c] ;  /* 0x0001e180ff0587ac */ /* 0x000f220008000800 */
[----:B------:R-:W1:Y:S01]  /*68a0*/  @!UP0 LDCU UR10, c[0x0][0xf20] ;  /* 0x0001e400ff0a87ac */ /* 0x000e620008000800 */
[----:B---3--:R-:W-:Y:S02]  /*68b0*/  UIMAD.WIDE.U32 UR8, UR38, UR12, URZ ;  /* 0x0000000c260872a5 */ /* 0x008fe4000f8e00ff */
[----:B------:R-:W-:Y:S02]  /*68c0*/  UIMAD.WIDE.U32 UR6, UR37, UR15, URZ ;  /* 0x0000000f250672a5 */ /* 0x000fe4000f8e00ff */
[----:B------:R-:W-:Y:S03]  /*68d0*/  @!UP0 UISETP.NE.AND UP1, UPT, UR14, 0x1, UPT ;  /* 0x000000010e00888c */ /* 0x000fe6000bf25270 */
[----:B------:R-:W-:Y:S01]  /*68e0*/  @!UP0 UMOV UR4, UR9 ;  /* 0x0000000900048c82 */ /* 0x000fe20008000000 */
[----:B----4-:R-:W-:Y:S02]  /*68f0*/  @!UP0 UISETP.NE.AND UP2, UPT, UR5, 0x1, UPT ;  /* 0x000000010500888c */ /* 0x010fe4000bf45270 */
[----:B------:R-:W-:Y:S01]  /*6900*/  @!UP0 USHF.R.U32.HI UR4, URZ, UR13, UR4 ;  /* 0x0000000dff048299 */ /* 0x000fe20008011604 */
[----:B------:R-:W-:Y:S02]  /*6910*/  @!UP0 UMOV UR6, UR7 ;  /* 0x0000000700068c82 */ /* 0x000fe40008000000 */
[----:B-1----:R-:W-:Y:S02]  /*6920*/  @!UP0 USHF.R.U32.HI UR6, URZ, UR10, UR6 ;  /* 0x0000000aff068299 */ /* 0x002fe40008011606 */
[----:B------:R-:W-:Y:S02]  /*6930*/  @!UP0 USEL UR7, UR38, UR4, !UP2 ;  /* 0x0000000426078287 */ /* 0x000fe4000d000000 */
[----:B------:R-:W-:Y:S04]  /*6940*/  @!UP0 USEL UR6, UR37, UR6, !UP1 ;  /* 0x0000000625068287 */ /* 0x000fe8000c800000 */
[----:B------:R-:W-:Y:S02]  /*6950*/  @!UP0 UIADD3 UR4, UPT, UPT, -UR7, UR6, URZ ;  /* 0x0000000607048290 */ /* 0x000fe4000fffe1ff */
[----:B------:R-:W-:Y:S02]  /*6960*/  @!UP0 UIADD3 UR6, UPT, UPT, UR7, -UR6, URZ ;  /* 0x8000000607068290 */ /* 0x000fe4000fffe0ff */
[----:B------:R-:W-:Y:S02]  /*6970*/  @!UP0 UIMAD UR38, UR4, UR5, UR38 ;  /* 0x00000005042682a4 */ /* 0x000fe4000f8e0226 */
[----:B------:R-:W-:Y:S01]  /*6980*/  @!UP0 UIMAD UR37, UR6, UR14, UR37 ;  /* 0x0000000e062582a4 */ /* 0x000fe2000f8e0225 */
[----:B------:R-:W-:Y:S11]  /*6990*/  @!P0 BRA `(.L_x_105) ;  /* 0x00000000007c8947 */ /* 0x000ff60003800000 */
[----:B------:R-:W1:Y:S01]  /*69a0*/  LDCU.64 UR8, c[0x4][0x80] ;  /* 0x01001000ff0877ac */ /* 0x000e620008000a00 */
[----:B------:R-:W-:Y:S01]  /*69b0*/  MOV R16, 0x0 ;  /* 0x0000000000107802 */ /* 0x000fe20000000f00 */
[----:B------:R-:W-:Y:S02]  /*69c0*/  HFMA2 R12, -RZ, RZ, 0, 5.9604644775390625e-08 ;  /* 0x00000001ff0c7431 */ /* 0x000fe400000001ff */
[----:B------:R-:W-:Y:S01]  /*69d0*/  IMAD.MOV.U32 R8, RZ, RZ, 0x70 ;  /* 0x00000070ff087424 */ /* 0x000fe200078e00ff */
[----:B------:R3:W4:Y:S01]  /*69e0*/  LDC.64 R14, c[0x4][R16] ;  /* 0x01000000100e7b82 */ /* 0x0007220000000a00 */
[----:B------:R-:W2:Y:S01]  /*69f0*/  LDCU.64 UR6, c[0x4][0x88] ;  /* 0x01001100ff0677ac */ /* 0x000ea20008000a00 */
[----:B------:R-:W-:Y:S01]  /*6a00*/  IMAD.MOV.U32 R13, RZ, RZ, RZ ;  /* 0x000000ffff0d7224 */ /* 0x000fe200078e00ff */
[----:B------:R-:W2:Y:S01]  /*6a10*/  LDCU.64 UR4, c[0x4][0x8] ;  /* 0x01000100ff0477ac */ /* 0x000ea20008000a00 */
[----:B-1----:R-:W-:Y:S01]  /*6a20*/  MOV R5, UR9 ;  /* 0x0000000900057c02 */ /* 0x002fe20008000f00 */
[----:B------:R-:W-:Y:S01]  /*6a30*/  IMAD.U32 R4, RZ, RZ, UR8 ;  /* 0x00000008ff047e24 */ /* 0x000fe2000f8e00ff */
[----:B--2---:R-:W-:Y:S01]  /*6a40*/  MOV R7, UR7 ;  /* 0x0000000700077c02 */ /* 0x004fe20008000f00 */
[----:B------:R-:W-:Y:S01]  /*6a50*/  IMAD.U32 R6, RZ, RZ, UR6 ;  /* 0x00000006ff067e24 */ /* 0x000fe2000f8e00ff */
[----:B------:R-:W-:Y:S01]  /*6a60*/  MOV R11, UR5 ;  /* 0x00000005000b7c02 */ /* 0x000fe20008000f00 */
[----:B------:R-:W-:Y:S02]  /*6a70*/  IMAD.U32 R10, RZ, RZ, UR4 ;  /* 0x00000004ff0a7e24 */ /* 0x000fe4000f8e00ff */
[----:B------:R-:W-:Y:S07]  /*6a80*/  LEPC R20, `(.L_x_106) ;  /* 0x000000001014794e */ /* 0x000fee0000000000 */
[----:B---345:R-:W-:Y:S05]  /*6a90*/  CALL.ABS.NOINC R14 ;  /* 0x000000000e007343 */ /* 0x038fea0003c00000 */
.L_x_106:
[----:B------:R-:W1:Y:S01]  /*6aa0*/  LDCU.64 UR8, c[0x4][0x80] ;  /* 0x01001000ff0877ac */ /* 0x000e620008000a00 */
[----:B------:R-:W2:Y:S01]  /*6ab0*/  LDC.64 R16, c[0x4][R16] ;  /* 0x0100000010107b82 */ /* 0x000ea20000000a00 */
[----:B------:R-:W-:Y:S02]  /*6ac0*/  HFMA2 R12, -RZ, RZ, 0, 5.9604644775390625e-08 ;  /* 0x00000001ff0c7431 */ /* 0x000fe400000001ff */
[----:B------:R-:W-:Y:S02]  /*6ad0*/  IMAD.MOV.U32 R8, RZ, RZ, 0x70 ;  /* 0x00000070ff087424 */ /* 0x000fe400078e00ff */
[----:B------:R-:W-:Y:S01]  /*6ae0*/  IMAD.MOV.U32 R13, RZ, RZ, RZ ;  /* 0x000000ffff0d7224 */ /* 0x000fe200078e00ff */
[----:B------:R-:W3:Y:S01]  /*6af0*/  LDCU.64 UR6, c[0x4][0x88] ;  /* 0x01001100ff0677ac */ /* 0x000ee20008000a00 */
[----:B------:R-:W4:Y:S01]  /*6b00*/  LDCU.64 UR4, c[0x4][0x8] ;  /* 0x01000100ff0477ac */ /* 0x000f220008000a00 */
[----:B-1----:R-:W-:Y:S02]  /*6b10*/  MOV R4, UR8 ;  /* 0x0000000800047c02 */ /* 0x002fe40008000f00 */
[----:B------:R-:W-:Y:S02]  /*6b20*/  MOV R5, UR9 ;  /* 0x0000000900057c02 */ /* 0x000fe40008000f00 */
[----:B---3--:R-:W-:Y:S01]  /*6b30*/  MOV R7, UR7 ;  /* 0x0000000700077c02 */ /* 0x008fe20008000f00 */
[----:B------:R-:W-:Y:S01]  /*6b40*/  IMAD.U32 R6, RZ, RZ, UR6 ;  /* 0x00000006ff067e24 */ /* 0x000fe2000f8e00ff */
[----:B----4-:R-:W-:Y:S01]  /*6b50*/  MOV R11, UR5 ;  /* 0x00000005000b7c02 */ /* 0x010fe20008000f00 */
[----:B------:R-:W-:Y:S02]  /*6b60*/  IMAD.U32 R10, RZ, RZ, UR4 ;  /* 0x00000004ff0a7e24 */ /* 0x000fe4000f8e00ff */
[----:B------:R-:W-:Y:S07]  /*6b70*/  LEPC R20, `(.L_x_105) ;  /* 0x000000001014794e */ /* 0x000fee0000000000 */
[----:B--2---:R-:W-:Y:S05]  /*6b80*/  CALL.ABS.NOINC R16 ;  /* 0x0000000010007343 */ /* 0x004fea0003c00000 */
.L_x_105:
[----:B------:R-:W-:Y:S05]  /*6b90*/  BSYNC.RECONVERGENT B6 ;  /* 0x0000000000067941 */ /* 0x000fea0003800200 */
.L_x_104:
[----:B------:R-:W-:Y:S02]  /*6ba0*/  R2UR UR6, R143 ;  /* 0x000000008f0672ca */ /* 0x000fe400000e0000 */
[----:B------:R-:W-:Y:S02]  /*6bb0*/  R2UR UR5, R154 ;  /* 0x000000009a0572ca */ /* 0x000fe400000e0000 */
[----:B------:R-:W-:Y:S02]  /*6bc0*/  R2UR UR4, R153 ;  /* 0x00000000990472ca */ /* 0x000fe400000e0000 */
[----:B------:R-:W-:Y:S02]  /*6bd0*/  ISETP.NE.U32.AND P4, PT, R136, RZ, PT ;  /* 0x000000ff8800720c */ /* 0x000fe40003f85070 */
[----:B------:R-:W-:Y:S02]  /*6be0*/  ISETP.NE.U32.AND P2, PT, RZ, UR60, PT ;  /* 0x0000003cff007c0c */ /* 0x000fe4000bf45070 */
[----:B------:R-:W-:Y:S02]  /*6bf0*/  ISETP.NE.AND.EX P4, PT, R137, RZ, PT, P4 ;  /* 0x000000ff8900720c */ /* 0x000fe40003f85340 */
[----:B------:R-:W-:Y:S01]  /*6c00*/  ISETP.NE.AND.EX P2, PT, RZ, UR61, PT, P2 ;  /* 0x0000003dff007c0c */ /* 0x000fe2000bf45320 */
[----:B------:R-:W-:Y:S02]  /*6c10*/  UISETP.NE.AND UP2, UPT, UR6, URZ, UPT ;  /* 0x000000ff0600728c */ /* 0x000fe4000bf45270 */
[----:B------:R-:W-:Y:S04]  /*6c20*/  UISETP.NE.U32.AND UP0, UPT, UR5, URZ, UPT ;  /* 0x000000ff0500728c */ /* 0x000fe8000bf05070 */
[----:B------:R-:W-:Y:S01]  /*6c30*/  UISETP.NE.AND.EX UP1, UPT, UR4, URZ, UPT, UP0 ;  /* 0x000000ff0400728c */ /* 0x000fe2000bf25300 */
[----:B------:R-:W-:Y:S01]  /*6c40*/  PLOP3.LUT P1, PT, PT, PT, UP2, 0x80, 0x8 ;  /* 0x000000000008781c */ /* 0x000fe20003f2f028 */
[----:B------:R-:W-:Y:S03]  /*6c50*/  UPLOP3.LUT UP0, UPT, UPT, UPT, UPT, 0x40, 0x4 ;  /* 0x000000000004789c */ /* 0x000fe60003f0e870 */
[----:B------:R-:W-:Y:S06]  /*6c60*/  @UP2 UPLOP3.LUT UP0, UPT, UPT, UPT, UP1, 0x80, 0x8 ;  /* 0x000000000008289c */ /* 0x000fec0003f0f010 */
[----:B------:R-:W-:Y:S01]  /*6c70*/  PLOP3.LUT P0, PT, PT, PT, UP0, 0x80, 0x8 ;  /* 0x000000000008781c */ /* 0x000fe20003f0f008 */
[----:B------:R-:W-:Y:S01]  /*6c80*/  @!UPT UIADD3 URZ, UPT, UPT, URZ, URZ, URZ ;  /* 0x000000fffffff290 */ /* 0x000fe2000fffe0ff */
[----:B------:R-:W-:Y:S11]  /*6c90*/  BRA.U !UP1, `(.L_x_107) ;  /* 0x0000000109407547 */ /* 0x000ff6000b800000 */
[----:B------:R-:W-:Y:S01]  /*6ca0*/  UISETP.NE.U32.AND UP0, UPT, UR60, URZ, UPT ;  /* 0x000000ff3c00728c */ /* 0x000fe2000bf05070 */
[----:B------:R-:W-:Y:S01]  /*6cb0*/  R2UR UR6, R154 ;  /* 0x000000009a0672ca */ /* 0x000fe200000e0000 */
[----:B------:R-:W1:Y:S01]  /*6cc0*/  LDCU.64 UR8, c[0x0][0x358] ;  /* 0x00006b00ff0877ac */ /* 0x000e620008000a00 */
[----:B------:R-:W-:Y:S02]  /*6cd0*/  HFMA2 R139, -RZ, RZ, 0, 5.9604644775390625e-08 ;  /* 0x00000001ff8b7431 */ /* 0x000fe400000001ff */
[----:B--2---:R-:W-:Y:S01]  /*6ce0*/  IMAD.MOV.U32 R0, RZ, RZ, 0x1 ;  /* 0x00000001ff007424 */ /* 0x004fe200078e00ff */
[----:B------:R-:W-:Y:S06]  /*6cf0*/  UISETP.NE.AND.EX UP0, UPT, UR61, URZ, UPT, UP0 ;  /* 0x000000ff3d00728c */ /* 0x000fec000bf05300 */
[----:B------:R-:W-:Y:S05]  /*6d00*/  PLOP3.LUT P3, PT, PT, PT, UP0, 0x80, 0x8 ;  /* 0x000000000008781c */ /* 0x000fea0003f6f008 */
[----:B------:R-:W2:Y:S01]  /*6d10*/  @UP0 LDCU.64 UR4, c[0x0][0xc88] ;  /* 0x00019100ff0407ac */ /* 0x000ea20008000a00 */
[----:B------:R-:W-:Y:S07]  /*6d20*/  @UP0 UIMAD UR6, UR36, UR6, URZ ;  /* 0x00000006240602a4 */ /* 0x000fee000f8e02ff */
[----:B------:R-:W-:Y:S01]  /*6d30*/  @!P3 PRMT R139, R0, 0x7610, R139 ;  /* 0x00007610008bb816 */ /* 0x000fe2000000008b */
[----:B--2---:R-:W-:Y:S06]  /*6d40*/  @UP0 UIMAD.WIDE UR4, UR6, 0x4, UR4 ;  /* 0x00000004060408a5 */ /* 0x004fec000f8e0204 */
[----:B------:R-:W-:Y:S02]  /*6d50*/  IMAD.U32 R4, RZ, RZ, UR4 ;  /* 0x00000004ff047e24 */ /* 0x000fe4000f8e00ff */
[----:B------:R-:W-:Y:S03]  /*6d60*/  IMAD.U32 R5, RZ, RZ, UR5 ;  /* 0x00000005ff057e24 */ /* 0x000fe6000f8e00ff */
[----:B------:R-:W2:Y:S02]  /*6d70*/  @!UP0 LDCU UR4, c[0x0][0xc80] ;  /* 0x00019000ff0487ac */ /* 0x000ea40008000800 */
[----:B-1---5:R1:W5:Y:S02]  /*6d80*/  @P3 LDG.E R71, desc[UR8][R4.64] ;  /* 0x0000000804473981 */ /* 0x022364000c1e1900 */
[----:B-12---:R-:W-:Y:S02]  /*6d90*/  @!P3 MOV R71, UR4 ;  /* 0x000000040047bc02 */ /* 0x006fe40008000f00 */
.L_x_107:
[----:B------:R-:W-:Y:S05]  /*6da0*/  @!P4 BRA `(.L_x_108) ;  /* 0x000000000024c947 */ /* 0x000fea0003800000 */
[----:B------:R-:W-:Y:S01]  /*6db0*/  ISETP.NE.U32.AND P3, PT, R134, RZ, PT ;  /* 0x000000ff8600720c */ /* 0x000fe20003f65070 */
[----:B------:R-:W1:Y:S03]  /*6dc0*/  LDCU.64 UR4, c[0x0][0x358] ;  /* 0x00006b00ff0477ac */ /* 0x000e660008000a00 */
[----:B------:R-:W-:Y:S11]  /*6dd0*/  ISETP.NE.AND.EX P3, PT, R135, RZ, PT, P3 ;  /* 0x000000ff8700720c */ /* 0x000ff60003f65330 */
[----:B------:R-:W-:Y:S02]  /*6de0*/  @!UPT UIADD3 URZ, UPT, UPT, URZ, URZ, URZ ;  /* 0x000000fffffff290 */ /* 0x000fe4000fffe0ff */
[----:B------:R-:W3:Y:S01]  /*6df0*/  @P3 LDC.64 R4, c[0x0][0xca8] ;  /* 0x00032a00ff043b82 */ /* 0x000ee20000000a00 */
[----:B--2---:R-:W-:Y:S04]  /*6e00*/  @P3 IMAD R0, R136, UR36, RZ ;  /* 0x0000002488003c24 */ /* 0x004fe8000f8e02ff */
[----:B---3--:R-:W-:Y:S05]  /*6e10*/  @P3 IMAD.WIDE R4, R0, 0x4, R4 ;  /* 0x0000000400043825 */ /* 0x008fea00078e0204 */
[----:B-1---5:R1:W5:Y:S02]  /*6e20*/  @P3 LDG.E R68, desc[UR4][R4.64] ;  /* 0x0000000404443981 */ /* 0x022364000c1e1900 */
[----:B-1----:R-:W3:Y:S02]  /*6e30*/  @!P3 LDC R68, c[0x0][0xca0] ;  /* 0x00032800ff44bb82 */ /* 0x002ee40000000800 */
.L_x_108:
[----:B-----5:R-:W-:Y:S01]  /*6e40*/  FSETP.NEU.AND P3, PT, R71, RZ, PT ;  /* 0x000000ff4700720b */ /* 0x020fe20003f6d000 */
[----:B------:R-:W-:Y:S01]  /*6e50*/  IMAD.SHL.U32 R164, R133, 0x2, RZ ;  /* 0x0000000285a47824 */ /* 0x000fe200078e00ff */
[----:B------:R-:W-:Y:S01]  /*6e60*/  SEL R5, RZ, 0xffffffff, P2 ;  /* 0xffffffffff057807 */ /* 0x000fe20001000000 */
[----:B------:R-:W-:Y:S01]  /*6e70*/  IMAD.SHL.U32 R78, R150, 0x10, RZ ;  /* 0x00000010964e7824 */ /* 0x000fe200078e00ff */
[----:B------:R-:W-:Y:S01]  /*6e80*/  @P1 LOP3.LUT P2, RZ, R139, 0xff, RZ, 0xc0, !PT ;  /* 0x000000ff8bff1812 */ /* 0x000fe2000784c0ff */
[----:B------:R-:W-:Y:S01]  /*6e90*/  VIADD R163, R164, UR46 ;  /* 0x0000002ea4a37c36 */ /* 0x000fe20008000000 */
[----:B------:R-:W-:Y:S01]  /*6ea0*/  @P1 SEL R4, RZ, 0xffffffff, P3 ;  /* 0xffffffffff041807 */ /* 0x000fe20001800000 */
[----:B------:R-:W-:Y:S01]  /*6eb0*/  IMAD.MOV.U32 R94, RZ, RZ, -0x10 ;  /* 0xfffffff0ff5e7424 */ /* 0x000fe200078e00ff */
[----:B------:R-:W-:Y:S01]  /*6ec0*/  LOP3.LUT R149, R149, 0x1, RZ, 0x3c, !PT ;  /* 0x0000000195957812 */ /* 0x000fe200078e3cff */
[----:B------:R-:W-:Y:S01]  /*6ed0*/  IMAD.SHL.U32 R92, R151, 0x10, RZ ;  /* 0x00000010975c7824 */ /* 0x000fe200078e00ff */
[----:B------:R-:W-:Y:S01]  /*6ee0*/  @P0 SEL R4, R5, R4, !P2 ;  /* 0x0000000405040207 */ /* 0x000fe20005000000 */
[C---:B------:R-:W-:Y:S01]  /*6ef0*/  IMAD.IADD R147, R163.reuse, 0x1, R78 ;  /* 0x00000001a3937824 */ /* 0x040fe200078e024e */
[----:B------:R-:W-:Y:S01]  /*6f00*/  PLOP3.LUT P0, PT, PT, PT, UP1, 0x80, 0x8 ;  /* 0x000000000008781c */ /* 0x000fe20003f0f018 */
[----:B------:R-:W-:Y:S01]  /*6f10*/  IMAD.U32 R3, RZ, RZ, UR39 ;  /* 0x00000027ff037e24 */ /* 0x000fe2000f8e00ff */
[----:B------:R-:W-:Y:S01]  /*6f20*/  @P1 LOP3.LUT R4, R4, 0x1, RZ, 0xc0, !PT ;  /* 0x0000000104041812 */ /* 0x000fe200078ec0ff */
[----:B------:R-:W-:Y:S01]  /*6f30*/  IMAD.IADD R162, R163, 0x1, R92 ;  /* 0x00000001a3a27824 */ /* 0x000fe200078e025c */
[----:B------:R-:W-:Y:S01]  /*6f40*/  LOP3.LUT P4, R145, R139, 0xff, RZ, 0xc0, !PT ;  /* 0x000000ff8b917812 */ /* 0x000fe2000788c0ff */
[--C-:B------:R-:W-:Y:S01]  /*6f50*/  IMAD.IADD R159, R92, 0x1, R147.reuse ;  /* 0x000000015c9f7824 */ /* 0x100fe200078e0293 */
[----:B------:R-:W-:Y:S01]  /*6f60*/  ISETP.NE.U32.OR P5, PT, R4, 0x1, !P1 ;  /* 0x000000010400780c */ /* 0x000fe20004fa5470 */
[----:B------:R-:W-:Y:S01]  /*6f70*/  IMAD.U32 R4, RZ, RZ, UR39 ;  /* 0x00000027ff047e24 */ /* 0x000fe2000f8e00ff */
[----:B------:R-:W-:Y:S01]  /*6f80*/  BSSY B1, `(.L_x_109) ;  /* 0x000004a000017945 */ /* 0x000fe20003800000 */
[----:B------:R-:W-:Y:S01]  /*6f90*/  IMAD.MOV.U32 R79, RZ, RZ, 0x1 ;  /* 0x00000001ff4f7424 */ /* 0x000fe200078e00ff */
[----:B------:R-:W-:Y:S01]  /*6fa0*/  P2R R157, PR, RZ, 0x20 ;  /* 0x00000020ff9d7803 */ /* 0x000fe20000000000 */
[----:B------:R-:W-:Y:S01]  /*6fb0*/  IMAD.MOV.U32 R77, RZ, RZ, RZ ;  /* 0x000000ffff4d7224 */ /* 0x000fe200078e00ff */
[----:B--2---:R-:W-:Y:S02]  /*6fc0*/  SHF.L.U32 R0, R4, 0x1f, RZ ;  /* 0x0000001f04007819 */ /* 0x004fe400000006ff */
[----:B------:R-:W-:Y:S02]  /*6fd0*/  CS2R R130, SRZ ;  /* 0x0000000000827805 */ /* 0x000fe4000001ff00 */
[----:B------:R-:W-:Y:S02]  /*6fe0*/  SEL R4, RZ, 0xffffffff, P3 ;  /* 0xffffffffff047807 */ /* 0x000fe40001800000 */
[----:B------:R-:W-:Y:S02]  /*6ff0*/  CS2R R128, SRZ ;  /* 0x0000000000807805 */ /* 0x000fe4000001ff00 */
[----:B------:R-:W-:Y:S02]  /*7000*/  CS2R R122, SRZ ;  /* 0x00000000007a7805 */ /* 0x000fe4000001ff00 */
[----:B------:R-:W-:Y:S02]  /*7010*/  CS2R R120, SRZ ;  /* 0x0000000000787805 */ /* 0x000fe4000001ff00 */
[----:B------:R-:W-:Y:S02]  /*7020*/  @P0 SEL R4, R5, R4, !P4 ;  /* 0x0000000405040207 */ /* 0x000fe40006000000 */
[----:B------:R-:W-:Y:S02]  /*7030*/  CS2R R114, SRZ ;  /* 0x0000000000727805 */ /* 0x000fe4000001ff00 */
[----:B------:R-:W-:Y:S02]  /*7040*/  @P5 SHF.L.U32 R6, R149, 0x1f, RZ ;  /* 0x0000001f95065819 */ /* 0x000fe400000006ff */
[----:B------:R-:W-:Y:S02]  /*7050*/  CS2R R112, SRZ ;  /* 0x0000000000707805 */ /* 0x000fe4000001ff00 */
[----:B------:R-:W-:Y:S02]  /*7060*/  LOP3.LUT R4, R4, 0x1, RZ, 0xc0, !PT ;  /* 0x0000000104047812 */ /* 0x000fe400078ec0ff */
[----:B------:R-:W-:Y:S01]  /*7070*/  CS2R R106, SRZ ;  /* 0x00000000006a7805 */ /* 0x000fe2000001ff00 */
[----:B------:R-:W1:Y:S01]  /*7080*/  @P5 SYNCS.PHASECHK.TRANS64.TRYWAIT P2, [UR46+0x40], R6 ;  /* 0x00004006ff0055a7 */ /* 0x000e62000804112e */
[----:B------:R-:W-:Y:S02]  /*7090*/  ISETP.NE.AND P0, PT, RZ, UR39, PT ;  /* 0x00000027ff007c0c */ /* 0x000fe4000bf05270 */
[----:B------:R-:W-:Y:S02]  /*70a0*/  CS2R R104, SRZ ;  /* 0x0000000000687805 */ /* 0x000fe4000001ff00 */
[----:B------:R-:W-:Y:S02]  /*70b0*/  ISETP.NE.U32.AND P3, PT, R4, 0x1, PT ;  /* 0x000000010400780c */ /* 0x000fe40003f65070 */
[----:B------:R-:W-:Y:S02]  /*70c0*/  CS2R R98, SRZ ;  /* 0x0000000000627805 */ /* 0x000fe4000001ff00 */
[----:B------:R-:W-:Y:S02]  /*70d0*/  CS2R R96, SRZ ;  /* 0x0000000000607805 */ /* 0x000fe4000001ff00 */
[----:B------:R-:W-:Y:S02]  /*70e0*/  CS2R R90, SRZ ;  /* 0x00000000005a7805 */ /* 0x000fe4000001ff00 */
[----:B------:R-:W-:Y:S02]  /*70f0*/  P2R R93, PR, RZ, 0x8 ;  /* 0x00000008ff5d7803 */ /* 0x000fe40000000000 */
[----:B------:R-:W-:Y:S02]  /*7100*/  CS2R R88, SRZ ;  /* 0x0000000000587805 */ /* 0x000fe4000001ff00 */
[----:B------:R-:W-:Y:S02]  /*7110*/  ISETP.NE.U32.AND P3, PT, R138, 0x1, PT ;  /* 0x000000018a00780c */ /* 0x000fe40003f65070 */
[----:B------:R-:W-:Y:S02]  /*7120*/  CS2R R82, SRZ ;  /* 0x0000000000527805 */ /* 0x000fe4000001ff00 */
[----:B------:R-:W-:Y:S02]  /*7130*/  CS2R R80, SRZ ;  /* 0x0000000000507805 */ /* 0x000fe4000001ff00 */
[----:B------:R-:W-:Y:S02]  /*7140*/  CS2R R86, SRZ ;  /* 0x0000000000567805 */ /* 0x000fe4000001ff00 */
[----:B------:R-:W-:Y:S02]  /*7150*/  SEL R94, R94, 0x10, !P3 ;  /* 0x000000105e5e7807 */ /* 0x000fe40005800000 */
[----:B------:R-:W-:Y:S01]  /*7160*/  CS2R R84, SRZ ;  /* 0x0000000000547805 */ /* 0x000fe2000001ff00 */
[----:B------:R-:W-:Y:S01]  /*7170*/  IMAD R69, R3, 0xc0, R2 ;  /* 0x000000c003457824 */ /* 0x000fe200078e0202 */
[----:B------:R2:W4:Y:S01]  /*7180*/  SYNCS.PHASECHK.TRANS64.TRYWAIT P1, [UR46+0xb0], R0 ;  /* 0x0000b000ff0075a7 */ /* 0x000522000802112e */
[----:B------:R-:W-:Y:S01]  /*7190*/  SEL R70, RZ, 0xc0, P0 ;  /* 0x000000c0ff467807 */ /* 0x000fe20000000000 */
[----:B------:R-:W-:Y:S02]  /*71a0*/  IMAD.IADD R163, R163, 0x1, R94 ;  /* 0x00000001a3a37824 */ /* 0x000fe400078e025e */
[C---:B------:R-:W-:Y:S02]  /*71b0*/  IMAD.IADD R161, R94.reuse, 0x1, R162 ;  /* 0x000000015ea17824 */ /* 0x040fe400078e02a2 */
[C---:B------:R-:W-:Y:S02]  /*71c0*/  IMAD.IADD R160, R94.reuse, 0x1, R147 ;  /* 0x000000015ea07824 */ /* 0x040fe400078e0293 */
[----:B------:R-:W-:Y:S01]  /*71d0*/  IMAD.IADD R158, R94, 0x1, R159 ;  /* 0x000000015e9e7824 */ /* 0x000fe200078e029f */
[----:B-1----:R-:W-:Y:S01]  /*71e0*/  @P5 SEL R79, RZ, 0x1, !P2 ;  /* 0x00000001ff4f5807 */ /* 0x002fe20005000000 */
[----:B--2---:R-:W-:Y:S06]  /*71f0*/  @!P5 BRA `(.L_x_110) ;  /* 0x000000000088d947 */ /* 0x004fec0003800000 */
[----:B------:R-:W-:Y:S01]  /*7200*/  IMAD.MOV.U32 R131, RZ, RZ, RZ ;  /* 0x000000ffff837224 */ /* 0x000fe200078e00ff */
[----:B------:R-:W-:Y:S01]  /*7210*/  ISETP.NE.AND P0, PT, R79, RZ, PT ;  /* 0x000000ff4f00720c */ /* 0x000fe20003f05270 */
[----:B------:R-:W-:Y:S01]  /*7220*/  BSSY B0, `(.L_x_111) ;  /* 0x0000014000007945 */ /* 0x000fe20003800000 */
[----:B------:R-:W-:Y:S02]  /*7230*/  CS2R R86, SRZ ;  /* 0x0000000000567805 */ /* 0x000fe4000001ff00 */
        /* <DEDUP_REMOVED lines=13> */
[----:B------:R-:W-:Y:S01]  /*7310*/  CS2R R128, SRZ ;  /* 0x0000000000807805 */ /* 0x000fe2000001ff00 */
[----:B------:R-:W-:Y:S06]  /*7320*/  @P0 BRA `(.L_x_112) ;  /* 0x00000000000c0947 */ /* 0x000fec0003800000 */
[----:B------:R-:W-:Y:S04]  /*7330*/  SHF.L.U32 R4, R149, 0x1f, RZ ;  /* 0x0000001f95047819 */ /* 0x000fe800000006ff */
[----:B------:R-:W1:Y:S02]  /*7340*/  SYNCS.PHASECHK.TRANS64.TRYWAIT P0, [UR46+0x40], R4 ;  /* 0x00004004ff0075a7 */ /* 0x000e64000800112e */
[----:B-1----:R-:W-:Y:S05]  /*7350*/  @!P0 BRA `(.L_x_113) ;  /* 0x0000005c00888947 */ /* 0x002fea0003800000 */
.L_x_112:
[----:B------:R-:W-:Y:S05]  /*7360*/  BSYNC B0 ;  /* 0x0000000000007941 */ /* 0x000fea0003800000 */
.L_x_111:
[----:B------:R-:W-:Y:S01]  /*7370*/  ISETP.NE.AND P0, PT, R93, RZ, PT ;  /* 0x000000ff5d00720c */ /* 0x000fe20003f05270 */
[----:B------:R-:W-:Y:S11]  /*7380*/  HFMA2 R77, -RZ, RZ, 0, 5.9604644775390625e-08 ;  /* 0x00000001ff4d7431 */ /* 0x000ff600000001ff */
[----:B------:R-:W-:Y:S01]  /*7390*/  @!UPT UIADD3 URZ, UPT, UPT, URZ, URZ, URZ ;  /* 0x000000fffffff290 */ /* 0x000fe2000fffe0ff */
[----:B------:R2:W1:Y:S04]  /*73a0*/  @P0 LDS.128 R84, [R164+UR46+0x400] ;  /* 0x0004002ea4540984 */ /* 0x0004680008000c00 */
[----:B------:R2:W1:Y:S04]  /*73b0*/  @P0 LDS.128 R80, [R163+0x400] ;  /* 0x00040000a3500984 */ /* 0x0004680000000c00 */
[----:B------:R2:W1:Y:S04]  /*73c0*/  @P0 LDS.128 R88, [R162+0x400] ;  /* 0x00040000a2580984 */ /* 0x0004680000000c00 */
[----:B------:R2:W1:Y:S04]  /*73d0*/  @P0 LDS.128 R96, [R161+0x400] ;  /* 0x00040000a1600984 */ /* 0x0004680000000c00 */
[----:B------:R2:W1:Y:S04]  /*73e0*/  @P0 LDS.128 R104, [R147+0x400] ;  /* 0x0004000093680984 */ /* 0x0004680000000c00 */
[----:B------:R2:W1:Y:S04]  /*73f0*/  @P0 LDS.128 R112, [R160+0x400] ;  /* 0x00040000a0700984 */ /* 0x0004680000000c00 */
[----:B------:R2:W1:Y:S04]  /*7400*/  @P0 LDS.128 R120, [R159+0x400] ;  /* 0x000400009f780984 */ /* 0x0004680000000c00 */
[----:B------:R2:W1:Y:S02]  /*7410*/  @P0 LDS.128 R128, [R158+0x400] ;  /* 0x000400009e800984 */ /* 0x0004640000000c00 */
.L_x_110:
[----:B------:R-:W-:Y:S05]  /*7420*/  BSYNC B1 ;  /* 0x0000000000017941 */ /* 0x000fea0003800000 */
.L_x_109:
[----:B------:R-:W-:Y:S05]  /*7430*/  IMAD.IADD R64, R69, 0x1, R70 ;  /* 0x0000000145407824 */ /* 0x000fea00078e0246 */
[----:B-1----:R-:W-:Y:S04]  /*7440*/  SHF.R.U32.HI R3, RZ, 0x15, R64 ;  /* 0x00000015ff037819 */ /* 0x002fe80000011640 */
[----:B------:R-:W-:Y:S01]  /*7450*/  LOP3.LUT P0, RZ, R3, 0x3, R140, 0x48, !PT ;  /* 0x0000000303ff7812 */ /* 0x000fe2000780488c */
[----:B------:R-:W-:Y:S01]  /*7460*/  @!UPT UIADD3 URZ, UPT, UPT, URZ, URZ, URZ ;  /* 0x000000fffffff290 */ /* 0x000fe2000fffe0ff */
[----:B----4-:R-:W-:Y:S11]  /*7470*/  @P1 BRA `(.L_x_114) ;  /* 0x0000000000081947 */ /* 0x010ff60003800000 */
[----:B------:R-:W1:Y:S02]  /*7480*/  SYNCS.PHASECHK.TRANS64.TRYWAIT P1, [UR46+0xb0], R0 ;  /* 0x0000b000ff0075a7 */ /* 0x000e64000802112e */
[----:B-1----:R-:W-:Y:S05]  /*7490*/  @!P1 BRA `(.L_x_115) ;  /* 0x0000005c00509947 */ /* 0x002fea0003800000 */
.L_x_114:
[----:B------:R-:W-:Y:S05]  /*74a0*/  @!P0 BRA `(.L_x_116) ;  /* 0x0000000000408947 */ /* 0x000fea0003800000 */
[----:B------:R-:W4:Y:S01]  /*74b0*/  LDCU.64 UR8, c[0x4][0x70] ;  /* 0x01000e00ff0877ac */ /* 0x000f220008000a00 */
[----:B------:R-:W-:Y:S01]  /*74c0*/  MOV R15, 0x0 ;  /* 0x00000000000f7802 */ /* 0x000fe20000000f00 */
[----:B------:R-:W-:Y:S02]  /*74d0*/  HFMA2 R12, -RZ, RZ, 0, 5.9604644775390625e-08 ;  /* 0x00000001ff0c7431 */ /* 0x000fe400000001ff */
[----:B------:R-:W-:Y:S02]  /*74e0*/  IMAD.MOV.U32 R8, RZ, RZ, 0x192 ;  /* 0x00000192ff087424 */ /* 0x000fe400078e00ff */
[----:B------:R-:W-:Y:S01]  /*74f0*/  IMAD.MOV.U32 R13, RZ, RZ, RZ ;  /* 0x000000ffff0d7224 */ /* 0x000fe200078e00ff */
[----:B------:R-:W5:Y:S01]  /*7500*/  LDCU.64 UR6, c[0x4][0x78] ;  /* 0x01000f00ff0677ac */ /* 0x000f620008000a00 */
[----:B------:R-:W1:Y:S01]  /*7510*/  LDC.64 R14, c[0x4][R15] ;  /* 0x010000000f0e7b82 */ /* 0x000e620000000a00 */
[----:B------:R-:W2:Y:S01]  /*7520*/  LDCU.64 UR4, c[0x4][0x10] ;  /* 0x01000200ff0477ac */ /* 0x000ea20008000a00 */
[----:B----4-:R-:W-:Y:S01]  /*7530*/  MOV R5, UR9 ;  /* 0x0000000900057c02 */ /* 0x010fe20008000f00 */
[----:B------:R-:W-:Y:S01]  /*7540*/  IMAD.U32 R4, RZ, RZ, UR8 ;  /* 0x00000008ff047e24 */ /* 0x000fe2000f8e00ff */
[----:B-----5:R-:W-:Y:S01]  /*7550*/  MOV R7, UR7 ;  /* 0x0000000700077c02 */ /* 0x020fe20008000f00 */
[----:B------:R-:W-:Y:S01]  /*7560*/  IMAD.U32 R6, RZ, RZ, UR6 ;  /* 0x00000006ff067e24 */ /* 0x000fe2000f8e00ff */
[----:B--2---:R-:W-:Y:S01]  /*7570*/  MOV R11, UR5 ;  /* 0x00000005000b7c02 */ /* 0x004fe20008000f00 */
[----:B------:R-:W-:Y:S02]  /*7580*/  IMAD.U32 R10, RZ, RZ, UR4 ;  /* 0x00000004ff0a7e24 */ /* 0x000fe4000f8e00ff */
[----:B------:R-:W-:Y:S07]  /*7590*/  LEPC R20, `(.L_x_116) ;  /* 0x000000001014794e */ /* 0x000fee0000000000 */
[----:B-1-3--:R-:W-:Y:S05]  /*75a0*/  CALL.ABS.NOINC R14 ;  /* 0x000000000e007343 */ /* 0x00afea0003c00000 */
.L_x_116:
[----:B------:R-:W-:Y:S01]  /*75b0*/  SHF.L.U32 R72, R84, 0x10, RZ ;  /* 0x0000001054487819 */ /* 0x000fe200000006ff */
[----:B------:R-:W-:Y:S05]  /*75c0*/  WARPSYNC.ALL ;  /* 0x0000000000007948 */ /* 0x000fea0003800000 */
[----:B------:R-:W-:Y:S01]  /*75d0*/  R2UR UR4, R64 ;  /* 0x00000000400472ca */ /* 0x000fe200000e0000 */
[----:B------:R-:W-:Y:S01]  /*75e0*/  BSSY.RECONVERGENT B0, `(.L_x_117) ;  /* 0x0000101000007945 */ /* 0x000fe20003800200 */
[----:B------:R-:W-:Y:S02]  /*75f0*/  LOP3.LUT R74, R84, 0xffff0000, RZ, 0xc0, !PT ;  /* 0xffff0000544a7812 */ /* 0x000fe400078ec0ff */
[----:B------:R-:W-:Y:S02]  /*7600*/  LOP3.LUT R76, R85, 0xffff0000, RZ, 0xc0, !PT ;  /* 0xffff0000554c7812 */ /* 0x000fe400078ec0ff */
[----:B------:R-:W-:Y:S02]  /*7610*/  SHF.L.U32 R73, R86, 0x10, RZ ;  /* 0x0000001056497819 */ /* 0x000fe400000006ff */
[----:B------:R-:W-:Y:S02]  /*7620*/  SHF.L.U32 R75, R80, 0x10, RZ ;  /* 0x00000010504b7819 */ /* 0x000fe400000006ff */
[----:B------:R-:W-:Y:S02]  /*7630*/  R2UR UR5, R155 ;  /* 0x000000009b0572ca */ /* 0x000fe400000e0000 */
[----:B------:R-:W-:Y:S01]  /*7640*/  ISETP.NE.AND P0, PT, R152, RZ, PT ;  /* 0x000000ff9800720c */ /* 0x000fe20003f05270 */
[----:B------:R-:W4:Y:S01]  /*7650*/  LDTM.x64 R4, tmem[UR4] ;  /* 0x00000004000479ee */ /* 0x000f220008340000 */
[----:B------:R-:W-:Y:S09]  /*7660*/  NOP ;  /* 0x0000000000007918 */ /* 0x000ff20000000000 */
[----:B----4-:R-:W-:Y:S01]  /*7670*/  SYNCS.ARRIVE.TRANS64.RED.A1T0 RZ, [UR5], RZ ;  /* 0x000000ffffff79a7 */ /* 0x010fe20008100405 */
[C---:B-1-3--:R-:W-:Y:S01]  /*7680*/  FMUL R0, R68.reuse, R4 ;  /* 0x0000000444007220 */ /* 0x04afe20000400000 */
[C---:B------:R-:W-:Y:S01]  /*7690*/  FMUL R3, R68.reuse, R5 ;  /* 0x0000000544037220 */ /* 0x040fe20000400000 */
[C---:B------:R-:W-:Y:S01]  /*76a0*/  FMUL R6, R68.reuse, R6 ;  /* 0x0000000644067220 */ /* 0x040fe20000400000 */
[C---:B------:R-:W-:Y:S01]  /*76b0*/  FMUL R7, R68.reuse, R7 ;  /* 0x0000000744077220 */ /* 0x040fe20000400000 */
[----:B------:R-:W-:Y:S01]  /*76c0*/  FFMA R0, R71, R72, R0 ;  /* 0x0000004847007223 */ /* 0x000fe20000000000 */
[----:B------:R-:W-:Y:S01]  /*76d0*/  SHF.L.U32 R72, R85, 0x10, RZ ;  /* 0x0000001055487819 */ /* 0x000fe200000006ff */
[C---:B------:R-:W-:Y:S01]  /*76e0*/  FMUL R4, R68.reuse, R8 ;  /* 0x0000000844047220 */ /* 0x040fe20000400000 */
[----:B------:R-:W-:Y:S01]  /*76f0*/  FFMA R3, R71, R74, R3 ;  /* 0x0000004a47037223 */ /* 0x000fe20000000003 */
[----:B------:R-:W-:Y:S01]  /*7700*/  LOP3.LUT R74, R87, 0xffff0000, RZ, 0xc0, !PT ;  /* 0xffff0000574a7812 */ /* 0x000fe200078ec0ff */
[----:B------:R-:W-:Y:S01]  /*7710*/  FMUL R5, R68, R9 ;  /* 0x0000000944057220 */ /* 0x000fe20000400000 */
[C---:B------:R-:W-:Y:S01]  /*7720*/  FFMA R6, R71.reuse, R72, R6 ;  /* 0x0000004847067223 */ /* 0x040fe20000000006 */
[----:B------:R-:W-:Y:S01]  /*7730*/  LOP3.LUT R72, R86, 0xffff0000, RZ, 0xc0, !PT ;  /* 0xffff000056487812 */ /* 0x000fe200078ec0ff */
[----:B------:R-:W-:Y:S01]  /*7740*/  FFMA R7, R71, R76, R7 ;  /* 0x0000004c47077223 */ /* 0x000fe20000000007 */
[----:B------:R-:W-:Y:S01]  /*7750*/  LOP3.LUT R76, R83, 0xffff0000, RZ, 0xc0, !PT ;  /* 0xffff0000534c7812 */ /* 0x000fe200078ec0ff */
[----:B------:R-:W-:Y:S01]  /*7760*/  FFMA R4, R71, R73, R4 ;  /* 0x0000004947047223 */ /* 0x000fe20000000004 */
[----:B------:R-:W-:Y:S01]  /*7770*/  SHF.L.U32 R73, R87, 0x10, RZ ;  /* 0x0000001057497819 */ /* 0x000fe200000006ff */
[----:B------:R-:W-:Y:S01]  /*7780*/  FMUL R10, R68, R10 ;  /* 0x0000000a440a7220 */ /* 0x000fe20000400000 */
[----:B------:R-:W-:Y:S01]  /*7790*/  F2FP.BF16.F32.PACK_AB R100, R3, R0 ;  /* 0x000000000364723e */ /* 0x000fe200000010ff */
[----:B------:R-:W-:Y:S01]  /*77a0*/  FFMA R5, R71, R72, R5 ;  /* 0x0000004847057223 */ /* 0x000fe20000000005 */
[----:B------:R-:W-:Y:S01]  /*77b0*/  LOP3.LUT R72, R80, 0xffff0000, RZ, 0xc0, !PT ;  /* 0xffff000050487812 */ /* 0x000fe200078ec0ff */
[C---:B------:R-:W-:Y:S01]  /*77c0*/  FMUL R11, R68.reuse, R11 ;  /* 0x0000000b440b7220 */ /* 0x040fe20000400000 */
[----:B------:R-:W-:Y:S01]  /*77d0*/  F2FP.BF16.F32.PACK_AB R101, R7, R6 ;  /* 0x000000060765723e */ /* 0x000fe200000010ff */
[C---:B------:R-:W-:Y:S01]  /*77e0*/  FMUL R8, R68.reuse, R12 ;  /* 0x0000000c44087220 */ /* 0x040fe20000400000 */
[----:B------:R-:W-:Y:S01]  /*77f0*/  F2FP.BF16.F32.PACK_AB R102, R5, R4 ;  /* 0x000000040566723e */ /* 0x000fe200000010ff */
[----:B------:R-:W-:Y:S01]  /*7800*/  FFMA R10, R71, R73, R10 ;  /* 0x00000049470a7223 */ /* 0x000fe2000000000a */
[----:B------:R-:W-:Y:S01]  /*7810*/  SHF.L.U32 R73, R81, 0x10, RZ ;  /* 0x0000001051497819 */ /* 0x000fe200000006ff */
[----:B------:R-:W-:Y:S01]  /*7820*/  FMUL R9, R68, R13 ;  /* 0x0000000d44097220 */ /* 0x000fe20000400000 */
[C---:B------:R-:W-:Y:S01]  /*7830*/  FFMA R11, R71.reuse, R74, R11 ;  /* 0x0000004a470b7223 */ /* 0x040fe2000000000b */
[----:B------:R-:W-:Y:S01]  /*7840*/  LOP3.LUT R74, R82, 0xffff0000, RZ, 0xc0, !PT ;  /* 0xffff0000524a7812 */ /* 0x000fe200078ec0ff */
[----:B------:R-:W-:Y:S01]  /*7850*/  FMUL R14, R68, R14 ;  /* 0x0000000e440e7220 */ /* 0x000fe20000400000 */
[----:B------:R-:W-:Y:S01]  /*7860*/  FFMA R8, R71, R75, R8 ;  /* 0x0000004b47087223 */ /* 0x000fe20000000008 */
[----:B------:R-:W-:Y:S01]  /*7870*/  SHF.L.U32 R75, R83, 0x10, RZ ;  /* 0x00000010534b7819 */ /* 0x000fe200000006ff */
[----:B------:R-:W-:Y:S01]  /*7880*/  FFMA R9, R71, R72, R9 ;  /* 0x0000004847097223 */ /* 0x000fe20000000009 */
[----:B------:R-:W-:Y:S01]  /*7890*/  LOP3.LUT R72, R81, 0xffff0000, RZ, 0xc0, !PT ;  /* 0xffff000051487812 */ /* 0x000fe200078ec0ff */
[----:B------:R-:W-:Y:S01]  /*78a0*/  FFMA R14, R71, R73, R14 ;  /* 0x00000049470e7223 */ /* 0x000fe2000000000e */
[----:B------:R-:W-:Y:S01]  /*78b0*/  SHF.L.U32 R73, R82, 0x10, RZ ;  /* 0x0000001052497819 */ /* 0x000fe200000006ff */
[C---:B------:R-:W-:Y:S01]  /*78c0*/  FMUL R15, R68.reuse, R15 ;  /* 0x0000000f440f7220 */ /* 0x040fe20000400000 */
[----:B------:R-:W-:Y:S01]  /*78d0*/  F2FP.BF16.F32.PACK_AB R103, R11, R10 ;  /* 0x0000000a0b67723e */ /* 0x000fe200000010ff */
[C---:B------:R-:W-:Y:S01]  /*78e0*/  FMUL R12, R68.reuse, R16 ;  /* 0x00000010440c7220 */ /* 0x040fe20000400000 */
[----:B------:R-:W-:Y:S01]  /*78f0*/  F2FP.BF16.F32.PACK_AB R108, R9, R8 ;  /* 0x00000008096c723e */ /* 0x000fe200000010ff */
[----:B------:R-:W-:Y:S01]  /*7900*/  FMUL R13, R68, R17 ;  /* 0x00000011440d7220 */ /* 0x000fe20000400000 */
[C---:B------:R-:W-:Y:S01]  /*7910*/  FFMA R15, R71.reuse, R72, R15 ;  /* 0x00000048470f7223 */ /* 0x040fe2000000000f */
[----:B------:R-:W-:Y:S01]  /*7920*/  SHF.L.U32 R72, R88, 0x10, RZ ;  /* 0x0000001058487819 */ /* 0x000fe200000006ff */
[C---:B------:R-:W-:Y:S01]  /*7930*/  FMUL R18, R68.reuse, R18 ;  /* 0x0000001244127220 */ /* 0x040fe20000400000 */
[----:B------:R-:W-:Y:S01]  /*7940*/  FMUL R19, R68, R19 ;  /* 0x0000001344137220 */ /* 0x000fe20000400000 */
[----:B------:R-:W-:Y:S01]  /*7950*/  FFMA R12, R71, R73, R12 ;  /* 0x00000049470c7223 */ /* 0x000fe2000000000c */
[----:B------:R-:W-:Y:S01]  /*7960*/  SHF.L.U32 R73, R90, 0x10, RZ ;  /* 0x000000105a497819 */ /* 0x000fe200000006ff */
[----:B------:R-:W-:Y:S01]  /*7970*/  FMUL R16, R68, R20 ;  /* 0x0000001444107220 */ /* 0x000fe20000400000 */
[----:B------:R-:W-:Y:S01]  /*7980*/  F2FP.BF16.F32.PACK_AB R109, R15, R14 ;  /* 0x0000000e0f6d723e */ /* 0x000fe200000010ff */
[C---:B------:R-:W-:Y:S01]  /*7990*/  FFMA R13, R71.reuse, R74, R13 ;  /* 0x0000004a470d7223 */ /* 0x040fe2000000000d */
[----:B------:R-:W-:Y:S01]  /*79a0*/  LOP3.LUT R74, R88, 0xffff0000, RZ, 0xc0, !PT ;  /* 0xffff0000584a7812 */ /* 0x000fe200078ec0ff */
        /* <DEDUP_REMOVED lines=8> */
[----:B------:R-:W-:Y:S01]  /*7a30*/  FMUL R22, R68, R22 ;  /* 0x0000001644167220 */ /* 0x000fe20000400000 */
[----:B------:R-:W-:Y:S01]  /*7a40*/  F2FP.BF16.F32.PACK_AB R111, R19, R18 ;  /* 0x00000012136f723e */ /* 0x000fe200000010ff */
[C---:B------:R-:W-:Y:S01]  /*7a50*/  FFMA R17, R71.reuse, R74, R17 ;  /* 0x0000004a47117223 */ /* 0x040fe20000000011 */
[----:B------:R-:W-:Y:S01]  /*7a60*/  LOP3.LUT R74, R90, 0xffff0000, RZ, 0xc0, !PT ;  /* 0xffff00005a4a7812 */ /* 0x000fe200078ec0ff */
[----:B------:R-:W-:Y:S01]  /*7a70*/  FFMA R22, R71, R72, R22 ;  /* 0x0000004847167223 */ /* 0x000fe20000000016 */
[----:B------:R-:W-:Y:S01]  /*7a80*/  LOP3.LUT R72, R89, 0xffff0000, RZ, 0xc0, !PT ;  /* 0xffff000059487812 */ /* 0x000fe200078ec0ff */
[C---:B------:R-:W-:Y:S01]  /*7a90*/  FMUL R23, R68.reuse, R23 ;  /* 0x0000001744177220 */ /* 0x040fe20000400000 */
[----:B------:R-:W-:Y:S01]  /*7aa0*/  F2FP.BF16.F32.PACK_AB R116, R17, R16 ;  /* 0x000000101174723e */ /* 0x000fe200000010ff */
[C---:B------:R-:W-:Y:S01]  /*7ab0*/  FMUL R20, R68.reuse, R24 ;  /* 0x0000001844147220 */ /* 0x040fe20000400000 */
[----:B------:R-:W-:Y:S01]  /*7ac0*/  FMUL R21, R68, R25 ;  /* 0x0000001944157220 */ /* 0x000fe20000400000 */
[C---:B------:R-:W-:Y:S01]  /*7ad0*/  FFMA R23, R71.reuse, R72, R23 ;  /* 0x0000004847177223 */ /* 0x040fe20000000017 */
[----:B------:R-:W-:Y:S01]  /*7ae0*/  SHF.L.U32 R72, R96, 0x10, RZ ;  /* 0x0000001060487819 */ /* 0x000fe200000006ff */
[C---:B------:R-:W-:Y:S01]  /*7af0*/  FMUL R26, R68.reuse, R26 ;  /* 0x0000001a441a7220 */ /* 0x040fe20000400000 */
[C---:B------:R-:W-:Y:S01]  /*7b00*/  FMUL R27, R68.reuse, R27 ;  /* 0x0000001b441b7220 */ /* 0x040fe20000400000 */
        /* <DEDUP_REMOVED lines=9> */
[----:B------:R-:W-:Y:S01]  /*7ba0*/  F2FP.BF16.F32.PACK_AB R118, R21, R20 ;  /* 0x000000141576723e */ /* 0x000fe200000010ff */
[----:B------:R-:W-:Y:S01]  /*7bb0*/  FFMA R24, R71, R72, R24 ;  /* 0x0000004847187223 */ /* 0x000fe20000000018 */
[----:B------:R-:W-:Y:S01]  /*7bc0*/  LOP3.LUT R72, R97, 0xffff0000, RZ, 0xc0, !PT ;  /* 0xffff000061487812 */ /* 0x000fe200078ec0ff */
[C---:B------:R-:W-:Y:S01]  /*7bd0*/  FMUL R25, R68.reuse, R29 ;  /* 0x0000001d44197220 */ /* 0x040fe20000400000 */
[----:B------:R-:W-:Y:S01]  /*7be0*/  F2FP.BF16.F32.PACK_AB R119, R27, R26 ;  /* 0x0000001a1b77723e */ /* 0x000fe200000010ff */
[C---:B------:R-:W-:Y:S01]  /*7bf0*/  FMUL R30, R68.reuse, R30 ;  /* 0x0000001e441e7220 */ /* 0x040fe20000400000 */
[----:B------:R-:W-:Y:S01]  /*7c00*/  LOP3.LUT R76, R131, 0xffff0000, RZ, 0xc0, !PT ;  /* 0xffff0000834c7812 */ /* 0x000fe200078ec0ff */
[----:B------:R-:W-:Y:S01]  /*7c10*/  FMUL R31, R68, R31 ;  /* 0x0000001f441f7220 */ /* 0x000fe20000400000 */
[----:B------:R-:W-:Y:S01]  /*7c20*/  FFMA R25, R71, R74, R25 ;  /* 0x0000004a47197223 */ /* 0x000fe20000000019 */
[----:B------:R-:W-:Y:S01]  /*7c30*/  LOP3.LUT R74, R99, 0xffff0000, RZ, 0xc0, !PT ;  /* 0xffff0000634a7812 */ /* 0x000fe200078ec0ff */
[C---:B------:R-:W-:Y:S01]  /*7c40*/  FFMA R30, R71.reuse, R73, R30 ;  /* 0x00000049471e7223 */ /* 0x040fe2000000001e */
[C---:B------:R-:W-:Y:S01]  /*7c50*/  SHF.L.U32 R73, R98.reuse, 0x10, RZ ;  /* 0x0000001062497819 */ /* 0x040fe200000006ff */
[C---:B------:R-:W-:Y:S01]  /*7c60*/  FFMA R31, R71.reuse, R72, R31 ;  /* 0x00000048471f7223 */ /* 0x040fe2000000001f */
[----:B------:R-:W-:Y:S01]  /*7c70*/  LOP3.LUT R72, R98, 0xffff0000, RZ, 0xc0, !PT ;  /* 0xffff000062487812 */ /* 0x000fe200078ec0ff */
[C---:B------:R-:W-:Y:S01]  /*7c80*/  FMUL R28, R68.reuse, R32 ;  /* 0x00000020441c7220 */ /* 0x040fe20000400000 */
[C---:B------:R-:W-:Y:S01]  /*7c90*/  FMUL R29, R68.reuse, R33 ;  /* 0x00000021441d7220 */ /* 0x040fe20000400000 */
[C---:B------:R-:W-:Y:S01]  /*7ca0*/  FMUL R34, R68.reuse, R34 ;  /* 0x0000002244227220 */ /* 0x040fe20000400000 */
[----:B------:R-:W-:Y:S01]  /*7cb0*/  FMUL R35, R68, R35 ;  /* 0x0000002344237220 */ /* 0x000fe20000400000 */
[----:B------:R-:W-:Y:S01]  /*7cc0*/  FFMA R28, R71, R73, R28 ;  /* 0x00000049471c7223 */ /* 0x000fe2000000001c */
[----:B------:R-:W-:Y:S01]  /*7cd0*/  SHF.L.U32 R73, R105, 0x10, RZ ;  /* 0x0000001069497819 */ /* 0x000fe200000006ff */
[C---:B------:R-:W-:Y:S01]  /*7ce0*/  FFMA R29, R71.reuse, R72, R29 ;  /* 0x00000048471d7223 */ /* 0x040fe2000000001d */
[C---:B------:R-:W-:Y:S01]  /*7cf0*/  SHF.L.U32 R72, R104.reuse, 0x10, RZ ;  /* 0x0000001068487819 */ /* 0x040fe200000006ff */
[----:B------:R-:W-:Y:S01]  /*7d00*/  FFMA R34, R71, R75, R34 ;  /* 0x0000004b47227223 */ /* 0x000fe20000000022 */
[----:B------:R-:W-:Y:S01]  /*7d10*/  SHF.L.U32 R75, R107, 0x10, RZ ;  /* 0x000000106b4b7819 */ /* 0x000fe200000006ff */
[C---:B------:R-:W-:Y:S01]  /*7d20*/  FFMA R35, R71.reuse, R74, R35 ;  /* 0x0000004a47237223 */ /* 0x040fe20000000023 */
[----:B------:R-:W-:Y:S01]  /*7d30*/  LOP3.LUT R74, R104, 0xffff0000, RZ, 0xc0, !PT ;  /* 0xffff0000684a7812 */ /* 0x000fe200078ec0ff */
[C---:B------:R-:W-:Y:S01]  /*7d40*/  FMUL R32, R68.reuse, R36 ;  /* 0x0000002444207220 */ /* 0x040fe20000400000 */
[C---:B------:R-:W-:Y:S01]  /*7d50*/  FMUL R33, R68.reuse, R37 ;  /* 0x0000002544217220 */ /* 0x040fe20000400000 */
[----:B------:R-:W-:Y:S01]  /*7d60*/  FMUL R38, R68, R38 ;  /* 0x0000002644267220 */ /* 0x000fe20000400000 */
[----:B------:R1:W-:Y:S01]  /*7d70*/  STS.128 [R164+UR46+0x400], R100 ;  /* 0x00040064a4007988 */ /* 0x0003e20008000c2e */
[----:B------:R-:W-:Y:S01]  /*7d80*/  FFMA R32, R71, R72, R32 ;  /* 0x0000004847207223 */ /* 0x000fe20000000020 */
[----:B------:R-:W-:Y:S01]  /*7d90*/  LOP3.LUT R72, R105, 0xffff0000, RZ, 0xc0, !PT ;  /* 0xffff000069487812 */ /* 0x000fe200078ec0ff */
[C---:B------:R-:W-:Y:S01]  /*7da0*/  FFMA R33, R71.reuse, R74, R33 ;  /* 0x0000004a47217223 */ /* 0x040fe20000000021 */
[----:B------:R-:W-:Y:S01]  /*7db0*/  LOP3.LUT R74, R106, 0xffff0000, RZ, 0xc0, !PT ;  /* 0xffff00006a4a7812 */ /* 0x000fe200078ec0ff */
[----:B------:R-:W-:Y:S01]  /*7dc0*/  FMUL R39, R68, R39 ;  /* 0x0000002744277220 */ /* 0x000fe20000400000 */
[C---:B------:R-:W-:Y:S01]  /*7dd0*/  FFMA R38, R71.reuse, R73, R38 ;  /* 0x0000004947267223 */ /* 0x040fe20000000026 */
[----:B------:R-:W-:Y:S01]  /*7de0*/  SHF.L.U32 R73, R106, 0x10, RZ ;  /* 0x000000106a497819 */ /* 0x000fe200000006ff */
[C---:B------:R-:W-:Y:S01]  /*7df0*/  FMUL R36, R68.reuse, R40 ;  /* 0x0000002844247220 */ /* 0x040fe20000400000 */
[----:B------:R-:W-:Y:S01]  /*7e00*/  FFMA R39, R71, R72, R39 ;  /* 0x0000004847277223 */ /* 0x000fe20000000027 */
[----:B------:R-:W-:Y:S01]  /*7e10*/  LOP3.LUT R72, R107, 0xffff0000, RZ, 0xc0, !PT ;  /* 0xffff00006b487812 */ /* 0x000fe200078ec0ff */
[C---:B------:R-:W-:Y:S01]  /*7e20*/  FMUL R37, R68.reuse, R41 ;  /* 0x0000002944257220 */ /* 0x040fe20000400000 */
[C---:B------:R-:W-:Y:S01]  /*7e30*/  FMUL R42, R68.reuse, R42 ;  /* 0x0000002a442a7220 */ /* 0x040fe20000400000 */
[----:B------:R-:W-:Y:S01]  /*7e40*/  FMUL R43, R68, R43 ;  /* 0x0000002b442b7220 */ /* 0x000fe20000400000 */
[C---:B------:R-:W-:Y:S01]  /*7e50*/  FFMA R36, R71.reuse, R73, R36 ;  /* 0x0000004947247223 */ /* 0x040fe20000000024 */
[C---:B------:R-:W-:Y:S01]  /*7e60*/  SHF.L.U32 R73, R112.reuse, 0x10, RZ ;  /* 0x0000001070497819 */ /* 0x040fe200000006ff */
[----:B------:R3:W-:Y:S01]  /*7e70*/  STS.128 [R163+0x400], R108 ;  /* 0x0004006ca3007388 */ /* 0x0007e20000000c00 */
[----:B------:R-:W-:Y:S01]  /*7e80*/  FFMA R37, R71, R74, R37 ;  /* 0x0000004a47257223 */ /* 0x000fe20000000025 */
[----:B------:R-:W-:Y:S01]  /*7e90*/  LOP3.LUT R74, R113, 0xffff0000, RZ, 0xc0, !PT ;  /* 0xffff0000714a7812 */ /* 0x000fe200078ec0ff */
[----:B------:R-:W-:Y:S01]  /*7ea0*/  FFMA R42, R71, R75, R42 ;  /* 0x0000004b472a7223 */ /* 0x000fe2000000002a */
[----:B------:R-:W-:Y:S01]  /*7eb0*/  SHF.L.U32 R75, R113, 0x10, RZ ;  /* 0x00000010714b7819 */ /* 0x000fe200000006ff */
        /* <DEDUP_REMOVED lines=8> */
[----:B------:R4:W-:Y:S01]  /*7f40*/  STS.128 [R162+0x400], R116 ;  /* 0x00040074a2007388 */ /* 0x0009e20000000c00 */
[C---:B------:R-:W-:Y:S01]  /*7f50*/  FFMA R41, R71.reuse, R72, R41 ;  /* 0x0000004847297223 */ /* 0x040fe20000000029 */
[C---:B------:R-:W-:Y:S01]  /*7f60*/  SHF.L.U32 R72, R114.reuse, 0x10, RZ ;  /* 0x0000001072487819 */ /* 0x040fe200000006ff */
[----:B------:R-:W-:Y:S01]  /*7f70*/  FFMA R46, R71, R75, R46 ;  /* 0x0000004b472e7223 */ /* 0x000fe2000000002e */
[----:B------:R-:W-:Y:S01]  /*7f80*/  SHF.L.U32 R75, R121, 0x10, RZ ;  /* 0x00000010794b7819 */ /* 0x000fe200000006ff */
[----:B------:R-:W-:Y:S01]  /*7f90*/  FFMA R47, R71, R74, R47 ;  /* 0x0000004a472f7223 */ /* 0x000fe2000000002f */
[----:B------:R-:W-:Y:S01]  /*7fa0*/  LOP3.LUT R74, R114, 0xffff0000, RZ, 0xc0, !PT ;  /* 0xffff0000724a7812 */ /* 0x000fe200078ec0ff */
[C---:B------:R-:W-:Y:S01]  /*7fb0*/  FMUL R44, R68.reuse, R48 ;  /* 0x00000030442c7220 */ /* 0x040fe20000400000 */
[----:B-1----:R-:W-:Y:S01]  /*7fc0*/  F2FP.BF16.F32.PACK_AB R100, R25, R24 ;  /* 0x000000181964723e */ /* 0x002fe200000010ff */
[C---:B------:R-:W-:Y:S01]  /*7fd0*/  FMUL R45, R68.reuse, R49 ;  /* 0x00000031442d7220 */ /* 0x040fe20000400000 */
[----:B------:R-:W-:Y:S01]  /*7fe0*/  F2FP.BF16.F32.PACK_AB R101, R31, R30 ;  /* 0x0000001e1f65723e */ /* 0x000fe200000010ff */
[----:B------:R-:W-:Y:S01]  /*7ff0*/  FMUL R50, R68, R50 ;  /* 0x0000003244327220 */ /* 0x000fe20000400000 */
[----:B------:R-:W-:Y:S01]  /*8000*/  F2FP.BF16.F32.PACK_AB R102, R29, R28 ;  /* 0x0000001c1d66723e */ /* 0x000fe200000010ff */
[----:B------:R-:W-:Y:S01]  /*8010*/  FFMA R44, R71, R72, R44 ;  /* 0x00000048472c7223 */ /* 0x000fe2000000002c */
[----:B------:R-:W-:Y:S01]  /*8020*/  LOP3.LUT R72, R115, 0xffff0000, RZ, 0xc0, !PT ;  /* 0xffff000073487812 */ /* 0x000fe200078ec0ff */
[----:B------:R-:W-:Y:S01]  /*8030*/  FFMA R45, R71, R74, R45 ;  /* 0x0000004a472d7223 */ /* 0x000fe2000000002d */
[----:B------:R-:W-:Y:S01]  /*8040*/  LOP3.LUT R74, R120, 0xffff0000, RZ, 0xc0, !PT ;  /* 0xffff0000784a7812 */ /* 0x000fe200078ec0ff */
[----:B------:R-:W-:Y:S01]  /*8050*/  FMUL R51, R68, R51 ;  /* 0x0000003344337220 */ /* 0x000fe20000400000 */
[----:B------:R-:W-:Y:S01]  /*8060*/  F2FP.BF16.F32.PACK_AB R103, R35, R34 ;  /* 0x000000222367723e */ /* 0x000fe200000010ff */
[----:B------:R-:W-:Y:S01]  /*8070*/  FFMA R50, R71, R73, R50 ;  /* 0x0000004947327223 */ /* 0x000fe20000000032 */
[----:B------:R-:W-:Y:S01]  /*8080*/  SHF.L.U32 R73, R120, 0x10, RZ ;  /* 0x0000001078497819 */ /* 0x000fe200000006ff */
[C---:B------:R-:W-:Y:S01]  /*8090*/  FMUL R48, R68.reuse, R52 ;  /* 0x0000003444307220 */ /* 0x040fe20000400000 */
[----:B---3--:R-:W-:Y:S01]  /*80a0*/  F2FP.BF16.F32.PACK_AB R108, R33, R32 ;  /* 0x00000020216c723e */ /* 0x008fe200000010ff */
[----:B------:R-:W-:Y:S01]  /*80b0*/  FFMA R51, R71, R72, R51 ;  /* 0x0000004847337223 */ /* 0x000fe20000000033 */
[----:B------:R-:W-:Y:S01]  /*80c0*/  LOP3.LUT R72, R121, 0xffff0000, RZ, 0xc0, !PT ;  /* 0xffff000079487812 */ /* 0x000fe200078ec0ff */
[----:B------:R1:W-:Y:S01]  /*80d0*/  STS.128 [R161+0x400], R100 ;  /* 0x00040064a1007388 */ /* 0x0003e20000000c00 */
[----:B------:R-:W-:Y:S01]  /*80e0*/  F2FP.BF16.F32.PACK_AB R109, R39, R38 ;  /* 0x00000026276d723e */ /* 0x000fe200000010ff */
[C---:B------:R-:W-:Y:S01]  /*80f0*/  FMUL R49, R68.reuse, R53 ;  /* 0x0000003544317220 */ /* 0x040fe20000400000 */
[----:B------:R-:W-:Y:S01]  /*8100*/  F2FP.BF16.F32.PACK_AB R110, R37, R36 ;  /* 0x00000024256e723e */ /* 0x000fe200000010ff */
[C---:B------:R-:W-:Y:S01]  /*8110*/  FMUL R54, R68.reuse, R54 ;  /* 0x0000003644367220 */ /* 0x040fe20000400000 */
[----:B------:R-:W-:Y:S01]  /*8120*/  F2FP.BF16.F32.PACK_AB R111, R43, R42 ;  /* 0x0000002a2b6f723e */ /* 0x000fe200000010ff */
[----:B------:R-:W-:Y:S01]  /*8130*/  FMUL R55, R68, R55 ;  /* 0x0000003744377220 */ /* 0x000fe20000400000 */
[----:B----4-:R-:W-:Y:S01]  /*8140*/  F2FP.BF16.F32.PACK_AB R116, R41, R40 ;  /* 0x000000282974723e */ /* 0x010fe200000010ff */
[C---:B------:R-:W-:Y:S01]  /*8150*/  FFMA R48, R71.reuse, R73, R48 ;  /* 0x0000004947307223 */ /* 0x040fe20000000030 */
[C---:B------:R-:W-:Y:S01]  /*8160*/  FFMA R49, R71.reuse, R74, R49 ;  /* 0x0000004a47317223 */ /* 0x040fe20000000031 */
[----:B------:R1:W-:Y:S01]  /*8170*/  STS.128 [R147+0x400], R108 ;  /* 0x0004006c93007388 */ /* 0x0003e20000000c00 */
[C---:B------:R-:W-:Y:S01]  /*8180*/  SHF.L.U32 R73, R122.reuse, 0x10, RZ ;  /* 0x000000107a497819 */ /* 0x040fe200000006ff */
[----:B------:R-:W-:Y:S01]  /*8190*/  FFMA R54, R71, R75, R54 ;  /* 0x0000004b47367223 */ /* 0x000fe20000000036 */
[----:B------:R-:W-:Y:S01]  /*81a0*/  SHF.L.U32 R75, R123, 0x10, RZ ;  /* 0x000000107b4b7819 */ /* 0x000fe200000006ff */
[----:B------:R-:W-:Y:S01]  /*81b0*/  FFMA R55, R71, R72, R55 ;  /* 0x0000004847377223 */ /* 0x000fe20000000037 */
[----:B------:R-:W-:Y:S01]  /*81c0*/  LOP3.LUT R72, R122, 0xffff0000, RZ, 0xc0, !PT ;  /* 0xffff00007a487812 */ /* 0x000fe200078ec0ff */
[C---:B------:R-:W-:Y:S01]  /*81d0*/  FMUL R52, R68.reuse, R56 ;  /* 0x0000003844347220 */ /* 0x040fe20000400000 */
[----:B------:R-:W-:Y:S01]  /*81e0*/  LOP3.LUT R74, R123, 0xffff0000, RZ, 0xc0, !PT ;  /* 0xffff00007b4a7812 */ /* 0x000fe200078ec0ff */
[C---:B------:R-:W-:Y:S01]  /*81f0*/  FMUL R53, R68.reuse, R57 ;  /* 0x0000003944357220 */ /* 0x040fe20000400000 */
[C---:B------:R-:W-:Y:S01]  /*8200*/  FMUL R58, R68.reuse, R58 ;  /* 0x0000003a443a7220 */ /* 0x040fe20000400000 */
[----:B------:R-:W-:Y:S01]  /*8210*/  FMUL R59, R68, R59 ;  /* 0x0000003b443b7220 */ /* 0x000fe20000400000 */
[C---:B------:R-:W-:Y:S01]  /*8220*/  FFMA R52, R71.reuse, R73, R52 ;  /* 0x0000004947347223 */ /* 0x040fe20000000034 */
[C---:B------:R-:W-:Y:S01]  /*8230*/  FFMA R53, R71.reuse, R72, R53 ;  /* 0x0000004847357223 */ /* 0x040fe20000000035 */
[C---:B------:R-:W-:Y:S01]  /*8240*/  FFMA R58, R71.reuse, R75, R58 ;  /* 0x0000004b473a7223 */ /* 0x040fe2000000003a */
[----:B------:R-:W-:Y:S01]  /*8250*/  FFMA R59, R71, R74, R59 ;  /* 0x0000004a473b7223 */ /* 0x000fe2000000003b */
[----:B------:R-:W-:Y:S01]  /*8260*/  SHF.L.U32 R72, R128, 0x10, RZ ;  /* 0x0000001080487819 */ /* 0x000fe200000006ff */
[----:B------:R-:W-:Y:S01]  /*8270*/  FMUL R56, R68, R60 ;  /* 0x0000003c44387220 */ /* 0x000fe20000400000 */
[----:B------:R-:W-:Y:S01]  /*8280*/  LOP3.LUT R74, R128, 0xffff0000, RZ, 0xc0, !PT ;  /* 0xffff0000804a7812 */ /* 0x000fe200078ec0ff */
[C---:B------:R-:W-:Y:S01]  /*8290*/  FMUL R57, R68.reuse, R61 ;  /* 0x0000003d44397220 */ /* 0x040fe20000400000 */
[----:B------:R-:W-:Y:S01]  /*82a0*/  SHF.L.U32 R73, R129, 0x10, RZ ;  /* 0x0000001081497819 */ /* 0x000fe200000006ff */
[C---:B------:R-:W-:Y:S01]  /*82b0*/  FMUL R62, R68.reuse, R62 ;  /* 0x0000003e443e7220 */ /* 0x040fe20000400000 */
[----:B------:R-:W-:Y:S01]  /*82c0*/  F2FP.BF16.F32.PACK_AB R117, R47, R46 ;  /* 0x0000002e2f75723e */ /* 0x000fe200000010ff */
[----:B------:R-:W-:Y:S01]  /*82d0*/  FFMA R56, R71, R72, R56 ;  /* 0x0000004847387223 */ /* 0x000fe20000000038 */
[----:B------:R-:W-:Y:S01]  /*82e0*/  F2FP.BF16.F32.PACK_AB R118, R45, R44 ;  /* 0x0000002c2d76723e */ /* 0x000fe200000010ff */
[----:B------:R-:W-:Y:S01]  /*82f0*/  FFMA R57, R71, R74, R57 ;  /* 0x0000004a47397223 */ /* 0x000fe20000000039 */
[----:B------:R-:W-:Y:S01]  /*8300*/  F2FP.BF16.F32.PACK_AB R119, R51, R50 ;  /* 0x000000323377723e */ /* 0x000fe200000010ff */
[----:B------:R-:W-:Y:S01]  /*8310*/  FFMA R62, R71, R73, R62 ;  /* 0x00000049473e7223 */ /* 0x000fe2000000003e */
[----:B------:R-:W-:Y:S01]  /*8320*/  LOP3.LUT R72, R129, 0xffff0000, RZ, 0xc0, !PT ;  /* 0xffff000081487812 */ /* 0x000fe200078ec0ff */
[----:B------:R-:W-:Y:S01]  /*8330*/  FMUL R63, R68, R63 ;  /* 0x0000003f443f7220 */ /* 0x000fe20000400000 */
[----:B------:R-:W-:Y:S01]  /*8340*/  SHF.L.U32 R73, R130, 0x10, RZ ;  /* 0x0000001082497819 */ /* 0x000fe200000006ff */
[----:B------:R1:W-:Y:S01]  /*8350*/  STS.128 [R160+0x400], R116 ;  /* 0x00040074a0007388 */ /* 0x0003e20000000c00 */
[----:B------:R-:W-:Y:S01]  /*8360*/  FMUL R60, R68, R64 ;  /* 0x00000040443c7220 */ /* 0x000fe20000400000 */
[----:B------:R-:W-:Y:S01]  /*8370*/  LOP3.LUT R74, R130, 0xffff0000, RZ, 0xc0, !PT ;  /* 0xffff0000824a7812 */ /* 0x000fe200078ec0ff */
[C---:B------:R-:W-:Y:S01]  /*8380*/  FMUL R61, R68.reuse, R65 ;  /* 0x00000041443d7220 */ /* 0x040fe20000400000 */
[----:B------:R-:W-:Y:S01]  /*8390*/  SHF.L.U32 R75, R131, 0x10, RZ ;  /* 0x00000010834b7819 */ /* 0x000fe200000006ff */
[C---:B------:R-:W-:Y:S01]  /*83a0*/  FMUL R66, R68.reuse, R66 ;  /* 0x0000004244427220 */ /* 0x040fe20000400000 */
[----:B------:R-:W-:Y:S01]  /*83b0*/  FFMA R63, R71, R72, R63 ;  /* 0x00000048473f7223 */ /* 0x000fe2000000003f */
[----:B------:R-:W-:Y:S01]  /*83c0*/  FMUL R67, R68, R67 ;  /* 0x0000004344437220 */ /* 0x000fe20000400000 */
[----:B------:R-:W-:Y:S01]  /*83d0*/  F2FP.BF16.F32.PACK_AB R124, R49, R48 ;  /* 0x00000030317c723e */ /* 0x000fe200000010ff */
[----:B------:R-:W-:Y:S01]  /*83e0*/  FFMA R60, R71, R73, R60 ;  /* 0x00000049473c7223 */ /* 0x000fe2000000003c */
[----:B------:R-:W-:Y:S01]  /*83f0*/  F2FP.BF16.F32.PACK_AB R125, R55, R54 ;  /* 0x00000036377d723e */ /* 0x000fe200000010ff */
[----:B------:R-:W-:Y:S01]  /*8400*/  FFMA R61, R71, R74, R61 ;  /* 0x0000004a473d7223 */ /* 0x000fe2000000003d */
[----:B------:R-:W-:Y:S01]  /*8410*/  F2FP.BF16.F32.PACK_AB R126, R53, R52 ;  /* 0x00000034357e723e */ /* 0x000fe200000010ff */
[----:B------:R-:W-:Y:S01]  /*8420*/  FFMA R66, R71, R75, R66 ;  /* 0x0000004b47427223 */ /* 0x000fe20000000042 */
[----:B------:R-:W-:Y:S01]  /*8430*/  F2FP.BF16.F32.PACK_AB R127, R59, R58 ;  /* 0x0000003a3b7f723e */ /* 0x000fe200000010ff */
[----:B------:R-:W-:Y:S01]  /*8440*/  FFMA R67, R71, R76, R67 ;  /* 0x0000004c47437223 */ /* 0x000fe20000000043 */
[----:B------:R-:W-:Y:S02]  /*8450*/  F2FP.BF16.F32.PACK_AB R56, R57, R56 ;  /* 0x000000383938723e */ /* 0x000fe400000010ff */
[----:B------:R-:W-:Y:S01]  /*8460*/  F2FP.BF16.F32.PACK_AB R57, R63, R62 ;  /* 0x0000003e3f39723e */ /* 0x000fe200000010ff */
[----:B------:R1:W-:Y:S01]  /*8470*/  STS.128 [R159+0x400], R124 ;  /* 0x0004007c9f007388 */ /* 0x0003e20000000c00 */
[----:B------:R-:W-:Y:S02]  /*8480*/  F2FP.BF16.F32.PACK_AB R58, R61, R60 ;  /* 0x0000003c3d3a723e */ /* 0x000fe400000010ff */
[----:B------:R-:W-:Y:S05]  /*8490*/  F2FP.BF16.F32.PACK_AB R59, R67, R66 ;  /* 0x00000042433b723e */ /* 0x000fea00000010ff */
[----:B------:R1:W-:Y:S01]  /*84a0*/  STS.128 [R158+0x400], R56 ;  /* 0x000400389e007388 */ /* 0x0003e20000000c00 */
[----:B------:R-:W-:Y:S01]  /*84b0*/  @!PT LDS RZ, [RZ] ;  /* 0x00000000fffff984 */ /* 0x000fe20000000800 */
[----:B------:R-:W-:Y:S01]  /*84c0*/  @!PT LDS RZ, [RZ] ;  /* 0x00000000fffff984 */ /* 0x000fe20000000800 */
[----:B------:R-:W-:Y:S01]  /*84d0*/  @!PT LDS RZ, [RZ] ;  /* 0x00000000fffff984 */ /* 0x000fe20000000800 */
[----:B------:R-:W-:Y:S01]  /*84e0*/  @!PT LDS RZ, [RZ] ;  /* 0x00000000fffff984 */ /* 0x000fe20000000800 */
[----:B------:R3:W-:Y:S07]  /*84f0*/  MEMBAR.ALL.CTA ;  /* 0x0000000000007992 */ /* 0x0007ee0000008000 */
[----:B---3--:R-:W3:Y:S02]  /*8500*/  FENCE.VIEW.ASYNC.S ;  /* 0x00000000000073c6 */ /* 0x008ee40000000000 */
[----:B---3--:R-:W-:Y:S06]  /*8510*/  BAR.SYNC.DEFER_BLOCKING 0x1, 0x80 ;  /* 0x0042000000007b1d */ /* 0x008fec0000010000 */
[----:B------:R-:W-:Y:S05]  /*8520*/  @P0 BRA `(.L_x_118) ;  /* 0x0000000000300947 */ /* 0x000fea0003800000 */
[----:B------:R-:W3:Y:S01]  /*8530*/  LDCU.64 UR6, c[0x0][0x348] ;  /* 0x00006900ff0677ac */ /* 0x000ee20008000a00 */
[----:B------:R-:W-:Y:S01]  /*8540*/  R2UR UR5, R70 ;  /* 0x00000000460572ca */ /* 0x000fe200000e0000 */
[----:B------:R-:W-:Y:S01]  /*8550*/  UIADD3 UR4, UPT, UPT, UR46, 0x400, URZ ;  /* 0x000004002e047890 */ /* 0x000fe2000fffe0ff */
[----:B------:R-:W-:Y:S05]  /*8560*/  UMOV UR51, UR36 ;  /* 0x0000002400337c82 */ /* 0x000fea0008000000 */
[----:B------:R-:W-:Y:S06]  /*8570*/  IMAD.U32 R144, RZ, RZ, UR4 ;  /* 0x00000004ff907e24 */ /* 0x000fec000f8e00ff */
[----:B------:R-:W-:Y:S01]  /*8580*/  UIADD3 UR49, UPT, UPT, UR53, UR5, URZ ;  /* 0x0000000535317290 */ /* 0x000fe2000fffe0ff */
[----:B------:R-:W-:Y:S01]  /*8590*/  R2UR UR48, R144 ;  /* 0x00000000903072ca */ /* 0x000fe200000e0000 */
[----:B---3--:R-:W-:Y:S04]  /*85a0*/  UIADD3 UR4, UP0, UPT, UR6, 0xa80, URZ ;  /* 0x00000a8006047890 */ /* 0x008fe8000ff1e0ff */
[----:B------:R-:W-:Y:S09]  /*85b0*/  UIADD3.X UR5, UPT, UPT, URZ, UR7, URZ, UP0, !UPT ;  /* 0x00000007ff057290 */ /* 0x000ff200087fe4ff */
[----:B------:R3:W-:Y:S01]  /*85c0*/  UTMASTG.3D [UR48], [UR4] ;  /* 0x00000030040073b5 */ /* 0x0007e20008010000 */
[----:B------:R0:W-:Y:S01]  /*85d0*/  UTMACMDFLUSH ;  /* 0x00000000000079b7 */ /* 0x0001e20000000000 */
[----:B---3--:R-:W-:Y:S04]  /*85e0*/  DEPBAR.LE SB0, 0x1 ;  /* 0x000080400000791a */ /* 0x008fe80000000000 */
.L_x_118:
[----:B------:R-:W-:Y:S05]  /*85f0*/  BSYNC.RECONVERGENT B0 ;  /* 0x0000000000007941 */ /* 0x000fea0003800200 */
.L_x_117:
[----:B------:R-:W-:Y:S01]  /*8600*/  BAR.SYNC.DEFER_BLOCKING 0x1, 0x80 ;  /* 0x0042000000007b1d */ /* 0x000fe20000010000 */
[----:B------:R-:W-:Y:S01]  /*8610*/  ISETP.NE.AND P1, PT, R157, RZ, PT ;  /* 0x000000ff9d00720c */ /* 0x000fe20003f25270 */
[----:B------:R-:W-:Y:S01]  /*8620*/  UISETP.NE.AND UP0, UPT, UR54, URZ, UPT ;  /* 0x000000ff3600728c */ /* 0x000fe2000bf05270 */
[----:B------:R-:W-:Y:S11]  /*8630*/  LEA R3, R77, UR46, 0x3 ;  /* 0x0000002e4d037c11 */ /* 0x000ff6000f8e18ff */
[----:B------:R-:W-:Y:S01]  /*8640*/  @P1 SHF.L.U32 R6, R149, 0x1f, RZ ;  /* 0x0000001f95061819 */ /* 0x000fe200000006ff */
[----:B------:R-:W-:Y:S06]  /*8650*/  BRA.U !UP0, `(.L_x_119) ;  /* 0x0000000108247547 */ /* 0x000fec000b800000 */
[----:B------:R-:W3:Y:S01]  /*8660*/  S2R R0, SR_CgaCtaId ;  /* 0x0000000000007919 */ /* 0x000ee20000008800 */
[----:B------:R-:W-:Y:S01]  /*8670*/  IMAD.U32 R4, RZ, RZ, UR52 ;  /* 0x00000034ff047e24 */ /* 0x000fe2000f8e00ff */
[----:B------:R-:W-:Y:S04]  /*8680*/  UIADD3 UR4, UPT, UPT, UR52, 0x1, URZ ;  /* 0x0000000134047890 */ /* 0x000fe8000fffe0ff */
[----:B------:R-:W-:Y:S01]  /*8690*/  @P1 LEA R4, R4, UR46, 0x3 ;  /* 0x0000002e04041c11 */ /* 0x000fe2000f8e18ff */
[----:B------:R-:W-:Y:S04]  /*86a0*/  UISETP.NE.AND UP0, UPT, UR4, 0x4, UPT ;  /* 0x000000040400788c */ /* 0x000fe8000bf05270 */
[----:B------:R-:W-:Y:S01]  /*86b0*/  @P1 VIADD R5, R4, 0x60 ;  /* 0x0000006004051836 */ /* 0x000fe20000000000 */
[----:B------:R-:W-:Y:S04]  /*86c0*/  USEL UR52, UR4, URZ, UP0 ;  /* 0x000000ff04347287 */ /* 0x000fe80008000000 */
[----:B---3--:R-:W-:Y:S04]  /*86d0*/  @P1 PRMT R0, R0, 0x654, R5 ;  /* 0x0000065400001816 */ /* 0x008fe80000000005 */
[----:B------:R3:W-:Y:S04]  /*86e0*/  @P1 SYNCS.ARRIVE.TRANS64.RED.A1T0 RZ, [R0+URZ], RZ ;  /* 0x000000ff00ff19a7 */ /* 0x0007e800081004ff */
.L_x_119:
[----:B------:R-:W4:Y:S01]  /*86f0*/  @P1 SYNCS.PHASECHK.TRANS64.TRYWAIT P0, [R3+URZ+0x40], R6 ;  /* 0x00004006030015a7 */ /* 0x000f2200080011ff */
[----:B------:R-:W-:Y:S01]  /*8700*/  UISETP.NE.AND UP0, UPT, UR39, URZ, UPT ;  /* 0x000000ff2700728c */ /* 0x000fe2000bf05270 */
[----:B------:R-:W-:Y:S01]  /*8710*/  BSSY B1, `(.L_x_120) ;  /* 0x0000021000017945 */ /* 0x000fe20003800000 */
[----:B------:R-:W-:Y:S02]  /*8720*/  UMOV UR4, 0x80 ;  /* 0x0000008000047882 */ /* 0x000fe40000000000 */
[----:B------:R-:W-:Y:S01]  /*8730*/  USEL UR40, UR4, 0x40, !UP0 ;  /* 0x0000004004287887 */ /* 0x000fe2000c000000 */
[----:B----4-:R-:W-:Y:S01]  /*8740*/  @P1 SEL R79, RZ, 0x1, !P0 ;  /* 0x00000001ff4f1807 */ /* 0x010fe20004000000 */
[----:B------:R-:W-:Y:S10]  /*8750*/  @!P1 BRA `(.L_x_121) ;  /* 0x0000000000709947 */ /* 0x000ff40003800000 */
[----:B------:R-:W-:Y:S01]  /*8760*/  ISETP.NE.AND P1, PT, R93, RZ, PT ;  /* 0x000000ff5d00720c */ /* 0x000fe20003f25270 */
[----:B------:R-:W-:Y:S01]  /*8770*/  BSSY B0, `(.L_x_122) ;  /* 0x000000b000007945 */ /* 0x000fe20003800000 */
[----:B------:R-:W-:Y:S11]  /*8780*/  ISETP.NE.AND P0, PT, R79, RZ, PT ;  /* 0x000000ff4f00720c */ /* 0x000ff60003f05270 */
[----:B------:R-:W-:Y:S05]  /*8790*/  @P1 IMAD R6, R77, 0x4000, R164 ;  /* 0x000040004d061824 */ /* 0x000fea00078e02a4 */
[----:B------:R-:W-:Y:S04]  /*87a0*/  @P1 IADD3 R9, PT, PT, R6, UR46, RZ ;  /* 0x0000002e06091c10 */ /* 0x000fe8000fffe0ff */
[----:B------:R-:W-:Y:S01]  /*87b0*/  @P1 IADD3 R7, PT, PT, R92, R9, RZ ;  /* 0x000000095c071210 */ /* 0x000fe20007ffe0ff */
[--C-:B------:R-:W-:Y:S02]  /*87c0*/  @P1 IMAD.IADD R5, R78, 0x1, R9.reuse ;  /* 0x000000014e051824 */ /* 0x100fe400078e0209 */
[----:B------:R-:W-:Y:S01]  /*87d0*/  @P1 IMAD.IADD R4, R94, 0x1, R9 ;  /* 0x000000015e041824 */ /* 0x000fe200078e0209 */
[----:B------:R-:W-:Y:S06]  /*87e0*/  @P0 BRA `(.L_x_123) ;  /* 0x00000000000c0947 */ /* 0x000fec0003800000 */
[----:B---3--:R-:W-:Y:S04]  /*87f0*/  SHF.L.U32 R0, R149, 0x1f, RZ ;  /* 0x0000001f95007819 */ /* 0x008fe800000006ff */
[----:B------:R-:W3:Y:S02]  /*8800*/  SYNCS.PHASECHK.TRANS64.TRYWAIT P0, [R3+URZ+0x40], R0 ;  /* 0x00004000030075a7 */ /* 0x000ee400080011ff */
[----:B---3--:R-:W-:Y:S05]  /*8810*/  @!P0 BRA `(.L_x_124) ;  /* 0x0000004800888947 */ /* 0x008fea0003800000 */
.L_x_123:
[----:B------:R-:W-:Y:S05]  /*8820*/  BSYNC B0 ;  /* 0x0000000000007941 */ /* 0x000fea0003800000 */
.L_x_122:
[----:B------:R-:W-:Y:S01]  /*8830*/  ISETP.NE.AND P0, PT, R93, RZ, PT ;  /* 0x000000ff5d00720c */ /* 0x000fe20003f05270 */
[----:B------:R-:W-:Y:S11]  /*8840*/  VIADD R77, R77, 0x1 ;  /* 0x000000014d4d7836 */ /* 0x000ff60000000000 */
[----:B------:R-:W-:Y:S01]  /*8850*/  @!UPT UIADD3 URZ, UPT, UPT, URZ, URZ, URZ ;  /* 0x000000fffffff290 */ /* 0x000fe2000fffe0ff */
[----:B------:R4:W1:Y:S01]  /*8860*/  @P0 LDS.128 R84, [R6+UR46+0x400] ;  /* 0x0004002e06540984 */ /* 0x0008620008000c00 */
[--C-:B---3--:R-:W-:Y:S01]  /*8870*/  @P0 IMAD.IADD R3, R92, 0x1, R5.reuse ;  /* 0x000000015c030824 */ /* 0x108fe200078e0205 */
[C---:B------:R-:W-:Y:S01]  /*8880*/  @P0 IADD3 R0, PT, PT, R94.reuse, R7, RZ ;  /* 0x000000075e000210 */ /* 0x040fe20007ffe0ff */
[C---:B------:R-:W-:Y:S01]  /*8890*/  @P0 IMAD.IADD R8, R94.reuse, 0x1, R5 ;  /* 0x000000015e080824 */ /* 0x040fe200078e0205 */
[----:B------:R4:W3:Y:S02]  /*88a0*/  @P0 LDS.128 R80, [R4+0x400] ;  /* 0x0004000004500984 */ /* 0x0008e40000000c00 */
[----:B------:R-:W-:Y:S02]  /*88b0*/  @P0 IADD3 R9, PT, PT, R94, R3, RZ ;  /* 0x000000035e090210 */ /* 0x000fe40007ffe0ff */
[----:B------:R4:W1:Y:S04]  /*88c0*/  @P0 LDS.128 R88, [R7+0x400] ;  /* 0x0004000007580984 */ /* 0x0008680000000c00 */
[----:B------:R4:W1:Y:S04]  /*88d0*/  @P0 LDS.128 R96, [R0+0x400] ;  /* 0x0004000000600984 */ /* 0x0008680000000c00 */
[----:B------:R4:W1:Y:S04]  /*88e0*/  @P0 LDS.128 R104, [R5+0x400] ;  /* 0x0004000005680984 */ /* 0x0008680000000c00 */
[----:B------:R4:W1:Y:S04]  /*88f0*/  @P0 LDS.128 R112, [R8+0x400] ;  /* 0x0004000008700984 */ /* 0x0008680000000c00 */
[----:B------:R4:W1:Y:S04]  /*8900*/  @P0 LDS.128 R120, [R3+0x400] ;  /* 0x0004000003780984 */ /* 0x0008680000000c00 */
[----:B------:R4:W1:Y:S02]  /*8910*/  @P0 LDS.128 R128, [R9+0x400] ;  /* 0x0004000009800984 */ /* 0x0008640000000c00 */
.L_x_121:
[----:B------:R-:W-:Y:S05]  /*8920*/  BSYNC B1 ;  /* 0x0000000000017941 */ /* 0x000fea0003800000 */
.L_x_120:
[----:B------:R-:W-:Y:S05]  /*8930*/  VIADD R50, R69, UR40 ;  /* 0x0000002845327c36 */ /* 0x000fea0008000000 */
[----:B----4-:R-:W-:Y:S04]  /*8940*/  SHF.R.U32.HI R3, RZ, 0x15, R50 ;  /* 0x00000015ff037819 */ /* 0x010fe80000011632 */
[----:B------:R-:W-:Y:S11]  /*8950*/  LOP3.LUT P0, RZ, R3, 0x3, R140, 0x48, !PT ;  /* 0x0000000303ff7812 */ /* 0x000ff6000780488c */
[----:B------:R-:W-:Y:S02]  /*8960*/  @!UPT UIADD3 URZ, UPT, UPT, URZ, URZ, URZ ;  /* 0x000000fffffff290 */ /* 0x000fe4000fffe0ff */
        /* <DEDUP_REMOVED lines=17> */
.L_x_125:
[----:B-1----:R-:W-:Y:S01]  /*8a80*/  SHF.L.U32 R70, R84, 0x10, RZ ;  /* 0x0000001054467819 */ /* 0x002fe200000006ff */
[----:B------:R-:W-:Y:S05]  /*8a90*/  WARPSYNC.ALL ;  /* 0x0000000000007948 */ /* 0x000fea0003800000 */
[----:B------:R-:W-:Y:S01]  /*8aa0*/  R2UR UR4, R50 ;  /* 0x00000000320472ca */ /* 0x000fe200000e0000 */
[----:B------:R-:W1:Y:S01]  /*8ab0*/  S2R R165, SR_CgaCtaId ;  /* 0x0000000000a57919 */ /* 0x000e620000008800 */
[----:B------:R-:W-:Y:S01]  /*8ac0*/  LOP3.LUT R72, R84, 0xffff0000, RZ, 0xc0, !PT ;  /* 0xffff000054487812 */ /* 0x000fe200078ec0ff */
[----:B------:R-:W-:Y:S01]  /*8ad0*/  BSSY.RECONVERGENT B0, `(.L_x_126) ;  /* 0x0000102000007945 */ /* 0x000fe20003800200 */
[----:B------:R-:W-:Y:S02]  /*8ae0*/  SHF.L.U32 R73, R85, 0x10, RZ ;  /* 0x0000001055497819 */ /* 0x000fe400000006ff */
[----:B------:R-:W-:Y:S02]  /*8af0*/  LOP3.LUT R74, R87, 0xffff0000, RZ, 0xc0, !PT ;  /* 0xffff0000574a7812 */ /* 0x000fe400078ec0ff */
[----:B------:R-:W-:Y:S02]  /*8b00*/  ISETP.NE.AND P6, PT, R157, RZ, PT ;  /* 0x000000ff9d00720c */ /* 0x000fe40003fc5270 */
[----:B------:R-:W-:Y:S02]  /*8b10*/  ISETP.NE.AND P0, PT, R152, RZ, PT ;  /* 0x000000ff9800720c */ /* 0x000fe40003f05270 */
[----:B------:R-:W-:Y:S01]  /*8b20*/  LEA R95, R77, UR46, 0x3 ;  /* 0x0000002e4d5f7c11 */ /* 0x000fe2000f8e18ff */
[----:B------:R-:W3:Y:S02]  /*8b30*/  LDTM.x64 R4, tmem[UR4] ;  /* 0x00000004000479ee */ /* 0x000ee40008340000 */
[C---:B---3--:R-:W-:Y:S01]  /*8b40*/  FMUL R0, R68.reuse, R4 ;  /* 0x0000000444007220 */ /* 0x048fe20000400000 */
[C---:B------:R-:W-:Y:S01]  /*8b50*/  FMUL R3, R68.reuse, R5 ;  /* 0x0000000544037220 */ /* 0x040fe20000400000 */
[C---:B------:R-:W-:Y:S01]  /*8b60*/  FMUL R6, R68.reuse, R6 ;  /* 0x0000000644067220 */ /* 0x040fe20000400000 */
[----:B------:R-:W-:Y:S01]  /*8b70*/  FMUL R7, R68, R7 ;  /* 0x0000000744077220 */ /* 0x000fe20000400000 */
[----:B------:R-:W-:Y:S01]  /*8b80*/  FFMA R0, R71, R70, R0 ;  /* 0x0000004647007223 */ /* 0x000fe20000000000 */
[----:B------:R-:W-:Y:S01]  /*8b90*/  LOP3.LUT R70, R85, 0xffff0000, RZ, 0xc0, !PT ;  /* 0xffff000055467812 */ /* 0x000fe200078ec0ff */
[----:B------:R-:W-:Y:S01]  /*8ba0*/  FFMA R3, R71, R72, R3 ;  /* 0x0000004847037223 */ /* 0x000fe20000000003 */
[----:B------:R-:W-:Y:S01]  /*8bb0*/  SHF.L.U32 R72, R87, 0x10, RZ ;  /* 0x0000001057487819 */ /* 0x000fe200000006ff */
[C---:B------:R-:W-:Y:S01]  /*8bc0*/  FFMA R6, R71.reuse, R73, R6 ;  /* 0x0000004947067223 */ /* 0x040fe20000000006 */
[----:B------:R-:W-:Y:S01]  /*8bd0*/  SHF.L.U32 R73, R86, 0x10, RZ ;  /* 0x0000001056497819 */ /* 0x000fe200000006ff */
[----:B------:R-:W-:Y:S01]  /*8be0*/  FFMA R7, R71, R70, R7 ;  /* 0x0000004647077223 */ /* 0x000fe20000000007 */
[----:B------:R-:W-:Y:S01]  /*8bf0*/  F2FP.BF16.F32.PACK_AB R100, R3, R0 ;  /* 0x000000000364723e */ /* 0x000fe200000010ff */
[----:B------:R-:W-:Y:S01]  /*8c00*/  FMUL R4, R68, R8 ;  /* 0x0000000844047220 */ /* 0x000fe20000400000 */
[----:B------:R-:W-:Y:S01]  /*8c10*/  LOP3.LUT R70, R86, 0xffff0000, RZ, 0xc0, !PT ;  /* 0xffff000056467812 */ /* 0x000fe200078ec0ff */
[C---:B------:R-:W-:Y:S01]  /*8c20*/  FMUL R0, R68.reuse, R9 ;  /* 0x0000000944007220 */ /* 0x040fe20000400000 */
[----:B------:R-:W-:Y:S01]  /*8c30*/  F2FP.BF16.F32.PACK_AB R101, R7, R6 ;  /* 0x000000060765723e */ /* 0x000fe200000010ff */
[----:B------:R-:W-:Y:S01]  /*8c40*/  FMUL R3, R68, R10 ;  /* 0x0000000a44037220 */ /* 0x000fe20000400000 */
[C---:B------:R-:W-:Y:S01]  /*8c50*/  FFMA R4, R71.reuse, R73, R4 ;  /* 0x0000004947047223 */ /* 0x040fe20000000004 */
[----:B------:R-:W-:Y:S01]  /*8c60*/  SHF.L.U32 R73, R82, 0x10, RZ ;  /* 0x0000001052497819 */ /* 0x000fe200000006ff */
[----:B------:R-:W-:Y:S01]  /*8c70*/  FMUL R5, R68, R11 ;  /* 0x0000000b44057220 */ /* 0x000fe20000400000 */
[C---:B------:R-:W-:Y:S01]  /*8c80*/  FFMA R0, R71.reuse, R70, R0 ;  /* 0x0000004647007223 */ /* 0x040fe20000000000 */
[C---:B------:R-:W-:Y:S01]  /*8c90*/  SHF.L.U32 R70, R80.reuse, 0x10, RZ ;  /* 0x0000001050467819 */ /* 0x040fe200000006ff */
[C---:B------:R-:W-:Y:S01]  /*8ca0*/  FFMA R3, R71.reuse, R72, R3 ;  /* 0x0000004847037223 */ /* 0x040fe20000000003 */
[----:B------:R-:W-:Y:S01]  /*8cb0*/  LOP3.LUT R72, R80, 0xffff0000, RZ, 0xc0, !PT ;  /* 0xffff000050487812 */ /* 0x000fe200078ec0ff */
[----:B------:R-:W-:Y:S01]  /*8cc0*/  FMUL R6, R68, R12 ;  /* 0x0000000c44067220 */ /* 0x000fe20000400000 */
[----:B------:R-:W-:Y:S01]  /*8cd0*/  F2FP.BF16.F32.PACK_AB R102, R0, R4 ;  /* 0x000000040066723e */ /* 0x000fe200000010ff */
[C---:B------:R-:W-:Y:S01]  /*8ce0*/  FFMA R5, R71.reuse, R74, R5 ;  /* 0x0000004a47057223 */ /* 0x040fe20000000005 */
[C---:B------:R-:W-:Y:S01]  /*8cf0*/  FMUL R7, R68.reuse, R13 ;  /* 0x0000000d44077220 */ /* 0x040fe20000400000 */
[----:B------:R-:W-:Y:S01]  /*8d00*/  FFMA R6, R71, R70, R6 ;  /* 0x0000004647067223 */ /* 0x000fe20000000006 */
[----:B------:R-:W-:Y:S01]  /*8d10*/  SHF.L.U32 R70, R81, 0x10, RZ ;  /* 0x0000001051467819 */ /* 0x000fe200000006ff */
[C---:B------:R-:W-:Y:S01]  /*8d20*/  FMUL R0, R68.reuse, R14 ;  /* 0x0000000e44007220 */ /* 0x040fe20000400000 */
[----:B------:R-:W-:Y:S01]  /*8d30*/  F2FP.BF16.F32.PACK_AB R103, R5, R3 ;  /* 0x000000030567723e */ /* 0x000fe200000010ff */
[----:B------:R-:W-:Y:S01]  /*8d40*/  FFMA R7, R71, R72, R7 ;  /* 0x0000004847077223 */ /* 0x000fe20000000007 */
[----:B------:R-:W-:Y:S01]  /*8d50*/  LOP3.LUT R72, R81, 0xffff0000, RZ, 0xc0, !PT ;  /* 0xffff000051487812 */ /* 0x000fe200078ec0ff */
[C---:B------:R-:W-:Y:S01]  /*8d60*/  FMUL R3, R68.reuse, R15 ;  /* 0x0000000f44037220 */ /* 0x040fe20000400000 */
[----:B------:R-:W-:Y:S01]  /*8d70*/  FMUL R4, R68, R16 ;  /* 0x0000001044047220 */ /* 0x000fe20000400000 */
[C---:B------:R-:W-:Y:S01]  /*8d80*/  FFMA R0, R71.reuse, R70, R0 ;  /* 0x0000004647007223 */ /* 0x040fe20000000000 */
[----:B------:R-:W-:Y:S01]  /*8d90*/  LOP3.LUT R70, R82, 0xffff0000, RZ, 0xc0, !PT ;  /* 0xffff000052467812 */ /* 0x000fe200078ec0ff */
[----:B------:R-:W-:Y:S01]  /*8da0*/  FFMA R3, R71, R72, R3 ;  /* 0x0000004847037223 */ /* 0x000fe20000000003 */
[----:B------:R-:W-:Y:S01]  /*8db0*/  F2FP.BF16.F32.PACK_AB R108, R7, R6 ;  /* 0x00000006076c723e */ /* 0x000fe200000010ff */
[----:B------:R-:W-:Y:S01]  /*8dc0*/  FFMA R4, R71, R73, R4 ;  /* 0x0000004947047223 */ /* 0x000fe20000000004 */
[C---:B------:R-:W-:Y:S01]  /*8dd0*/  SHF.L.U32 R73, R83.reuse, 0x10, RZ ;  /* 0x0000001053497819 */ /* 0x040fe200000006ff */
[C---:B------:R-:W-:Y:S01]  /*8de0*/  FMUL R5, R68.reuse, R17 ;  /* 0x0000001144057220 */ /* 0x040fe20000400000 */
[----:B------:R-:W-:Y:S01]  /*8df0*/  LOP3.LUT R72, R83, 0xffff0000, RZ, 0xc0, !PT ;  /* 0xffff000053487812 */ /* 0x000fe200078ec0ff */
[C---:B------:R-:W-:Y:S01]  /*8e00*/  FMUL R6, R68.reuse, R18 ;  /* 0x0000001244067220 */ /* 0x040fe20000400000 */
[----:B------:R-:W-:Y:S01]  /*8e10*/  F2FP.BF16.F32.PACK_AB R109, R3, R0 ;  /* 0x00000000036d723e */ /* 0x000fe200000010ff */
[----:B------:R-:W-:Y:S01]  /*8e20*/  FMUL R7, R68, R19 ;  /* 0x0000001344077220 */ /* 0x000fe20000400000 */
[C---:B------:R-:W-:Y:S01]  /*8e30*/  FFMA R5, R71.reuse, R70, R5 ;  /* 0x0000004647057223 */ /* 0x040fe20000000005 */
[C---:B------:R-:W-:Y:S01]  /*8e40*/  SHF.L.U32 R70, R88.reuse, 0x10, RZ ;  /* 0x0000001058467819 */ /* 0x040fe200000006ff */
[----:B------:R-:W-:Y:S01]  /*8e50*/  FFMA R6, R71, R73, R6 ;  /* 0x0000004947067223 */ /* 0x000fe20000000006 */
[----:B------:R-:W-:Y:S01]  /*8e60*/  SHF.L.U32 R73, R91, 0x10, RZ ;  /* 0x000000105b497819 */ /* 0x000fe200000006ff */
        /* <DEDUP_REMOVED lines=8> */
[----:B------:R-:W-:Y:S01]  /*8ef0*/  FFMA R3, R71, R72, R3 ;  /* 0x0000004847037223 */ /* 0x000fe20000000003 */
[----:B------:R-:W-:Y:S01]  /*8f00*/  LOP3.LUT R72, R91, 0xffff0000, RZ, 0xc0, !PT ;  /* 0xffff00005b487812 */ /* 0x000fe200078ec0ff */
[C---:B------:R-:W-:Y:S01]  /*8f10*/  FMUL R4, R68.reuse, R22 ;  /* 0x0000001644047220 */ /* 0x040fe20000400000 */
[----:B------:R3:W-:Y:S01]  /*8f20*/  STS.128 [R164+UR46+0x4400], R100 ;  /* 0x00440064a4007988 */ /* 0x0007e20008000c2e */
[C---:B------:R-:W-:Y:S01]  /*8f30*/  FMUL R5, R68.reuse, R23 ;  /* 0x0000001744057220 */ /* 0x040fe20000400000 */
[----:B------:R-:W-:Y:S01]  /*8f40*/  F2FP.BF16.F32.PACK_AB R116, R3, R0 ;  /* 0x000000000374723e */ /* 0x000fe200000010ff */
[----:B------:R-:W-:Y:S01]  /*8f50*/  FFMA R4, R71, R70, R4 ;  /* 0x0000004647047223 */ /* 0x000fe20000000004 */
[----:B------:R-:W-:Y:S01]  /*8f60*/  LOP3.LUT R0, R89, 0xffff0000, RZ, 0xc0, !PT ;  /* 0xffff000059007812 */ /* 0x000fe200078ec0ff */
[----:B------:R-:W-:Y:S01]  /*8f70*/  FMUL R6, R68, R24 ;  /* 0x0000001844067220 */ /* 0x000fe20000400000 */
[----:B------:R-:W-:Y:S01]  /*8f80*/  SHF.L.U32 R3, R90, 0x10, RZ ;  /* 0x000000105a037819 */ /* 0x000fe200000006ff */
[----:B------:R-:W-:Y:S01]  /*8f90*/  FMUL R7, R68, R25 ;  /* 0x0000001944077220 */ /* 0x000fe20000400000 */
[----:B------:R-:W-:Y:S01]  /*8fa0*/  LOP3.LUT R70, R90, 0xffff0000, RZ, 0xc0, !PT ;  /* 0xffff00005a467812 */ /* 0x000fe200078ec0ff */
        /* <DEDUP_REMOVED lines=21> */
[----:B------:R4:W-:Y:S01]  /*9100*/  STS.128 [R163+0x4400], R108 ;  /* 0x0044006ca3007388 */ /* 0x0009e20000000c00 */
[----:B------:R-:W-:Y:S01]  /*9110*/  FFMA R11, R71, R70, R11 ;  /* 0x00000046470b7223 */ /* 0x000fe2000000000b */
[----:B------:R-:W-:Y:S01]  /*9120*/  LOP3.LUT R70, R99, 0xffff0000, RZ, 0xc0, !PT ;  /* 0xffff000063467812 */ /* 0x000fe200078ec0ff */
[C---:B------:R-:W-:Y:S01]  /*9130*/  FFMA R12, R71.reuse, R3, R12 ;  /* 0x00000003470c7223 */ /* 0x040fe2000000000c */
[C---:B------:R-:W-:Y:S01]  /*9140*/  SHF.L.U32 R3, R98.reuse, 0x10, RZ ;  /* 0x0000001062037819 */ /* 0x040fe200000006ff */
[----:B------:R-:W-:Y:S01]  /*9150*/  FFMA R13, R71, R0, R13 ;  /* 0x00000000470d7223 */ /* 0x000fe2000000000d */
[----:B------:R-:W-:Y:S01]  /*9160*/  LOP3.LUT R0, R98, 0xffff0000, RZ, 0xc0, !PT ;  /* 0xffff000062007812 */ /* 0x000fe200078ec0ff */
[C---:B------:R-:W-:Y:S01]  /*9170*/  FMUL R14, R68.reuse, R32 ;  /* 0x00000020440e7220 */ /* 0x040fe20000400000 */
[----:B---3--:R-:W-:Y:S01]  /*9180*/  F2FP.BF16.F32.PACK_AB R100, R11, R10 ;  /* 0x0000000a0b64723e */ /* 0x008fe200000010ff */
[C---:B------:R-:W-:Y:S01]  /*9190*/  FMUL R15, R68.reuse, R33 ;  /* 0x00000021440f7220 */ /* 0x040fe20000400000 */
[----:B------:R-:W-:Y:S01]  /*91a0*/  F2FP.BF16.F32.PACK_AB R101, R13, R12 ;  /* 0x0000000c0d65723e */ /* 0x000fe200000010ff */
        /* <DEDUP_REMOVED lines=14> */
[----:B------:R-:W-:Y:S01]  /*9290*/  FMUL R20, R68, R38 ;  /* 0x0000002644147220 */ /* 0x000fe20000400000 */
[----:B------:R-:W-:Y:S01]  /*92a0*/  FFMA R18, R71, R0, R18 ;  /* 0x0000000047127223 */ /* 0x000fe20000000012 */
[----:B------:R-:W-:Y:S01]  /*92b0*/  LOP3.LUT R0, R105, 0xffff0000, RZ, 0xc0, !PT ;  /* 0xffff000069007812 */ /* 0x000fe200078ec0ff */
[C---:B------:R-:W-:Y:S01]  /*92c0*/  FFMA R19, R71.reuse, R70, R19 ;  /* 0x0000004647137223 */ /* 0x040fe20000000013 */
[C---:B------:R-:W-:Y:S01]  /*92d0*/  LOP3.LUT R70, R106.reuse, 0xffff0000, RZ, 0xc0, !PT ;  /* 0xffff00006a467812 */ /* 0x040fe200078ec0ff */
[----:B------:R-:W-:Y:S01]  /*92e0*/  FFMA R20, R71, R3, R20 ;  /* 0x0000000347147223 */ /* 0x000fe20000000014 */
[----:B------:R-:W-:Y:S01]  /*92f0*/  SHF.L.U32 R3, R106, 0x10, RZ ;  /* 0x000000106a037819 */ /* 0x000fe200000006ff */
[C---:B------:R-:W-:Y:S01]  /*9300*/  FMUL R21, R68.reuse, R39 ;  /* 0x0000002744157220 */ /* 0x040fe20000400000 */
[----:B----4-:R-:W-:Y:S01]  /*9310*/  F2FP.BF16.F32.PACK_AB R108, R19, R18 ;  /* 0x00000012136c723e */ /* 0x010fe200000010ff */
[C---:B------:R-:W-:Y:S01]  /*9320*/  FMUL R22, R68.reuse, R40 ;  /* 0x0000002844167220 */ /* 0x040fe20000400000 */
[----:B------:R-:W-:Y:S01]  /*9330*/  STS.128 [R162+0x4400], R116 ;  /* 0x00440074a2007388 */ /* 0x000fe20000000c00 */
[C---:B------:R-:W-:Y:S01]  /*9340*/  FMUL R23, R68.reuse, R41 ;  /* 0x0000002944177220 */ /* 0x040fe20000400000 */
[----:B------:R-:W-:Y:S01]  /*9350*/  FMUL R24, R68, R42 ;  /* 0x0000002a44187220 */ /* 0x000fe20000400000 */
[C---:B------:R-:W-:Y:S01]  /*9360*/  FFMA R21, R71.reuse, R0, R21 ;  /* 0x0000000047157223 */ /* 0x040fe20000000015 */
[----:B------:R-:W-:Y:S01]  /*9370*/  SHF.L.U32 R0, R112, 0x10, RZ ;  /* 0x0000001070007819 */ /* 0x000fe200000006ff */
[----:B------:R-:W-:Y:S01]  /*9380*/  FMUL R25, R68, R43 ;  /* 0x0000002b44197220 */ /* 0x000fe20000400000 */
[----:B------:R-:W-:Y:S01]  /*9390*/  FFMA R22, R71, R3, R22 ;  /* 0x0000000347167223 */ /* 0x000fe20000000016 */
[----:B------:R-:W-:Y:S01]  /*93a0*/  SHF.L.U32 R3, R113, 0x10, RZ ;  /* 0x0000001071037819 */ /* 0x000fe200000006ff */
[----:B------:R-:W-:Y:S01]  /*93b0*/  FFMA R23, R71, R70, R23 ;  /* 0x0000004647177223 */ /* 0x000fe20000000017 */
[----:B------:R-:W-:Y:S01]  /*93c0*/  LOP3.LUT R70, R112, 0xffff0000, RZ, 0xc0, !PT ;  /* 0xffff000070467812 */ /* 0x000fe200078ec0ff */
[C---:B------:R-:W-:Y:S01]  /*93d0*/  FMUL R26, R68.reuse, R44 ;  /* 0x0000002c441a7220 */ /* 0x040fe20000400000 */
[----:B------:R-:W-:Y:S01]  /*93e0*/  F2FP.BF16.F32.PACK_AB R109, R21, R20 ;  /* 0x00000014156d723e */ /* 0x000fe200000010ff */
[----:B------:R-:W-:Y:S01]  /*93f0*/  FFMA R24, R71, R73, R24 ;  /* 0x0000004947187223 */ /* 0x000fe20000000018 */
[----:B------:R-:W-:Y:S01]  /*9400*/  F2FP.BF16.F32.PACK_AB R110, R23, R22 ;  /* 0x00000016176e723e */ /* 0x000fe200000010ff */
[----:B------:R-:W-:Y:S01]  /*9410*/  FFMA R25, R71, R72, R25 ;  /* 0x0000004847197223 */ /* 0x000fe20000000019 */
[----:B------:R-:W-:Y:S01]  /*9420*/  SHF.L.U32 R73, R115, 0x10, RZ ;  /* 0x0000001073497819 */ /* 0x000fe200000006ff */
[C---:B------:R-:W-:Y:S01]  /*9430*/  FMUL R27, R68.reuse, R45 ;  /* 0x0000002d441b7220 */ /* 0x040fe20000400000 */
[----:B------:R-:W-:Y:S01]  /*9440*/  LOP3.LUT R72, R131, 0xffff0000, RZ, 0xc0, !PT ;  /* 0xffff000083487812 */ /* 0x000fe200078ec0ff */
[----:B------:R-:W-:Y:S01]  /*9450*/  FMUL R28, R68, R46 ;  /* 0x0000002e441c7220 */ /* 0x000fe20000400000 */
[----:B------:R-:W-:Y:S01]  /*9460*/  F2FP.BF16.F32.PACK_AB R111, R25, R24 ;  /* 0x00000018196f723e */ /* 0x000fe200000010ff */
[----:B------:R3:W-:Y:S01]  /*9470*/  STS.128 [R161+0x4400], R100 ;  /* 0x00440064a1007388 */ /* 0x0007e20000000c00 */
        /* <DEDUP_REMOVED lines=12> */
[----:B------:R4:W-:Y:S01]  /*9540*/  STS.128 [R147+0x4400], R108 ;  /* 0x0044006c93007388 */ /* 0x0009e20000000c00 */
[----:B------:R-:W-:Y:S01]  /*9550*/  FMUL R33, R68, R51 ;  /* 0x0000003344217220 */ /* 0x000fe20000400000 */
[C---:B------:R-:W-:Y:S01]  /*9560*/  FFMA R30, R71.reuse, R3, R30 ;  /* 0x00000003471e7223 */ /* 0x040fe2000000001e */
[C---:B------:R-:W-:Y:S01]  /*9570*/  SHF.L.U32 R3, R120.reuse, 0x10, RZ ;  /* 0x0000001078037819 */ /* 0x040fe200000006ff */
[C---:B------:R-:W-:Y:S01]  /*9580*/  FFMA R31, R71.reuse, R70, R31 ;  /* 0x00000046471f7223 */ /* 0x040fe2000000001f */
[----:B------:R-:W-:Y:S01]  /*9590*/  LOP3.LUT R70, R120, 0xffff0000, RZ, 0xc0, !PT ;  /* 0xffff000078467812 */ /* 0x000fe200078ec0ff */
[----:B------:R-:W-:Y:S01]  /*95a0*/  FFMA R32, R71, R73, R32 ;  /* 0x0000004947207223 */ /* 0x000fe20000000020 */
        /* <DEDUP_REMOVED lines=9> */
[----:B------:R-:W-:Y:S01]  /*9640*/  FFMA R35, R71, R70, R35 ;  /* 0x0000004647237223 */ /* 0x000fe20000000023 */
[----:B------:R-:W-:Y:S01]  /*9650*/  LOP3.LUT R70, R123, 0xffff0000, RZ, 0xc0, !PT ;  /* 0xffff00007b467812 */ /* 0x000fe200078ec0ff */
[----:B------:R-:W-:Y:S01]  /*9660*/  FFMA R36, R71, R73, R36 ;  /* 0x0000004947247223 */ /* 0x000fe20000000024 */
[----:B------:R-:W-:Y:S01]  /*9670*/  SHF.L.U32 R73, R123, 0x10, RZ ;  /* 0x000000107b497819 */ /* 0x000fe200000006ff */
[----:B------:R-:W-:Y:S01]  /*9680*/  FFMA R37, R71, R0, R37 ;  /* 0x0000000047257223 */ /* 0x000fe20000000025 */
[----:B------:R-:W-:Y:S01]  /*9690*/  LOP3.LUT R0, R122, 0xffff0000, RZ, 0xc0, !PT ;  /* 0xffff00007a007812 */ /* 0x000fe200078ec0ff */
[C---:B------:R-:W-:Y:S01]  /*96a0*/  FMUL R38, R68.reuse, R56 ;  /* 0x0000003844267220 */ /* 0x040fe20000400000 */
[----:B---3--:R-:W-:Y:S01]  /*96b0*/  F2FP.BF16.F32.PACK_AB R100, R27, R26 ;  /* 0x0000001a1b64723e */ /* 0x008fe200000010ff */
[C---:B------:R-:W-:Y:S01]  /*96c0*/  FMUL R39, R68.reuse, R57 ;  /* 0x0000003944277220 */ /* 0x040fe20000400000 */
[----:B------:R-:W-:Y:S01]  /*96d0*/  F2FP.BF16.F32.PACK_AB R101, R29, R28 ;  /* 0x0000001c1d65723e */ /* 0x000fe200000010ff */
[C---:B------:R-:W-:Y:S01]  /*96e0*/  FMUL R40, R68.reuse, R58 ;  /* 0x0000003a44287220 */ /* 0x040fe20000400000 */
[----:B------:R-:W-:Y:S01]  /*96f0*/  F2FP.BF16.F32.PACK_AB R102, R31, R30 ;  /* 0x0000001e1f66723e */ /* 0x000fe200000010ff */
[----:B------:R-:W-:Y:S01]  /*9700*/  FMUL R41, R68, R59 ;  /* 0x0000003b44297220 */ /* 0x000fe20000400000 */
[----:B------:R-:W-:Y:S01]  /*9710*/  F2FP.BF16.F32.PACK_AB R103, R33, R32 ;  /* 0x000000202167723e */ /* 0x000fe200000010ff */
[----:B------:R-:W-:Y:S01]  /*9720*/  FFMA R38, R71, R3, R38 ;  /* 0x0000000347267223 */ /* 0x000fe20000000026 */
[----:B------:R-:W-:Y:S01]  /*9730*/  SHF.L.U32 R3, R129, 0x10, RZ ;  /* 0x0000001081037819 */ /* 0x000fe200000006ff */
[----:B------:R-:W-:Y:S01]  /*9740*/  FFMA R39, R71, R0, R39 ;  /* 0x0000000047277223 */ /* 0x000fe20000000027 */
[C---:B------:R-:W-:Y:S01]  /*9750*/  SHF.L.U32 R0, R128.reuse, 0x10, RZ ;  /* 0x0000001080007819 */ /* 0x040fe200000006ff */
[----:B------:R3:W-:Y:S01]  /*9760*/  STS.128 [R160+0x4400], R100 ;  /* 0x00440064a0007388 */ /* 0x0007e20000000c00 */
[----:B----4-:R-:W-:Y:S01]  /*9770*/  F2FP.BF16.F32.PACK_AB R108, R35, R34 ;  /* 0x00000022236c723e */ /* 0x010fe200000010ff */
[----:B------:R-:W-:Y:S01]  /*9780*/  FFMA R40, R71, R73, R40 ;  /* 0x0000004947287223 */ /* 0x000fe20000000028 */
[----:B------:R-:W-:Y:S01]  /*9790*/  SHF.L.U32 R73, R131, 0x10, RZ ;  /* 0x0000001083497819 */ /* 0x000fe200000006ff */
[----:B------:R-:W-:Y:S01]  /*97a0*/  FFMA R41, R71, R70, R41 ;  /* 0x0000004647297223 */ /* 0x000fe20000000029 */
[----:B------:R-:W-:Y:S01]  /*97b0*/  LOP3.LUT R70, R128, 0xffff0000, RZ, 0xc0, !PT ;  /* 0xffff000080467812 */ /* 0x000fe200078ec0ff */
[C---:B------:R-:W-:Y:S01]  /*97c0*/  FMUL R42, R68.reuse, R60 ;  /* 0x0000003c442a7220 */ /* 0x040fe20000400000 */
[----:B------:R-:W-:Y:S01]  /*97d0*/  F2FP.BF16.F32.PACK_AB R109, R37, R36 ;  /* 0x00000024256d723e */ /* 0x000fe200000010ff */
[C---:B------:R-:W-:Y:S01]  /*97e0*/  FMUL R43, R68.reuse, R61 ;  /* 0x0000003d442b7220 */ /* 0x040fe20000400000 */
[C---:B------:R-:W-:Y:S01]  /*97f0*/  FMUL R44, R68.reuse, R62 ;  /* 0x0000003e442c7220 */ /* 0x040fe20000400000 */
[----:B------:R-:W-:Y:S01]  /*9800*/  FFMA R42, R71, R0, R42 ;  /* 0x00000000472a7223 */ /* 0x000fe2000000002a */
[----:B------:R-:W-:Y:S01]  /*9810*/  LOP3.LUT R0, R129, 0xffff0000, RZ, 0xc0, !PT ;  /* 0xffff000081007812 */ /* 0x000fe200078ec0ff */
[C---:B------:R-:W-:Y:S01]  /*9820*/  FFMA R43, R71.reuse, R70, R43 ;  /* 0x00000046472b7223 */ /* 0x040fe2000000002b */
[C---:B------:R-:W-:Y:S01]  /*9830*/  FFMA R44, R71.reuse, R3, R44 ;  /* 0x00000003472c7223 */ /* 0x040fe2000000002c */
[----:B------:R-:W-:Y:S01]  /*9840*/  FMUL R45, R68, R63 ;  /* 0x0000003f442d7220 */ /* 0x000fe20000400000 */
[----:B------:R-:W-:Y:S01]  /*9850*/  SHF.L.U32 R3, R130, 0x10, RZ ;  /* 0x0000001082037819 */ /* 0x000fe200000006ff */
[----:B------:R-:W-:Y:S01]  /*9860*/  FMUL R46, R68, R64 ;  /* 0x00000040442e7220 */ /* 0x000fe20000400000 */
[----:B------:R-:W-:Y:S01]  /*9870*/  LOP3.LUT R70, R130, 0xffff0000, RZ, 0xc0, !PT ;  /* 0xffff000082467812 */ /* 0x000fe200078ec0ff */
[C---:B------:R-:W-:Y:S01]  /*9880*/  FMUL R47, R68.reuse, R65 ;  /* 0x00000041442f7220 */ /* 0x040fe20000400000 */
[C---:B------:R-:W-:Y:S01]  /*9890*/  FMUL R48, R68.reuse, R66 ;  /* 0x0000004244307220 */ /* 0x040fe20000400000 */
[----:B------:R-:W-:Y:S01]  /*98a0*/  FFMA R45, R71, R0, R45 ;  /* 0x00000000472d7223 */ /* 0x000fe2000000002d */
[----:B------:R-:W-:Y:S01]  /*98b0*/  FMUL R49, R68, R67 ;  /* 0x0000004344317220 */ /* 0x000fe20000400000 */
[----:B------:R-:W-:Y:S01]  /*98c0*/  F2FP.BF16.F32.PACK_AB R110, R39, R38 ;  /* 0x00000026276e723e */ /* 0x000fe200000010ff */
[----:B------:R-:W-:Y:S01]  /*98d0*/  FFMA R46, R71, R3, R46 ;  /* 0x00000003472e7223 */ /* 0x000fe2000000002e */
[----:B------:R-:W-:Y:S01]  /*98e0*/  F2FP.BF16.F32.PACK_AB R111, R41, R40 ;  /* 0x00000028296f723e */ /* 0x000fe200000010ff */
[C---:B------:R-:W-:Y:S01]  /*98f0*/  FFMA R47, R71.reuse, R70, R47 ;  /* 0x00000046472f7223 */ /* 0x040fe2000000002f */
[C---:B------:R-:W-:Y:S01]  /*9900*/  FFMA R48, R71.reuse, R73, R48 ;  /* 0x0000004947307223 */ /* 0x040fe20000000030 */
[----:B------:R-:W-:Y:S01]  /*9910*/  FFMA R49, R71, R72, R49 ;  /* 0x0000004847317223 */ /* 0x000fe20000000031 */
[----:B------:R-:W-:Y:S01]  /*9920*/  F2FP.BF16.F32.PACK_AB R72, R43, R42 ;  /* 0x0000002a2b48723e */ /* 0x000fe200000010ff */
[----:B------:R3:W-:Y:S01]  /*9930*/  STS.128 [R159+0x4400], R108 ;  /* 0x0044006c9f007388 */ /* 0x0007e20000000c00 */
[----:B------:R-:W-:Y:S02]  /*9940*/  F2FP.BF16.F32.PACK_AB R73, R45, R44 ;  /* 0x0000002c2d49723e */ /* 0x000fe400000010ff */
[----:B------:R-:W-:Y:S02]  /*9950*/  F2FP.BF16.F32.PACK_AB R74, R47, R46 ;  /* 0x0000002e2f4a723e */ /* 0x000fe400000010ff */
[----:B------:R-:W-:Y:S02]  /*9960*/  F2FP.BF16.F32.PACK_AB R75, R49, R48 ;  /* 0x00000030314b723e */ /* 0x000fe400000010ff */
[----:B------:R-:W-:Y:S02]  /*9970*/  MOV R0, UR52 ;  /* 0x0000003400007c02 */ /* 0x000fe40008000f00 */
[----:B------:R-:W-:Y:S01]  /*9980*/  @P6 SHF.L.U32 R70, R149, 0x1f, RZ ;  /* 0x0000001f95466819 */ /* 0x000fe200000006ff */
[----:B------:R3:W-:Y:S01]  /*9990*/  STS.128 [R158+0x4400], R72 ;  /* 0x004400489e007388 */ /* 0x0007e20000000c00 */
[----:B------:R-:W-:Y:S04]  /*99a0*/  @P6 LEA R0, R0, UR46, 0x3 ;  /* 0x0000002e00006c11 */ /* 0x000fe8000f8e18ff */
[----:B------:R-:W-:Y:S01]  /*99b0*/  @P6 IADD3 R0, PT, PT, R0, 0x60, RZ ;  /* 0x0000006000006810 */ /* 0x000fe20007ffe0ff */
[----:B------:R-:W-:Y:S01]  /*99c0*/  @!PT LDS RZ, [RZ] ;  /* 0x00000000fffff984 */ /* 0x000fe20000000800 */
[----:B------:R-:W-:Y:S01]  /*99d0*/  @!PT LDS RZ, [RZ] ;  /* 0x00000000fffff984 */ /* 0x000fe20000000800 */
[----:B------:R-:W-:Y:S01]  /*99e0*/  @!PT LDS RZ, [RZ] ;  /* 0x00000000fffff984 */ /* 0x000fe20000000800 */
[----:B------:R-:W-:Y:S01]  /*99f0*/  @!PT LDS RZ, [RZ] ;  /* 0x00000000fffff984 */ /* 0x000fe20000000800 */
[----:B------:R4:W-:Y:S06]  /*9a00*/  MEMBAR.ALL.CTA ;  /* 0x0000000000007992 */ /* 0x0009ec0000008000 */
[----:B----4-:R-:W4:Y:S01]  /*9a10*/  FENCE.VIEW.ASYNC.S ;  /* 0x00000000000073c6 */ /* 0x010f220000000000 */
[----:B-1----:R-:W-:Y:S01]  /*9a20*/  @P6 PRMT R0, R165, 0x654, R0 ;  /* 0x00000654a5006816 */ /* 0x002fe20000000000 */
[----:B----4-:R-:W-:Y:S06]  /*9a30*/  BAR.SYNC.DEFER_BLOCKING 0x1, 0x80 ;  /* 0x0042000000007b1d */ /* 0x010fec0000010000 */
[----:B------:R-:W-:Y:S05]  /*9a40*/  @P0 BRA `(.L_x_127) ;  /* 0x0000000000280947 */ /* 0x000fea0003800000 */
[----:B------:R-:W1:Y:S01]  /*9a50*/  LDCU.64 UR6, c[0x0][0x348] ;  /* 0x00006900ff0677ac */ /* 0x000e620008000a00 */
[----:B------:R-:W-:Y:S02]  /*9a60*/  UIADD3 UR9, UPT, UPT, UR53, UR40, URZ ;  /* 0x0000002835097290 */ /* 0x000fe4000fffe0ff */
[----:B------:R-:W-:Y:S01]  /*9a70*/  UIADD3 UR8, UPT, UPT, UR46, 0x4400, URZ ;  /* 0x000044002e087890 */ /* 0x000fe2000fffe0ff */
[----:B------:R-:W-:Y:S01]  /*9a80*/  UMOV UR10, UR50 ;  /* 0x00000032000a7c82 */ /* 0x000fe20008000000 */
[----:B------:R-:W-:Y:S01]  /*9a90*/  UMOV UR11, UR36 ;  /* 0x00000024000b7c82 */ /* 0x000fe20008000000 */
[----:B-1----:R-:W-:Y:S04]  /*9aa0*/  UIADD3 UR4, UP0, UPT, UR6, 0xa80, URZ ;  /* 0x00000a8006047890 */ /* 0x002fe8000ff1e0ff */
[----:B------:R-:W-:Y:S09]  /*9ab0*/  UIADD3.X UR5, UPT, UPT, URZ, UR7, URZ, UP0, !UPT ;  /* 0x00000007ff057290 */ /* 0x000ff200087fe4ff */
[----:B------:R1:W-:Y:S01]  /*9ac0*/  UTMASTG.3D [UR8], [UR4] ;  /* 0x00000008040073b5 */ /* 0x0003e20008010000 */
[----:B------:R0:W-:Y:S01]  /*9ad0*/  UTMACMDFLUSH ;  /* 0x00000000000079b7 */ /* 0x0001e20000000000 */
[----:B-1----:R-:W-:Y:S04]  /*9ae0*/  DEPBAR.LE SB0, 0x1 ;  /* 0x000080400000791a */ /* 0x002fe80000000000 */
.L_x_127:
[----:B------:R-:W-:Y:S05]  /*9af0*/  BSYNC.RECONVERGENT B0 ;  /* 0x0000000000007941 */ /* 0x000fea0003800200 */
.L_x_126:
[----:B------:R-:W-:Y:S01]  /*9b00*/  BAR.SYNC.DEFER_BLOCKING 0x1, 0x80 ;  /* 0x0042000000007b1d */ /* 0x000fe20000010000 */
[----:B------:R-:W-:Y:S02]  /*9b10*/  UIADD3 UR5, UPT, UPT, UR52, 0x1, URZ ;  /* 0x0000000134057890 */ /* 0x000fe4000fffe0ff */
[----:B------:R-:W-:Y:S02]  /*9b20*/  UISETP.NE.AND UP0, UPT, UR39, URZ, UPT ;  /* 0x000000ff2700728c */ /* 0x000fe4000bf05270 */
[----:B------:R-:W-:Y:S04]  /*9b30*/  UISETP.NE.AND UP1, UPT, UR5, 0x4, UPT ;  /* 0x000000040500788c */ /* 0x000fe8000bf25270 */
[----:B------:R-:W-:Y:S01]  /*9b40*/  USEL UR47, UR5, URZ, UP1 ;  /* 0x000000ff052f7287 */ /* 0x000fe20008800000 */
[----:B------:R1:W-:Y:S01]  /*9b50*/  @P6 SYNCS.ARRIVE.TRANS64.RED.A1T0 RZ, [R0+URZ], RZ ;  /* 0x000000ff00ff69a7 */ /* 0x0003e200081004ff */
[----:B------:R-:W-:Y:S01]  /*9b60*/  UMOV UR4, 0x40 ;  /* 0x0000004000047882 */ /* 0x000fe20000000000 */
[----:B------:R-:W-:Y:S01]  /*9b70*/  BSSY B1, `(.L_x_128) ;  /* 0x0000021000017945 */ /* 0x000fe20003800000 */
[----:B------:R-:W-:Y:S01]  /*9b80*/  USEL UR40, UR4, 0x80, !UP0 ;  /* 0x0000008004287887 */ /* 0x000fe2000c000000 */
[----:B------:R-:W4:Y:S02]  /*9b90*/  @P6 SYNCS.PHASECHK.TRANS64.TRYWAIT P0, [R95+URZ+0x40], R70 ;  /* 0x000040465f0065a7 */ /* 0x000f2400080011ff */
[----:B----4-:R-:W-:Y:S01]  /*9ba0*/  @P6 SEL R79, RZ, 0x1, !P0 ;  /* 0x00000001ff4f6807 */ /* 0x010fe20004000000 */
[----:B-1----:R-:W-:Y:S08]  /*9bb0*/  @!P6 BRA `(.L_x_129) ;  /* 0x000000000070e947 */ /* 0x002ff00003800000 */
        /* <DEDUP_REMOVED lines=9> */
[----:B------:R-:W-:Y:S04]  /*9c50*/  SHF.L.U32 R6, R149, 0x1f, RZ ;  /* 0x0000001f95067819 */ /* 0x000fe800000006ff */
[----:B------:R-:W1:Y:S02]  /*9c60*/  SYNCS.PHASECHK.TRANS64.TRYWAIT P0, [R95+URZ+0x40], R6 ;  /* 0x000040065f0075a7 */ /* 0x000e6400080011ff */
[----:B-1----:R-:W-:Y:S05]  /*9c70*/  @!P0 BRA `(.L_x_132) ;  /* 0x0000003400848947 */ /* 0x002fea0003800000 */
.L_x_131:
[----:B------:R-:W-:Y:S05]  /*9c80*/  BSYNC B0 ;  /* 0x0000000000007941 */ /* 0x000fea0003800000 */
.L_x_130:
[----:B------:R-:W-:Y:S01]  /*9c90*/  ISETP.NE.AND P0, PT, R93, RZ, PT ;  /* 0x000000ff5d00720c */ /* 0x000fe20003f05270 */
[----:B------:R-:W-:Y:S11]  /*9ca0*/  VIADD R77, R77, 0x1 ;  /* 0x000000014d4d7836 */ /* 0x000ff60000000000 */
[----:B------:R-:W-:Y:S01]  /*9cb0*/  @!UPT UIADD3 URZ, UPT, UPT, URZ, URZ, URZ ;  /* 0x000000fffffff290 */ /* 0x000fe2000fffe0ff */
[----:B------:R4:W2:Y:S01]  /*9cc0*/  @P0 LDS.128 R84, [R4+UR46+0x400] ;  /* 0x0004002e04540984 */ /* 0x0008a20008000c00 */
[--C-:B------:R-:W-:Y:S01]  /*9cd0*/  @P0 IMAD.IADD R7, R92, 0x1, R3.reuse ;  /* 0x000000015c070824 */ /* 0x100fe200078e0203 */
[C---:B-1----:R-:W-:Y:S01]  /*9ce0*/  @P0 IADD3 R6, PT, PT, R94.reuse, R5, RZ ;  /* 0x000000055e060210 */ /* 0x042fe20007ffe0ff */
[C---:B------:R-:W-:Y:S01]  /*9cf0*/  @P0 IMAD.IADD R8, R94.reuse, 0x1, R3 ;  /* 0x000000015e080824 */ /* 0x040fe200078e0203 */
[----:B------:R4:W1:Y:S02]  /*9d00*/  @P0 LDS.128 R80, [R0+0x400] ;  /* 0x0004000000500984 */ /* 0x0008640000000c00 */
[----:B------:R-:W-:Y:S02]  /*9d10*/  @P0 IADD3 R9, PT, PT, R94, R7, RZ ;  /* 0x000000075e090210 */ /* 0x000fe40007ffe0ff */
[----:B------:R4:W1:Y:S04]  /*9d20*/  @P0 LDS.128 R88, [R5+0x400] ;  /* 0x0004000005580984 */ /* 0x0008680000000c00 */
[----:B------:R4:W1:Y:S04]  /*9d30*/  @P0 LDS.128 R96, [R6+0x400] ;  /* 0x0004000006600984 */ /* 0x0008680000000c00 */
[----:B------:R4:W1:Y:S04]  /*9d40*/  @P0 LDS.128 R104, [R3+0x400] ;  /* 0x0004000003680984 */ /* 0x0008680000000c00 */
[----:B------:R4:W1:Y:S04]  /*9d50*/  @P0 LDS.128 R112, [R8+0x400] ;  /* 0x0004000008700984 */ /* 0x0008680000000c00 */
[----:B------:R4:W1:Y:S04]  /*9d60*/  @P0 LDS.128 R120, [R7+0x400] ;  /* 0x0004000007780984 */ /* 0x0008680000000c00 */
[----:B------:R4:W1:Y:S02]  /*9d70*/  @P0 LDS.128 R128, [R9+0x400] ;  /* 0x0004000009800984 */ /* 0x0008640000000c00 */
.L_x_129:
[----:B------:R-:W-:Y:S05]  /*9d80*/  BSYNC B1 ;  /* 0x0000000000017941 */ /* 0x000fea0003800000 */
.L_x_128:
        /* <DEDUP_REMOVED lines=21> */
.L_x_133:
[----:B--2---:R-:W-:Y:S01]  /*9ee0*/  SHF.L.U32 R70, R84, 0x10, RZ ;  /* 0x0000001054467819 */ /* 0x004fe200000006ff */
[----:B------:R-:W-:Y:S05]  /*9ef0*/  WARPSYNC.ALL ;  /* 0x0000000000007948 */ /* 0x000fea0003800000 */
[----:B------:R-:W-:Y:S01]  /*9f00*/  R2UR UR4, R16 ;  /* 0x00000000100472ca */ /* 0x000fe200000e0000 */
[----:B------:R-:W-:Y:S01]  /*9f10*/  BSSY.RECONVERGENT B0, `(.L_x_134) ;  /* 0x0000103000007945 */ /* 0x000fe20003800200 */
[----:B---3--:R-:W-:Y:S02]  /*9f20*/  LOP3.LUT R72, R87, 0xffff0000, RZ, 0xc0, !PT ;  /* 0xffff000057487812 */ /* 0x008fe400078ec0ff */
[----:B------:R-:W-:Y:S02]  /*9f30*/  ISETP.NE.AND P6, PT, R157, RZ, PT ;  /* 0x000000ff9d00720c */ /* 0x000fe40003fc5270 */
[----:B------:R-:W-:Y:S07]  /*9f40*/  ISETP.NE.AND P0, PT, R152, RZ, PT ;  /* 0x000000ff9800720c */ /* 0x000fee0003f05270 */
[----:B------:R-:W2:Y:S02]  /*9f50*/  LDTM.x64 R4, tmem[UR4] ;  /* 0x00000004000479ee */ /* 0x000ea40008340000 */
[----:B--2---:R-:W-:Y:S01]  /*9f60*/  FMUL R0, R68, R4 ;  /* 0x0000000444007220 */ /* 0x004fe20000400000 */
[----:B------:R-:W-:Y:S01]  /*9f70*/  LOP3.LUT R4, R84, 0xffff0000, RZ, 0xc0, !PT ;  /* 0xffff000054047812 */ /* 0x000fe200078ec0ff */
[C---:B------:R-:W-:Y:S01]  /*9f80*/  FMUL R3, R68.reuse, R5 ;  /* 0x0000000544037220 */ /* 0x040fe20000400000 */
[----:B------:R-:W-:Y:S01]  /*9f90*/  SHF.L.U32 R5, R85, 0x10, RZ ;  /* 0x0000001055057819 */ /* 0x000fe200000006ff */
[----:B------:R-:W-:Y:S01]  /*9fa0*/  FFMA R0, R71, R70, R0 ;  /* 0x0000004647007223 */ /* 0x000fe20000000000 */
[----:B------:R-:W-:Y:S01]  /*9fb0*/  LOP3.LUT R70, R85, 0xffff0000, RZ, 0xc0, !PT ;  /* 0xffff000055467812 */ /* 0x000fe200078ec0ff */
[C---:B------:R-:W-:Y:S01]  /*9fc0*/  FMUL R6, R68.reuse, R6 ;  /* 0x0000000644067220 */ /* 0x040fe20000400000 */
[C---:B------:R-:W-:Y:S01]  /*9fd0*/  FFMA R3, R71.reuse, R4, R3 ;  /* 0x0000000447037223 */ /* 0x040fe20000000003 */
[C---:B------:R-:W-:Y:S01]  /*9fe0*/  FMUL R7, R68.reuse, R7 ;  /* 0x0000000744077220 */ /* 0x040fe20000400000 */
[----:B------:R-:W-:Y:S01]  /*9ff0*/  FMUL R4, R68, R8 ;  /* 0x0000000844047220 */ /* 0x000fe20000400000 */
[C---:B------:R-:W-:Y:S01]  /*a000*/  LOP3.LUT R8, R86.reuse, 0xffff0000, RZ, 0xc0, !PT ;  /* 0xffff000056087812 */ /* 0x040fe200078ec0ff */
[C---:B------:R-:W-:Y:S01]  /*a010*/  FFMA R6, R71.reuse, R5, R6 ;  /* 0x0000000547067223 */ /* 0x040fe20000000006 */
[----:B------:R-:W-:Y:S01]  /*a020*/  SHF.L.U32 R5, R86, 0x10, RZ ;  /* 0x0000001056057819 */ /* 0x000fe200000006ff */
[----:B------:R-:W-:Y:S01]  /*a030*/  FFMA R7, R71, R70, R7 ;  /* 0x0000004647077223 */ /* 0x000fe20000000007 */
[----:B------:R-:W-:Y:S01]  /*a040*/  F2FP.BF16.F32.PACK_AB R100, R3, R0 ;  /* 0x000000000364723e */ /* 0x000fe200000010ff */
[----:B------:R-:W-:Y:S01]  /*a050*/  FMUL R0, R68, R9 ;  /* 0x0000000944007220 */ /* 0x000fe20000400000 */
[----:B------:R-:W-:Y:S01]  /*a060*/  SHF.L.U32 R70, R87, 0x10, RZ ;  /* 0x0000001057467819 */ /* 0x000fe200000006ff */
[----:B------:R-:W-:Y:S01]  /*a070*/  FFMA R4, R71, R5, R4 ;  /* 0x0000000547047223 */ /* 0x000fe20000000004 */
[----:B------:R-:W-:Y:S01]  /*a080*/  F2FP.BF16.F32.PACK_AB R101, R7, R6 ;  /* 0x000000060765723e */ /* 0x000fe200000010ff */
[C---:B------:R-:W-:Y:S01]  /*a090*/  FFMA R0, R71.reuse, R8, R0 ;  /* 0x0000000847007223 */ /* 0x040fe20000000000 */
[----:B-1----:R-:W-:Y:S01]  /*a0a0*/  SHF.L.U32 R8, R80, 0x10, RZ ;  /* 0x0000001050087819 */ /* 0x002fe200000006ff */
[----:B------:R-:W-:Y:S01]  /*a0b0*/  FMUL R3, R68, R10 ;  /* 0x0000000a44037220 */ /* 0x000fe20000400000 */
[----:B------:R-:W-:Y:S01]  /*a0c0*/  LOP3.LUT R10, R80, 0xffff0000, RZ, 0xc0, !PT ;  /* 0xffff0000500a7812 */ /* 0x000fe200078ec0ff */
[----:B------:R-:W-:Y:S01]  /*a0d0*/  FMUL R5, R68, R11 ;  /* 0x0000000b44057220 */ /* 0x000fe20000400000 */
[----:B------:R-:W-:Y:S01]  /*a0e0*/  F2FP.BF16.F32.PACK_AB R102, R0, R4 ;  /* 0x000000040066723e */ /* 0x000fe200000010ff */
[C---:B------:R-:W-:Y:S01]  /*a0f0*/  FMUL R6, R68.reuse, R12 ;  /* 0x0000000c44067220 */ /* 0x040fe20000400000 */
[C---:B------:R-:W-:Y:S01]  /*a100*/  FMUL R7, R68.reuse, R13 ;  /* 0x0000000d44077220 */ /* 0x040fe20000400000 */
[----:B------:R-:W-:Y:S01]  /*a110*/  FFMA R3, R71, R70, R3 ;  /* 0x0000004647037223 */ /* 0x000fe20000000003 */
[----:B------:R-:W-:Y:S01]  /*a120*/  SHF.L.U32 R70, R81, 0x10, RZ ;  /* 0x0000001051467819 */ /* 0x000fe200000006ff */
[C---:B------:R-:W-:Y:S01]  /*a130*/  FFMA R5, R71.reuse, R72, R5 ;  /* 0x0000004847057223 */ /* 0x040fe20000000005 */
[C---:B------:R-:W-:Y:S01]  /*a140*/  FFMA R6, R71.reuse, R8, R6 ;  /* 0x0000000847067223 */ /* 0x040fe20000000006 */
[C---:B------:R-:W-:Y:S01]  /*a150*/  FMUL R0, R68.reuse, R14 ;  /* 0x0000000e44007220 */ /* 0x040fe20000400000 */
[----:B------:R-:W-:Y:S01]  /*a160*/  FFMA R7, R71, R10, R7 ;  /* 0x0000000a47077223 */ /* 0x000fe20000000007 */
[C---:B------:R-:W-:Y:S01]  /*a170*/  FMUL R14, R68.reuse, R24 ;  /* 0x00000018440e7220 */ /* 0x040fe20000400000 */
[----:B------:R-:W-:Y:S01]  /*a180*/  F2FP.BF16.F32.PACK_AB R103, R5, R3 ;  /* 0x000000030567723e */ /* 0x000fe200000010ff */
[C---:B------:R-:W-:Y:S01]  /*a190*/  FMUL R24, R68.reuse, R34 ;  /* 0x0000002244187220 */ /* 0x040fe20000400000 */
[C---:B------:R-:W-:Y:S01]  /*a1a0*/  FMUL R34, R68.reuse, R44 ;  /* 0x0000002c44227220 */ /* 0x040fe20000400000 */
[C---:B------:R-:W-:Y:S01]  /*a1b0*/  FMUL R44, R68.reuse, R54 ;  /* 0x00000036442c7220 */ /* 0x040fe20000400000 */
[C---:B------:R-:W-:Y:S01]  /*a1c0*/  FMUL R54, R68.reuse, R64 ;  /* 0x0000004044367220 */ /* 0x040fe20000400000 */
[----:B------:R-:W-:Y:S01]  /*a1d0*/  F2FP.BF16.F32.PACK_AB R64, R7, R6 ;  /* 0x000000060740723e */ /* 0x000fe200000010ff */
[----:B------:R-:W-:Y:S01]  /*a1e0*/  STS.128 [R164+UR46+0x8400], R100 ;  /* 0x00840064a4007988 */ /* 0x000fe20008000c2e */
[----:B------:R-:W-:Y:S01]  /*a1f0*/  LOP3.LUT R6, R81, 0xffff0000, RZ, 0xc0, !PT ;  /* 0xffff000051067812 */ /* 0x000fe200078ec0ff */
[----:B------:R-:W-:Y:S01]  /*a200*/  FMUL R3, R68, R15 ;  /* 0x0000000f44037220 */ /* 0x000fe20000400000 */
[----:B------:R-:W-:Y:S01]  /*a210*/  SHF.L.U32 R7, R82, 0x10, RZ ;  /* 0x0000001052077819 */ /* 0x000fe200000006ff */
[C---:B------:R-:W-:Y:S01]  /*a220*/  FMUL R8, R68.reuse, R18 ;  /* 0x0000001244087220 */ /* 0x040fe20000400000 */
[C---:B------:R-:W-:Y:S01]  /*a230*/  FFMA R0, R71.reuse, R70, R0 ;  /* 0x0000004647007223 */ /* 0x040fe20000000000 */
[C---:B------:R-:W-:Y:S01]  /*a240*/  FMUL R9, R68.reuse, R19 ;  /* 0x0000001344097220 */ /* 0x040fe20000400000 */
[----:B------:R-:W-:Y:S01]  /*a250*/  FMUL R18, R68, R28 ;  /* 0x0000001c44127220 */ /* 0x000fe20000400000 */
[----:B------:R-:W-:Y:S01]  /*a260*/  FFMA R3, R71, R6, R3 ;  /* 0x0000000647037223 */ /* 0x000fe20000000003 */
[----:B------:R-:W-:Y:S01]  /*a270*/  LOP3.LUT R6, R88, 0xffff0000, RZ, 0xc0, !PT ;  /* 0xffff000058067812 */ /* 0x000fe200078ec0ff */
[C---:B------:R-:W-:Y:S01]  /*a280*/  FMUL R10, R68.reuse, R20 ;  /* 0x00000014440a7220 */ /* 0x040fe20000400000 */
        /* <DEDUP_REMOVED lines=10> */
[----:B------:R-:W-:Y:S01]  /*a330*/  FMUL R48, R68, R58 ;  /* 0x0000003a44307220 */ /* 0x000fe20000400000 */
[----:B------:R-:W-:Y:S01]  /*a340*/  LOP3.LUT R58, R82, 0xffff0000, RZ, 0xc0, !PT ;  /* 0xffff0000523a7812 */ /* 0x000fe200078ec0ff */
[C---:B------:R-:W-:Y:S01]  /*a350*/  FMUL R4, R68.reuse, R16 ;  /* 0x0000001044047220 */ /* 0x040fe20000400000 */
[C---:B------:R-:W-:Y:S01]  /*a360*/  FMUL R40, R68.reuse, R50 ;  /* 0x0000003244287220 */ /* 0x040fe20000400000 */
[C---:B------:R-:W-:Y:S01]  /*a370*/  FMUL R45, R68.reuse, R55 ;  /* 0x00000037442d7220 */ /* 0x040fe20000400000 */
[C---:B------:R-:W-:Y:S01]  /*a380*/  FMUL R49, R68.reuse, R59 ;  /* 0x0000003b44317220 */ /* 0x040fe20000400000 */
[----:B------:R-:W-:Y:S01]  /*a390*/  SHF.L.U32 R59, R83, 0x10, RZ ;  /* 0x00000010533b7819 */ /* 0x000fe200000006ff */
[C---:B------:R-:W-:Y:S01]  /*a3a0*/  FMUL R55, R68.reuse, R65 ;  /* 0x0000004144377220 */ /* 0x040fe20000400000 */
[----:B------:R-:W-:Y:S01]  /*a3b0*/  F2FP.BF16.F32.PACK_AB R65, R3, R0 ;  /* 0x000000000341723e */ /* 0x000fe200000010ff */
[----:B------:R-:W-:Y:S01]  /*a3c0*/  FMUL R5, R68, R17 ;  /* 0x0000001144057220 */ /* 0x000fe20000400000 */
[----:B------:R-:W-:Y:S01]  /*a3d0*/  SHF.L.U32 R0, R88, 0x10, RZ ;  /* 0x0000001058007819 */ /* 0x000fe200000006ff */
[C---:B------:R-:W-:Y:S01]  /*a3e0*/  FMUL R50, R68.reuse, R60 ;  /* 0x0000003c44327220 */ /* 0x040fe20000400000 */
[----:B------:R-:W-:Y:S01]  /*a3f0*/  LOP3.LUT R60, R83, 0xffff0000, RZ, 0xc0, !PT ;  /* 0xffff0000533c7812 */ /* 0x000fe200078ec0ff */
[----:B------:R-:W-:Y:S01]  /*a400*/  FFMA R4, R71, R7, R4 ;  /* 0x0000000747047223 */ /* 0x000fe20000000004 */
[----:B------:R-:W-:Y:S01]  /*a410*/  SHF.L.U32 R3, R89, 0x10, RZ ;  /* 0x0000001059037819 */ /* 0x000fe200000006ff */
[C---:B------:R-:W-:Y:S01]  /*a420*/  FFMA R5, R71.reuse, R58, R5 ;  /* 0x0000003a47057223 */ /* 0x040fe20000000005 */
[C---:B------:R-:W-:Y:S01]  /*a430*/  FFMA R8, R71.reuse, R59, R8 ;  /* 0x0000003b47087223 */ /* 0x040fe20000000008 */
[C---:B------:R-:W-:Y:S01]  /*a440*/  FFMA R9, R71.reuse, R60, R9 ;  /* 0x0000003c47097223 */ /* 0x040fe20000000009 */
[----:B------:R-:W-:Y:S01]  /*a450*/  FFMA R10, R71, R0, R10 ;  /* 0x00000000470a7223 */ /* 0x000fe2000000000a */
[----:B------:R-:W-:Y:S01]  /*a460*/  LOP3.LUT R0, R89, 0xffff0000, RZ, 0xc0, !PT ;  /* 0xffff000059007812 */ /* 0x000fe200078ec0ff */
[C---:B------:R-:W-:Y:S01]  /*a470*/  FMUL R11, R68.reuse, R21 ;  /* 0x00000015440b7220 */ /* 0x040fe20000400000 */
[C---:B------:R-:W-:Y:S01]  /*a480*/  FMUL R12, R68.reuse, R22 ;  /* 0x00000016440c7220 */ /* 0x040fe20000400000 */
[C---:B------:R-:W-:Y:S01]  /*a490*/  FMUL R13, R68.reuse, R23 ;  /* 0x00000017440d7220 */ /* 0x040fe20000400000 */
[C---:B------:R-:W-:Y:S01]  /*a4a0*/  FMUL R16, R68.reuse, R26 ;  /* 0x0000001a44107220 */ /* 0x040fe20000400000 */
[C---:B------:R-:W-:Y:S01]  /*a4b0*/  FMUL R26, R68.reuse, R36 ;  /* 0x00000024441a7220 */ /* 0x040fe20000400000 */
[----:B------:R-:W-:Y:S01]  /*a4c0*/  FFMA R11, R71, R6, R11 ;  /* 0x00000006470b7223 */ /* 0x000fe2000000000b */
[----:B------:R-:W-:Y:S01]  /*a4d0*/  LOP3.LUT R6, R99, 0xffff0000, RZ, 0xc0, !PT ;  /* 0xffff000063067812 */ /* 0x000fe200078ec0ff */
[----:B------:R-:W-:Y:S01]  /*a4e0*/  FMUL R36, R68, R46 ;  /* 0x0000002e44247220 */ /* 0x000fe20000400000 */
[----:B------:R-:W-:Y:S01]  /*a4f0*/  FFMA R12, R71, R3, R12 ;  /* 0x00000003470c7223 */ /* 0x000fe2000000000c */
[----:B------:R-:W-:Y:S01]  /*a500*/  SHF.L.U32 R3, R90, 0x10, RZ ;  /* 0x000000105a037819 */ /* 0x000fe200000006ff */
[C---:B------:R-:W-:Y:S01]  /*a510*/  FMUL R46, R68.reuse, R56 ;  /* 0x00000038442e7220 */ /* 0x040fe20000400000 */
[----:B------:R-:W-:Y:S01]  /*a520*/  FMUL R56, R68, R66 ;  /* 0x0000004244387220 */ /* 0x000fe20000400000 */
[----:B------:R-:W-:Y:S01]  /*a530*/  F2FP.BF16.F32.PACK_AB R66, R5, R4 ;  /* 0x000000040542723e */ /* 0x000fe200000010ff */
[C---:B------:R-:W-:Y:S01]  /*a540*/  FFMA R13, R71.reuse, R0, R13 ;  /* 0x00000000470d7223 */ /* 0x040fe2000000000d */
[----:B------:R-:W-:Y:S01]  /*a550*/  LOP3.LUT R0, R90, 0xffff0000, RZ, 0xc0, !PT ;  /* 0xffff00005a007812 */ /* 0x000fe200078ec0ff */
[----:B------:R-:W-:Y:S01]  /*a560*/  FFMA R14, R71, R3, R14 ;  /* 0x00000003470e7223 */ /* 0x000fe2000000000e */
[C---:B------:R-:W-:Y:S01]  /*a570*/  SHF.L.U32 R5, R91.reuse, 0x10, RZ ;  /* 0x000000105b057819 */ /* 0x040fe200000006ff */
[----:B------:R-:W-:Y:S01]  /*a580*/  FMUL R17, R68, R27 ;  /* 0x0000001b44117220 */ /* 0x000fe20000400000 */
[----:B------:R-:W-:Y:S01]  /*a590*/  LOP3.LUT R4, R91, 0xffff0000, RZ, 0xc0, !PT ;  /* 0xffff00005b047812 */ /* 0x000fe200078ec0ff */
[C---:B------:R-:W-:Y:S01]  /*a5a0*/  FFMA R15, R71.reuse, R0, R15 ;  /* 0x00000000470f7223 */ /* 0x040fe2000000000f */
[C---:B------:R-:W-:Y:S01]  /*a5b0*/  SHF.L.U32 R0, R96.reuse, 0x10, RZ ;  /* 0x0000001060007819 */ /* 0x040fe200000006ff */
[----:B------:R-:W-:Y:S01]  /*a5c0*/  FFMA R16, R71, R5, R16 ;  /* 0x0000000547107223 */ /* 0x000fe20000000010 */
[----:B------:R-:W-:Y:S01]  /*a5d0*/  SHF.L.U32 R3, R97, 0x10, RZ ;  /* 0x0000001061037819 */ /* 0x000fe200000006ff */
[----:B------:R-:W-:Y:S01]  /*a5e0*/  FFMA R17, R71, R4, R17 ;  /* 0x0000000447117223 */ /* 0x000fe20000000011 */
[----:B------:R-:W-:Y:S01]  /*a5f0*/  LOP3.LUT R4, R96, 0xffff0000, RZ, 0xc0, !PT ;  /* 0xffff000060047812 */ /* 0x000fe200078ec0ff */
[C---:B------:R-:W-:Y:S01]  /*a600*/  FMUL R27, R68.reuse, R37 ;  /* 0x00000025441b7220 */ /* 0x040fe20000400000 */
[----:B------:R-:W-:Y:S01]  /*a610*/  SHF.L.U32 R5, R99, 0x10, RZ ;  /* 0x0000001063057819 */ /* 0x000fe200000006ff */
[C---:B------:R-:W-:Y:S01]  /*a620*/  FMUL R37, R68.reuse, R47 ;  /* 0x0000002f44257220 */ /* 0x040fe20000400000 */
[C---:B------:R-:W-:Y:S01]  /*a630*/  FMUL R47, R68.reuse, R57 ;  /* 0x00000039442f7220 */ /* 0x040fe20000400000 */
[----:B------:R-:W-:Y:S01]  /*a640*/  FMUL R57, R68, R67 ;  /* 0x0000004344397220 */ /* 0x000fe20000400000 */
[----:B------:R-:W-:Y:S01]  /*a650*/  F2FP.BF16.F32.PACK_AB R67, R9, R8 ;  /* 0x000000080943723e */ /* 0x000fe200000010ff */
[----:B------:R-:W-:Y:S01]  /*a660*/  FFMA R18, R71, R0, R18 ;  /* 0x0000000047127223 */ /* 0x000fe20000000012 */
[----:B------:R-:W-:Y:S01]  /*a670*/  LOP3.LUT R0, R97, 0xffff0000, RZ, 0xc0, !PT ;  /* 0xffff000061007812 */ /* 0x000fe200078ec0ff */
[C---:B------:R-:W-:Y:S01]  /*a680*/  FFMA R19, R71.reuse, R4, R19 ;  /* 0x0000000447137223 */ /* 0x040fe20000000013 */
[C---:B------:R-:W-:Y:S01]  /*a690*/  LOP3.LUT R4, R98.reuse, 0xffff0000, RZ, 0xc0, !PT ;  /* 0xffff000062047812 */ /* 0x040fe200078ec0ff */
[----:B------:R-:W-:Y:S01]  /*a6a0*/  FFMA R20, R71, R3, R20 ;  /* 0x0000000347147223 */ /* 0x000fe20000000014 */
[----:B------:R-:W-:Y:S01]  /*a6b0*/  SHF.L.U32 R3, R98, 0x10, RZ ;  /* 0x0000001062037819 */ /* 0x000fe200000006ff */
[C---:B------:R-:W-:Y:S01]  /*a6c0*/  FMUL R21, R68.reuse, R31 ;  /* 0x0000001f44157220 */ /* 0x040fe20000400000 */
[----:B------:R-:W-:Y:S01]  /*a6d0*/  F2FP.BF16.F32.PACK_AB R8, R11, R10 ;  /* 0x0000000a0b08723e */ /* 0x000fe200000010ff */
[C---:B------:R-:W-:Y:S01]  /*a6e0*/  FMUL R22, R68.reuse, R32 ;  /* 0x0000002044167220 */ /* 0x040fe20000400000 */
[----:B------:R-:W-:Y:S01]  /*a6f0*/  F2FP.BF16.F32.PACK_AB R9, R13, R12 ;  /* 0x0000000c0d09723e */ /* 0x000fe200000010ff */
[----:B------:R-:W-:Y:S01]  /*a700*/  STS.128 [R163+0x8400], R64 ;  /* 0x00840040a3007388 */ /* 0x000fe20000000c00 */
[----:B------:R-:W-:Y:S01]  /*a710*/  F2FP.BF16.F32.PACK_AB R10, R15, R14 ;  /* 0x0000000e0f0a723e */ /* 0x000fe200000010ff */
[----:B------:R-:W-:Y:S01]  /*a720*/  FMUL R23, R68, R33 ;  /* 0x0000002144177220 */ /* 0x000fe20000400000 */
[----:B------:R-:W-:Y:S01]  /*a730*/  F2FP.BF16.F32.PACK_AB R11, R17, R16 ;  /* 0x00000010110b723e */ /* 0x000fe200000010ff */
[----:B------:R-:W-:Y:S01]  /*a740*/  FFMA R21, R71, R0, R21 ;  /* 0x0000000047157223 */ /* 0x000fe20000000015 */
[----:B------:R-:W-:Y:S01]  /*a750*/  F2FP.BF16.F32.PACK_AB R12, R19, R18 ;  /* 0x00000012130c723e */ /* 0x000fe200000010ff */
[C---:B------:R-:W-:Y:S01]  /*a760*/  FFMA R22, R71.reuse, R3, R22 ;  /* 0x0000000347167223 */ /* 0x040fe20000000016 */
[C---:B------:R-:W-:Y:S01]  /*a770*/  SHF.L.U32 R0, R104.reuse, 0x10, RZ ;  /* 0x0000001068007819 */ /* 0x040fe200000006ff */
[----:B------:R-:W-:Y:S01]  /*a780*/  FFMA R23, R71, R4, R23 ;  /* 0x0000000447177223 */ /* 0x000fe20000000017 */
[----:B------:R-:W-:Y:S01]  /*a790*/  F2FP.BF16.F32.PACK_AB R13, R21, R20 ;  /* 0x00000014150d723e */ /* 0x000fe200000010ff */
[C---:B------:R-:W-:Y:S01]  /*a7a0*/  FFMA R24, R71.reuse, R5, R24 ;  /* 0x0000000547187223 */ /* 0x040fe20000000018 */
[----:B------:R-:W-:Y:S01]  /*a7b0*/  LOP3.LUT R4, R104, 0xffff0000, RZ, 0xc0, !PT ;  /* 0xffff000068047812 */ /* 0x000fe200078ec0ff */
[----:B------:R-:W-:Y:S01]  /*a7c0*/  FFMA R25, R71, R6, R25 ;  /* 0x0000000647197223 */ /* 0x000fe20000000019 */
[----:B------:R-:W-:Y:S01]  /*a7d0*/  F2FP.BF16.F32.PACK_AB R14, R23, R22 ;  /* 0x00000016170e723e */ /* 0x000fe200000010ff */
[----:B------:R1:W-:Y:S01]  /*a7e0*/  STS.128 [R162+0x8400], R8 ;  /* 0x00840008a2007388 */ /* 0x0003e20000000c00 */
[----:B------:R-:W-:Y:S01]  /*a7f0*/  SHF.L.U32 R3, R105, 0x10, RZ ;  /* 0x0000001069037819 */ /* 0x000fe200000006ff */
[----:B------:R-:W-:Y:S01]  /*a800*/  FFMA R26, R71, R0, R26 ;  /* 0x00000000471a7223 */ /* 0x000fe2000000001a */
[----:B------:R-:W-:Y:S01]  /*a810*/  F2FP.BF16.F32.PACK_AB R15, R25, R24 ;  /* 0x00000018190f723e */ /* 0x000fe200000010ff */
[----:B------:R-:W-:Y:S01]  /*a820*/  FFMA R27, R71, R4, R27 ;  /* 0x00000004471b7223 */ /* 0x000fe2000000001b */
[----:B------:R-:W-:Y:S01]  /*a830*/  LOP3.LUT R0, R105, 0xffff0000, RZ, 0xc0, !PT ;  /* 0xffff000069007812 */ /* 0x000fe200078ec0ff */
[C---:B------:R-:W-:Y:S01]  /*a840*/  FFMA R28, R71.reuse, R3, R28 ;  /* 0x00000003471c7223 */ /* 0x040fe2000000001c */
[C---:B------:R-:W-:Y:S01]  /*a850*/  SHF.L.U32 R3, R106.reuse, 0x10, RZ ;  /* 0x000000106a037819 */ /* 0x040fe200000006ff */
[----:B------:R2:W-:Y:S01]  /*a860*/  STS.128 [R161+0x8400], R12 ;  /* 0x0084000ca1007388 */ /* 0x0005e20000000c00 */
[----:B------:R-:W-:Y:S01]  /*a870*/  LOP3.LUT R4, R106, 0xffff0000, RZ, 0xc0, !PT ;  /* 0xffff00006a047812 */ /* 0x000fe200078ec0ff */
[----:B------:R-:W-:Y:S01]  /*a880*/  FFMA R29, R71, R0, R29 ;  /* 0x00000000471d7223 */ /* 0x000fe2000000001d */
[C---:B------:R-:W-:Y:S01]  /*a890*/  SHF.L.U32 R5, R107.reuse, 0x10, RZ ;  /* 0x000000106b057819 */ /* 0x040fe200000006ff */
[C---:B------:R-:W-:Y:S01]  /*a8a0*/  FMUL R31, R68.reuse, R41 ;  /* 0x00000029441f7220 */ /* 0x040fe20000400000 */
[----:B------:R-:W-:Y:S01]  /*a8b0*/  LOP3.LUT R6, R107, 0xffff0000, RZ, 0xc0, !PT ;  /* 0xffff00006b067812 */ /* 0x000fe200078ec0ff */
[----:B------:R-:W-:Y:S01]  /*a8c0*/  FMUL R32, R68, R42 ;  /* 0x0000002a44207220 */ /* 0x000fe20000400000 */
[----:B------:R-:W-:Y:S01]  /*a8d0*/  SHF.L.U32 R0, R112, 0x10, RZ ;  /* 0x0000001070007819 */ /* 0x000fe200000006ff */
[----:B------:R-:W-:Y:S01]  /*a8e0*/  FMUL R33, R68, R43 ;  /* 0x0000002b44217220 */ /* 0x000fe20000400000 */
[----:B------:R-:W-:Y:S01]  /*a8f0*/  LEA R16, R77, UR46, 0x3 ;  /* 0x0000002e4d107c11 */ /* 0x000fe2000f8e18ff */
[----:B------:R-:W-:Y:S01]  /*a900*/  FFMA R30, R71, R3, R30 ;  /* 0x00000003471e7223 */ /* 0x000fe2000000001e */
[----:B------:R-:W-:Y:S01]  /*a910*/  SHF.L.U32 R3, R113, 0x10, RZ ;  /* 0x0000001071037819 */ /* 0x000fe200000006ff */
[C---:B------:R-:W-:Y:S01]  /*a920*/  FFMA R31, R71.reuse, R4, R31 ;  /* 0x00000004471f7223 */ /* 0x040fe2000000001f */
[----:B------:R-:W-:Y:S01]  /*a930*/  LOP3.LUT R4, R112, 0xffff0000, RZ, 0xc0, !PT ;  /* 0xffff000070047812 */ /* 0x000fe200078ec0ff */
[----:B------:R-:W-:Y:S01]  /*a940*/  FFMA R32, R71, R5, R32 ;  /* 0x0000000547207223 */ /* 0x000fe20000000020 */
[----:B------:R-:W-:Y:S01]  /*a950*/  SHF.L.U32 R5, R115, 0x10, RZ ;  /* 0x0000001073057819 */ /* 0x000fe200000006ff */
[----:B------:R-:W-:Y:S01]  /*a960*/  FFMA R33, R71, R6, R33 ;  /* 0x0000000647217223 */ /* 0x000fe20000000021 */
[----:B------:R-:W-:Y:S01]  /*a970*/  LOP3.LUT R6, R131, 0xffff0000, RZ, 0xc0, !PT ;  /* 0xffff000083067812 */ /* 0x000fe200078ec0ff */
[----:B------:R-:W-:Y:S01]  /*a980*/  FFMA R34, R71, R0, R34 ;  /* 0x0000000047227223 */ /* 0x000fe20000000022 */
[----:B------:R-:W-:Y:S01]  /*a990*/  LOP3.LUT R0, R113, 0xffff0000, RZ, 0xc0, !PT ;  /* 0xffff000071007812 */ /* 0x000fe200078ec0ff */
[C---:B------:R-:W-:Y:S01]  /*a9a0*/  FFMA R35, R71.reuse, R4, R35 ;  /* 0x0000000447237223 */ /* 0x040fe20000000023 */
[----:B------:R-:W-:Y:S01]  /*a9b0*/  LOP3.LUT R4, R120, 0xffff0000, RZ, 0xc0, !PT ;  /* 0xffff000078047812 */ /* 0x000fe200078ec0ff */
[C---:B------:R-:W-:Y:S01]  /*a9c0*/  FFMA R36, R71.reuse, R3, R36 ;  /* 0x0000000347247223 */ /* 0x040fe20000000024 */
[C---:B------:R-:W-:Y:S01]  /*a9d0*/  SHF.L.U32 R3, R114.reuse, 0x10, RZ ;  /* 0x0000001072037819 */ /* 0x040fe200000006ff */
[----:B------:R-:W-:Y:S01]  /*a9e0*/  FFMA R37, R71, R0, R37 ;  /* 0x0000000047257223 */ /* 0x000fe20000000025 */
[----:B------:R-:W-:Y:S01]  /*a9f0*/  LOP3.LUT R0, R114, 0xffff0000, RZ, 0xc0, !PT ;  /* 0xffff000072007812 */ /* 0x000fe200078ec0ff */
[----:B------:R-:W-:Y:S01]  /*aa00*/  FMUL R41, R68, R51 ;  /* 0x0000003344297220 */ /* 0x000fe20000400000 */
[----:B-1----:R-:W-:Y:S01]  /*aa10*/  F2FP.BF16.F32.PACK_AB R8, R35, R34 ;  /* 0x000000222308723e */ /* 0x002fe200000010ff */
[C---:B------:R-:W-:Y:S01]  /*aa20*/  FFMA R38, R71.reuse, R3, R38 ;  /* 0x0000000347267223 */ /* 0x040fe20000000026 */
[----:B------:R-:W-:Y:S01]  /*aa30*/  SHF.L.U32 R3, R120, 0x10, RZ ;  /* 0x0000001078037819 */ /* 0x000fe200000006ff */
[----:B------:R-:W-:Y:S01]  /*aa40*/  FFMA R39, R71, R0, R39 ;  /* 0x0000000047277223 */ /* 0x000fe20000000027 */
[----:B--2---:R-:W-:Y:S01]  /*aa50*/  F2FP.BF16.F32.PACK_AB R12, R27, R26 ;  /* 0x0000001a1b0c723e */ /* 0x004fe200000010ff */
[----:B------:R-:W-:Y:S01]  /*aa60*/  FFMA R40, R71, R5, R40 ;  /* 0x0000000547287223 */ /* 0x000fe20000000028 */
[----:B------:R-:W-:Y:S01]  /*aa70*/  F2FP.BF16.F32.PACK_AB R13, R29, R28 ;  /* 0x0000001c1d0d723e */ /* 0x000fe200000010ff */
[C---:B------:R-:W-:Y:S01]  /*aa80*/  FMUL R42, R68.reuse, R52 ;  /* 0x00000034442a7220 */ /* 0x040fe20000400000 */
[----:B------:R-:W-:Y:S01]  /*aa90*/  F2FP.BF16.F32.PACK_AB R14, R31, R30 ;  /* 0x0000001e1f0e723e */ /* 0x000fe200000010ff */
[C---:B------:R-:W-:Y:S01]  /*aaa0*/  FMUL R43, R68.reuse, R53 ;  /* 0x00000035442b7220 */ /* 0x040fe20000400000 */
[----:B------:R-:W-:Y:S01]  /*aab0*/  F2FP.BF16.F32.PACK_AB R15, R33, R32 ;  /* 0x00000020210f723e */ /* 0x000fe200000010ff */
[C---:B------:R-:W-:Y:S01]  /*aac0*/  FMUL R51, R68.reuse, R61 ;  /* 0x0000003d44337220 */ /* 0x040fe20000400000 */
[----:B------:R-:W-:Y:S01]  /*aad0*/  LOP3.LUT R0, R115, 0xffff0000, RZ, 0xc0, !PT ;  /* 0xffff000073007812 */ /* 0x000fe200078ec0ff */
[----:B------:R-:W-:Y:S01]  /*aae0*/  FMUL R52, R68, R62 ;  /* 0x0000003e44347220 */ /* 0x000fe20000400000 */
[----:B------:R-:W-:Y:S01]  /*aaf0*/  SHF.L.U32 R5, R121, 0x10, RZ ;  /* 0x0000001079057819 */ /* 0x000fe200000006ff */
[----:B------:R1:W-:Y:S01]  /*ab00*/  STS.128 [R147+0x8400], R12 ;  /* 0x0084000c93007388 */ /* 0x0003e20000000c00 */
[----:B------:R-:W-:Y:S01]  /*ab10*/  F2FP.BF16.F32.PACK_AB R9, R37, R36 ;  /* 0x000000242509723e */ /* 0x000fe200000010ff */
[----:B------:R-:W-:Y:S01]  /*ab20*/  FFMA R41, R71, R0, R41 ;  /* 0x0000000047297223 */ /* 0x000fe20000000029 */
[----:B------:R-:W-:Y:S01]  /*ab30*/  LOP3.LUT R0, R121, 0xffff0000, RZ, 0xc0, !PT ;  /* 0xffff000079007812 */ /* 0x000fe200078ec0ff */
[C---:B------:R-:W-:Y:S01]  /*ab40*/  FFMA R42, R71.reuse, R3, R42 ;  /* 0x00000003472a7223 */ /* 0x040fe2000000002a */
[C---:B------:R-:W-:Y:S01]  /*ab50*/  SHF.L.U32 R3, R122.reuse, 0x10, RZ ;  /* 0x000000107a037819 */ /* 0x040fe200000006ff */
[----:B------:R-:W-:Y:S01]  /*ab60*/  FFMA R43, R71, R4, R43 ;  /* 0x00000004472b7223 */ /* 0x000fe2000000002b */
[----:B------:R-:W-:Y:S01]  /*ab70*/  LOP3.LUT R4, R123, 0xffff0000, RZ, 0xc0, !PT ;  /* 0xffff00007b047812 */ /* 0x000fe200078ec0ff */
[----:B------:R-:W-:Y:S01]  /*ab80*/  FFMA R44, R71, R5, R44 ;  /* 0x00000005472c7223 */ /* 0x000fe2000000002c */
[----:B------:R-:W-:Y:S01]  /*ab90*/  SHF.L.U32 R5, R123, 0x10, RZ ;  /* 0x000000107b057819 */ /* 0x000fe200000006ff */
[C---:B------:R-:W-:Y:S01]  /*aba0*/  FFMA R45, R71.reuse, R0, R45 ;  /* 0x00000000472d7223 */ /* 0x040fe2000000002d */
[----:B------:R-:W-:Y:S01]  /*abb0*/  LOP3.LUT R0, R122, 0xffff0000, RZ, 0xc0, !PT ;  /* 0xffff00007a007812 */ /* 0x000fe200078ec0ff */
[----:B------:R-:W-:Y:S01]  /*abc0*/  FFMA R46, R71, R3, R46 ;  /* 0x00000003472e7223 */ /* 0x000fe2000000002e */
[----:B------:R-:W-:Y:S01]  /*abd0*/  SHF.L.U32 R3, R129, 0x10, RZ ;  /* 0x0000001081037819 */ /* 0x000fe200000006ff */
[----:B------:R-:W-:Y:S01]  /*abe0*/  FMUL R53, R68, R63 ;  /* 0x0000003f44357220 */ /* 0x000fe20000400000 */
        /* <DEDUP_REMOVED lines=8> */
[----:B------:R-:W-:Y:S01]  /*ac70*/  LOP3.LUT R0, R129, 0xffff0000, RZ, 0xc0, !PT ;  /* 0xffff000081007812 */ /* 0x000fe200078ec0ff */
[----:B------:R2:W-:Y:S01]  /*ac80*/  STS.128 [R160+0x8400], R8 ;  /* 0x00840008a0007388 */ /* 0x0005e20000000c00 */
[----:B------:R-:W-:Y:S01]  /*ac90*/  SHF.L.U32 R5, R131, 0x10, RZ ;  /* 0x0000001083057819 */ /* 0x000fe200000006ff */
[C---:B------:R-:W-:Y:S01]  /*aca0*/  FFMA R51, R71.reuse, R4, R51 ;  /* 0x0000000447337223 */ /* 0x040fe20000000033 */
[C---:B------:R-:W-:Y:S01]  /*acb0*/  LOP3.LUT R4, R130.reuse, 0xffff0000, RZ, 0xc0, !PT ;  /* 0xffff000082047812 */ /* 0x040fe200078ec0ff */
[C---:B------:R-:W-:Y:S01]  /*acc0*/  FFMA R52, R71.reuse, R3, R52 ;  /* 0x0000000347347223 */ /* 0x040fe20000000034 */
[----:B------:R-:W-:Y:S01]  /*acd0*/  SHF.L.U32 R3, R130, 0x10, RZ ;  /* 0x0000001082037819 */ /* 0x000fe200000006ff */
[----:B------:R-:W-:Y:S01]  /*ace0*/  FFMA R53, R71, R0, R53 ;  /* 0x0000000047357223 */ /* 0x000fe20000000035 */
[----:B-1----:R-:W-:Y:S02]  /*acf0*/  F2FP.BF16.F32.PACK_AB R12, R43, R42 ;  /* 0x0000002a2b0c723e */ /* 0x002fe400000010ff */
[----:B------:R-:W-:Y:S01]  /*ad00*/  F2FP.BF16.F32.PACK_AB R13, R45, R44 ;  /* 0x0000002c2d0d723e */ /* 0x000fe200000010ff */
[----:B------:R-:W-:Y:S01]  /*ad10*/  FFMA R54, R71, R3, R54 ;  /* 0x0000000347367223 */ /* 0x000fe20000000036 */
[----:B------:R-:W-:Y:S01]  /*ad20*/  F2FP.BF16.F32.PACK_AB R14, R47, R46 ;  /* 0x0000002e2f0e723e */ /* 0x000fe200000010ff */
[----:B------:R-:W-:Y:S01]  /*ad30*/  FFMA R55, R71, R4, R55 ;  /* 0x0000000447377223 */ /* 0x000fe20000000037 */
[----:B------:R-:W-:Y:S01]  /*ad40*/  F2FP.BF16.F32.PACK_AB R15, R49, R48 ;  /* 0x00000030310f723e */ /* 0x000fe200000010ff */
[C---:B------:R-:W-:Y:S01]  /*ad50*/  FFMA R56, R71.reuse, R5, R56 ;  /* 0x0000000547387223 */ /* 0x040fe20000000038 */
[----:B------:R-:W-:Y:S01]  /*ad60*/  FFMA R57, R71, R6, R57 ;  /* 0x0000000647397223 */ /* 0x000fe20000000039 */
[----:B------:R-:W-:Y:S02]  /*ad70*/  F2FP.BF16.F32.PACK_AB R4, R51, R50 ;  /* 0x000000323304723e */ /* 0x000fe400000010ff */
        /* <DEDUP_REMOVED lines=14> */
[----:B-1----:R-:W1:Y:S01]  /*ae60*/  FENCE.VIEW.ASYNC.S ;  /* 0x00000000000073c6 */ /* 0x002e620000000000 */
[----:B------:R-:W-:Y:S01]  /*ae70*/  @P6 PRMT R0, R165, 0x654, R0 ;  /* 0x00000654a5006816 */ /* 0x000fe20000000000 */
[----:B-1----:R-:W-:Y:S06]  /*ae80*/  BAR.SYNC.DEFER_BLOCKING 0x1, 0x80 ;  /* 0x0042000000007b1d */ /* 0x002fec0000010000 */
        /* <DEDUP_REMOVED lines=11> */
.L_x_135:
[----:B------:R-:W-:Y:S05]  /*af40*/  BSYNC.RECONVERGENT B0 ;  /* 0x0000000000007941 */ /* 0x000fea0003800200 */
.L_x_134:
[----:B------:R-:W-:Y:S01]  /*af50*/  BAR.SYNC.DEFER_BLOCKING 0x1, 0x80 ;  /* 0x0042000000007b1d */ /* 0x000fe20000010000 */
[----:B------:R-:W-:Y:S02]  /*af60*/  UIADD3 UR4, UPT, UPT, UR47, 0x1, URZ ;  /* 0x000000012f047890 */ /* 0x000fe4000fffe0ff */
[----:B------:R-:W-:Y:S02]  /*af70*/  UISETP.NE.AND UP0, UPT, UR39, URZ, UPT ;  /* 0x000000ff2700728c */ /* 0x000fe4000bf05270 */
[----:B------:R-:W-:Y:S02]  /*af80*/  UISETP.NE.AND UP1, UPT, UR4, 0x4, UPT ;  /* 0x000000040400788c */ /* 0x000fe4000bf25270 */
[----:B------:R-:W-:Y:S02]  /*af90*/  USEL UR40, URZ, 0xc0, !UP0 ;  /* 0x000000c0ff287887 */ /* 0x000fe4000c000000 */
[----:B------:R-:W-:Y:S01]  /*afa0*/  USEL UR52, UR4, URZ, UP1 ;  /* 0x000000ff04347287 */ /* 0x000fe20008800000 */
[----:B------:R1:W-:Y:S01]  /*afb0*/  @P6 SYNCS.ARRIVE.TRANS64.RED.A1T0 RZ, [R0+URZ], RZ ;  /* 0x000000ff00ff69a7 */ /* 0x0003e200081004ff */
[----:B------:R-:W-:Y:S01]  /*afc0*/  BSSY B1, `(.L_x_136) ;  /* 0x000001f000017945 */ /* 0x000fe20003800000 */
[----:B------:R-:W3:Y:S02]  /*afd0*/  @P6 SYNCS.PHASECHK.TRANS64.TRYWAIT P0, [R16+URZ+0x40], R3 ;  /* 0x00004003100065a7 */ /* 0x000ee400080011ff */
[----:B---3--:R-:W-:Y:S01]  /*afe0*/  @P6 SEL R79, RZ, 0x1, !P0 ;  /* 0x00000001ff4f6807 */ /* 0x008fe20004000000 */
[----:B-1----:R-:W-:Y:S06]  /*aff0*/  @!P6 BRA `(.L_x_137) ;  /* 0x00000000006ce947 */ /* 0x002fec0003800000 */
[----:B------:R-:W-:Y:S01]  /*b000*/  ISETP.NE.AND P1, PT, R93, RZ, PT ;  /* 0x000000ff5d00720c */ /* 0x000fe20003f25270 */
[----:B------:R-:W-:Y:S01]  /*b010*/  BSSY B0, `(.L_x_138) ;  /* 0x000000b000007945 */ /* 0x000fe20003800000 */
[----:B------:R-:W-:Y:S11]  /*b020*/  ISETP.NE.AND P0, PT, R79, RZ, PT ;  /* 0x000000ff4f00720c */ /* 0x000ff60003f05270 */
[----:B------:R-:W-:Y:S05]  /*b030*/  @P1 IMAD R77, R77, 0x4000, R164 ;  /* 0x000040004d4d1824 */ /* 0x000fea00078e02a4 */
[----:B------:R-:W-:Y:S04]  /*b040*/  @P1 IADD3 R3, PT, PT, R77, UR46, RZ ;  /* 0x0000002e4d031c10 */ /* 0x000fe8000fffe0ff */
[----:B--2---:R-:W-:Y:S01]  /*b050*/  @P1 IADD3 R7, PT, PT, R92, R3, RZ ;  /* 0x000000035c071210 */ /* 0x004fe20007ffe0ff */
[--C-:B------:R-:W-:Y:S02]  /*b060*/  @P1 IMAD.IADD R5, R78, 0x1, R3.reuse ;  /* 0x000000014e051824 */ /* 0x100fe400078e0203 */
[----:B------:R-:W-:Y:S01]  /*b070*/  @P1 IMAD.IADD R0, R94, 0x1, R3 ;  /* 0x000000015e001824 */ /* 0x000fe200078e0203 */
[----:B------:R-:W-:Y:S06]  /*b080*/  @P0 BRA `(.L_x_139) ;  /* 0x00000000000c0947 */ /* 0x000fec0003800000 */
[----:B------:R-:W-:Y:S04]  /*b090*/  SHF.L.U32 R3, R149, 0x1f, RZ ;  /* 0x0000001f95037819 */ /* 0x000fe800000006ff */
[----:B------:R-:W1:Y:S02]  /*b0a0*/  SYNCS.PHASECHK.TRANS64.TRYWAIT P0, [R16+URZ+0x40], R3 ;  /* 0x00004003100075a7 */ /* 0x000e6400080011ff */
[----:B-1----:R-:W-:Y:S05]  /*b0b0*/  @!P0 BRA `(.L_x_140) ;  /* 0x0000002000888947 */ /* 0x002fea0003800000 */
.L_x_139:
[----:B------:R-:W-:Y:S05]  /*b0c0*/  BSYNC B0 ;  /* 0x0000000000007941 */ /* 0x000fea0003800000 */
.L_x_138:
[----:B------:R-:W-:Y:S11]  /*b0d0*/  ISETP.NE.AND P0, PT, R93, RZ, PT ;  /* 0x000000ff5d00720c */ /* 0x000ff60003f05270 */
[----:B------:R-:W-:Y:S02]  /*b0e0*/  @!UPT UIADD3 URZ, UPT, UPT, URZ, URZ, URZ ;  /* 0x000000fffffff290 */ /* 0x000fe4000fffe0ff */
[----:B------:R3:W4:Y:S01]  /*b0f0*/  @P0 LDS.128 R84, [R77+UR46+0x400] ;  /* 0x0004002e4d540984 */ /* 0x0007220008000c00 */
[----:B-1----:R-:W-:Y:S01]  /*b100*/  @P0 IMAD.IADD R3, R92, 0x1, R5 ;  /* 0x000000015c030824 */ /* 0x002fe200078e0205 */
[C---:B------:R-:W-:Y:S01]  /*b110*/  @P0 IADD3 R6, PT, PT, R94.reuse, R5, RZ ;  /* 0x000000055e060210 */ /* 0x040fe20007ffe0ff */
[C---:B------:R-:W-:Y:S01]  /*b120*/  @P0 IMAD.IADD R4, R94.reuse, 0x1, R7 ;  /* 0x000000015e040824 */ /* 0x040fe200078e0207 */
[----:B------:R3:W1:Y:S02]  /*b130*/  @P0 LDS.128 R80, [R0+0x400] ;  /* 0x0004000000500984 */ /* 0x0006640000000c00 */
[----:B------:R-:W-:Y:S02]  /*b140*/  @P0 IADD3 R94, PT, PT, R94, R3, RZ ;  /* 0x000000035e5e0210 */ /* 0x000fe40007ffe0ff */
[----:B------:R3:W2:Y:S04]  /*b150*/  @P0 LDS.128 R88, [R7+0x400] ;  /* 0x0004000007580984 */ /* 0x0006a80000000c00 */
[----:B------:R3:W1:Y:S04]  /*b160*/  @P0 LDS.128 R96, [R4+0x400] ;  /* 0x0004000004600984 */ /* 0x0006680000000c00 */
[----:B------:R3:W1:Y:S04]  /*b170*/  @P0 LDS.128 R104, [R5+0x400] ;  /* 0x0004000005680984 */ /* 0x0006680000000c00 */
[----:B------:R3:W1:Y:S04]  /*b180*/  @P0 LDS.128 R112, [R6+0x400] ;  /* 0x0004000006700984 */ /* 0x0006680000000c00 */
[----:B------:R3:W1:Y:S04]  /*b190*/  @P0 LDS.128 R120, [R3+0x400] ;  /* 0x0004000003780984 */ /* 0x0006680000000c00 */
[----:B------:R3:W1:Y:S02]  /*b1a0*/  @P0 LDS.128 R128, [R94+0x400] ;  /* 0x000400005e800984 */ /* 0x0006640000000c00 */
.L_x_137:
[----:B------:R-:W-:Y:S05]  /*b1b0*/  BSYNC B1 ;  /* 0x0000000000017941 */ /* 0x000fea0003800000 */
.L_x_136:
[----:B------:R-:W-:Y:S01]  /*b1c0*/  VIADD R16, R69, UR40 ;  /* 0x0000002845107c36 */ /* 0x000fe20008000000 */
[----:B------:R-:W-:Y:S04]  /*b1d0*/  BSSY.RECONVERGENT B6, `(.L_x_141) ;  /* 0x0000015000067945 */ /* 0x000fe80003800200 */
[----:B---3--:R-:W-:Y:S04]  /*b1e0*/  SHF.R.U32.HI R3, RZ, 0x15, R16 ;  /* 0x00000015ff037819 */ /* 0x008fe80000011610 */
[----:B------:R-:W-:Y:S11]  /*b1f0*/  LOP3.LUT P0, RZ, R3, 0x3, R140, 0x48, !PT ;  /* 0x0000000303ff7812 */ /* 0x000ff6000780488c */
[----:B------:R-:W-:Y:S02]  /*b200*/  @!UPT UIADD3 URZ, UPT, UPT, URZ, URZ, URZ ;  /* 0x000000fffffff290 */ /* 0x000fe4000fffe0ff */
[----:B------:R-:W-:Y:S05]  /*b210*/  @!P0 BRA `(.L_x_142) ;  /* 0x0000000000408947 */ /* 0x000fea0003800000 */
[----:B------:R-:W3:Y:S01]  /*b220*/  LDCU.64 UR8, c[0x4][0x70] ;  /* 0x01000e00ff0877ac */ /* 0x000ee20008000a00 */
[----:B--2---:R-:W-:Y:S01]  /*b230*/  MOV R15, 0x0 ;  /* 0x00000000000f7802 */ /* 0x004fe20000000f00 */
[----:B------:R-:W-:Y:S02]  /*b240*/  HFMA2 R12, -RZ, RZ, 0, 5.9604644775390625e-08 ;  /* 0x00000001ff0c7431 */ /* 0x000fe400000001ff */
[----:B------:R-:W-:Y:S02]  /*b250*/  IMAD.MOV.U32 R8, RZ, RZ, 0x192 ;  /* 0x00000192ff087424 */ /* 0x000fe400078e00ff */
[----:B------:R-:W-:Y:S01]  /*b260*/  IMAD.MOV.U32 R13, RZ, RZ, RZ ;  /* 0x000000ffff0d7224 */ /* 0x000fe200078e00ff */
[----:B------:R-:W2:Y:S01]  /*b270*/  LDCU.64 UR6, c[0x4][0x78] ;  /* 0x01000f00ff0677ac */ /* 0x000ea20008000a00 */
[----:B------:R-:W1:Y:S01]  /*b280*/  LDC.64 R14, c[0x4][R15] ;  /* 0x010000000f0e7b82 */ /* 0x000e620000000a00 */
[----:B------:R-:W5:Y:S01]  /*b290*/  LDCU.64 UR4, c[0x4][0x10] ;  /* 0x01000200ff0477ac */ /* 0x000f620008000a00 */
[----:B---3--:R-:W-:Y:S01]  /*b2a0*/  MOV R5, UR9 ;  /* 0x0000000900057c02 */ /* 0x008fe20008000f00 */
[----:B------:R-:W-:Y:S01]  /*b2b0*/  IMAD.U32 R4, RZ, RZ, UR8 ;  /* 0x00000008ff047e24 */ /* 0x000fe2000f8e00ff */
[----:B--2---:R-:W-:Y:S01]  /*b2c0*/  MOV R7, UR7 ;  /* 0x0000000700077c02 */ /* 0x004fe20008000f00 */
[----:B------:R-:W-:Y:S01]  /*b2d0*/  IMAD.U32 R6, RZ, RZ, UR6 ;  /* 0x00000006ff067e24 */ /* 0x000fe2000f8e00ff */
[----:B-----5:R-:W-:Y:S01]  /*b2e0*/  MOV R11, UR5 ;  /* 0x00000005000b7c02 */ /* 0x020fe20008000f00 */
[----:B------:R-:W-:Y:S02]  /*b2f0*/  IMAD.U32 R10, RZ, RZ, UR4 ;  /* 0x00000004ff0a7e24 */ /* 0x000fe4000f8e00ff */
[----:B------:R-:W-:Y:S07]  /*b300*/  LEPC R20, `(.L_x_142) ;  /* 0x000000001014794e */ /* 0x000fee0000000000 */
[----:B-1--4-:R-:W-:Y:S05]  /*b310*/  CALL.ABS.NOINC R14 ;  /* 0x000000000e007343 */ /* 0x012fea0003c00000 */
.L_x_142:
[----:B------:R-:W-:Y:S05]  /*b320*/  BSYNC.RECONVERGENT B6 ;  /* 0x0000000000067941 */ /* 0x000fea0003800200 */
.L_x_141:
[----:B----4-:R-:W-:Y:S01]  /*b330*/  SHF.L.U32 R69, R84, 0x10, RZ ;  /* 0x0000001054457819 */ /* 0x010fe200000006ff */
[----:B------:R-:W-:Y:S05]  /*b340*/  WARPSYNC.ALL ;  /* 0x0000000000007948 */ /* 0x000fea0003800000 */
[----:B------:R-:W-:Y:S01]  /*b350*/  R2UR UR4, R16 ;  /* 0x00000000100472ca */ /* 0x000fe200000e0000 */
[----:B------:R-:W-:Y:S01]  /*b360*/  BSSY.RECONVERGENT B0, `(.L_x_143) ;  /* 0x00000fc000007945 */ /* 0x000fe20003800200 */
[----:B------:R-:W-:Y:S02]  /*b370*/  LOP3.LUT R0, R84, 0xffff0000, RZ, 0xc0, !PT ;  /* 0xffff000054007812 */ /* 0x000fe400078ec0ff */
[C---:B------:R-:W-:Y:S02]  /*b380*/  SHF.L.U32 R3, R85.reuse, 0x10, RZ ;  /* 0x0000001055037819 */ /* 0x040fe400000006ff */
[----:B------:R-:W-:Y:S02]  /*b390*/  LOP3.LUT R70, R85, 0xffff0000, RZ, 0xc0, !PT ;  /* 0xffff000055467812 */ /* 0x000fe400078ec0ff */
[C---:B------:R-:W-:Y:S02]  /*b3a0*/  SHF.L.U32 R72, R86.reuse, 0x10, RZ ;  /* 0x0000001056487819 */ /* 0x040fe400000006ff */
[----:B------:R-:W-:Y:S02]  /*b3b0*/  LOP3.LUT R74, R86, 0xffff0000, RZ, 0xc0, !PT ;  /* 0xffff0000564a7812 */ /* 0x000fe400078ec0ff */
[C---:B------:R-:W-:Y:S01]  /*b3c0*/  SHF.L.U32 R73, R87.reuse, 0x10, RZ ;  /* 0x0000001057497819 */ /* 0x040fe200000006ff */
[----:B--2---:R-:W2:Y:S01]  /*b3d0*/  LDTM.x64 R4, tmem[UR4] ;  /* 0x00000004000479ee */ /* 0x004ea20008340000 */
[----:B------:R-:W-:Y:S02]  /*b3e0*/  LOP3.LUT R76, R87, 0xffff0000, RZ, 0xc0, !PT ;  /* 0xffff0000574c7812 */ /* 0x000fe400078ec0ff */
[C---:B-1----:R-:W-:Y:S02]  /*b3f0*/  SHF.L.U32 R75, R80.reuse, 0x10, RZ ;  /* 0x00000010504b7819 */ /* 0x042fe400000006ff */
[----:B------:R-:W-:Y:S02]  /*b400*/  LOP3.LUT R78, R80, 0xffff0000, RZ, 0xc0, !PT ;  /* 0xffff0000504e7812 */ /* 0x000fe400078ec0ff */
[C---:B------:R-:W-:Y:S02]  /*b410*/  SHF.L.U32 R77, R81.reuse, 0x10, RZ ;  /* 0x00000010514d7819 */ /* 0x040fe400000006ff */
[----:B------:R-:W-:Y:S02]  /*b420*/  LOP3.LUT R80, R81, 0xffff0000, RZ, 0xc0, !PT ;  /* 0xffff000051507812 */ /* 0x000fe400078ec0ff */
[C---:B------:R-:W-:Y:S02]  /*b430*/  SHF.L.U32 R79, R82.reuse, 0x10, RZ ;  /* 0x00000010524f7819 */ /* 0x040fe400000006ff */
[----:B------:R-:W-:Y:S02]  /*b440*/  LOP3.LUT R82, R82, 0xffff0000, RZ, 0xc0, !PT ;  /* 0xffff000052527812 */ /* 0x000fe400078ec0ff */
[C---:B------:R-:W-:Y:S02]  /*b450*/  SHF.L.U32 R81, R83.reuse, 0x10, RZ ;  /* 0x0000001053517819 */ /* 0x040fe400000006ff */
[----:B------:R-:W-:Y:S02]  /*b460*/  LOP3.LUT R84, R83, 0xffff0000, RZ, 0xc0, !PT ;  /* 0xffff000053547812 */ /* 0x000fe400078ec0ff */
[C---:B------:R-:W-:Y:S02]  /*b470*/  SHF.L.U32 R83, R88.reuse, 0x10, RZ ;  /* 0x0000001058537819 */ /* 0x040fe400000006ff */
[----:B------:R-:W-:Y:S02]  /*b480*/  LOP3.LUT R86, R88, 0xffff0000, RZ, 0xc0, !PT ;  /* 0xffff000058567812 */ /* 0x000fe400078ec0ff */
[C---:B------:R-:W-:Y:S01]  /*b490*/  SHF.L.U32 R85, R89.reuse, 0x10, RZ ;  /* 0x0000001059557819 */ /* 0x040fe200000006ff */
[C---:B--2---:R-:W-:Y:S01]  /*b4a0*/  FMUL R4, R68.reuse, R4 ;  /* 0x0000000444047220 */ /* 0x044fe20000400000 */
[----:B------:R-:W-:Y:S01]  /*b4b0*/  LOP3.LUT R88, R89, 0xffff0000, RZ, 0xc0, !PT ;  /* 0xffff000059587812 */ /* 0x000fe200078ec0ff */
[----:B------:R-:W-:Y:S01]  /*b4c0*/  FMUL R5, R68, R5 ;  /* 0x0000000544057220 */ /* 0x000fe20000400000 */
[C---:B------:R-:W-:Y:S01]  /*b4d0*/  SHF.L.U32 R87, R90.reuse, 0x10, RZ ;  /* 0x000000105a577819 */ /* 0x040fe200000006ff */
[C---:B------:R-:W-:Y:S01]  /*b4e0*/  FFMA R4, R71.reuse, R69, R4 ;  /* 0x0000004547047223 */ /* 0x040fe20000000004 */
[----:B------:R-:W-:Y:S01]  /*b4f0*/  LOP3.LUT R90, R90, 0xffff0000, RZ, 0xc0, !PT ;  /* 0xffff00005a5a7812 */ /* 0x000fe200078ec0ff */
[----:B------:R-:W-:Y:S01]  /*b500*/  FFMA R5, R71, R0, R5 ;  /* 0x0000000047057223 */ /* 0x000fe20000000005 */
[C---:B------:R-:W-:Y:S01]  /*b510*/  SHF.L.U32 R89, R91.reuse, 0x10, RZ ;  /* 0x000000105b597819 */ /* 0x040fe200000006ff */
[C---:B------:R-:W-:Y:S01]  /*b520*/  FMUL R6, R68.reuse, R6 ;  /* 0x0000000644067220 */ /* 0x040fe20000400000 */
[----:B------:R-:W-:Y:S01]  /*b530*/  LOP3.LUT R92, R91, 0xffff0000, RZ, 0xc0, !PT ;  /* 0xffff00005b5c7812 */ /* 0x000fe200078ec0ff */
[----:B------:R-:W-:Y:S01]  /*b540*/  FMUL R7, R68, R7 ;  /* 0x0000000744077220 */ /* 0x000fe20000400000 */
[----:B------:R-:W-:Y:S01]  /*b550*/  F2FP.BF16.F32.PACK_AB R4, R5, R4 ;  /* 0x000000040504723e */ /* 0x000fe200000010ff */
[C---:B------:R-:W-:Y:S01]  /*b560*/  FFMA R6, R71.reuse, R3, R6 ;  /* 0x0000000347067223 */ /* 0x040fe20000000006 */
[C---:B------:R-:W-:Y:S01]  /*b570*/  SHF.L.U32 R91, R96.reuse, 0x10, RZ ;  /* 0x00000010605b7819 */ /* 0x040fe200000006ff */
[----:B------:R-:W-:Y:S01]  /*b580*/  FFMA R7, R71, R70, R7 ;  /* 0x0000004647077223 */ /* 0x000fe20000000007 */
[----:B------:R-:W-:Y:S01]  /*b590*/  LOP3.LUT R94, R96, 0xffff0000, RZ, 0xc0, !PT ;  /* 0xffff0000605e7812 */ /* 0x000fe200078ec0ff */
[C---:B------:R-:W-:Y:S01]  /*b5a0*/  FMUL R8, R68.reuse, R8 ;  /* 0x0000000844087220 */ /* 0x040fe20000400000 */
[----:B------:R-:W-:Y:S01]  /*b5b0*/  SHF.L.U32 R93, R97, 0x10, RZ ;  /* 0x00000010615d7819 */ /* 0x000fe200000006ff */
[----:B------:R-:W-:Y:S01]  /*b5c0*/  FMUL R9, R68, R9 ;  /* 0x0000000944097220 */ /* 0x000fe20000400000 */
[----:B------:R-:W-:Y:S01]  /*b5d0*/  F2FP.BF16.F32.PACK_AB R5, R7, R6 ;  /* 0x000000060705723e */ /* 0x000fe200000010ff */
[----:B------:R-:W-:Y:S01]  /*b5e0*/  FFMA R8, R71, R72, R8 ;  /* 0x0000004847087223 */ /* 0x000fe20000000008 */
[----:B------:R-:W-:Y:S01]  /*b5f0*/  LOP3.LUT R96, R97, 0xffff0000, RZ, 0xc0, !PT ;  /* 0xffff000061607812 */ /* 0x000fe200078ec0ff */
[----:B------:R-:W-:Y:S01]  /*b600*/  FFMA R9, R71, R74, R9 ;  /* 0x0000004a47097223 */ /* 0x000fe20000000009 */
[----:B------:R-:W-:Y:S01]  /*b610*/  SHF.L.U32 R95, R98, 0x10, RZ ;  /* 0x00000010625f7819 */ /* 0x000fe200000006ff */
[----:B------:R-:W-:Y:S01]  /*b620*/  FMUL R10, R68, R10 ;  /* 0x0000000a440a7220 */ /* 0x000fe20000400000 */
[----:B------:R-:W-:Y:S01]  /*b630*/  LOP3.LUT R98, R98, 0xffff0000, RZ, 0xc0, !PT ;  /* 0xffff000062627812 */ /* 0x000fe200078ec0ff */
[C---:B------:R-:W-:Y:S01]  /*b640*/  FMUL R11, R68.reuse, R11 ;  /* 0x0000000b440b7220 */ /* 0x040fe20000400000 */
[----:B------:R-:W-:Y:S01]  /*b650*/  F2FP.BF16.F32.PACK_AB R6, R9, R8 ;  /* 0x000000080906723e */ /* 0x000fe200000010ff */
[----:B------:R-:W-:Y:S01]  /*b660*/  FFMA R10, R71, R73, R10 ;  /* 0x00000049470a7223 */ /* 0x000fe2000000000a */
[----:B------:R-:W-:Y:S01]  /*b670*/  SHF.L.U32 R97, R99, 0x10, RZ ;  /* 0x0000001063617819 */ /* 0x000fe200000006ff */
[----:B------:R-:W-:Y:S01]  /*b680*/  FFMA R11, R71, R76, R11 ;  /* 0x0000004c470b7223 */ /* 0x000fe2000000000b */
[----:B------:R-:W-:Y:S01]  /*b690*/  LOP3.LUT R100, R99, 0xffff0000, RZ, 0xc0, !PT ;  /* 0xffff000063647812 */ /* 0x000fe200078ec0ff */
[----:B------:R-:W-:Y:S01]  /*b6a0*/  FMUL R0, R68, R12 ;  /* 0x0000000c44007220 */ /* 0x000fe20000400000 */
[----:B------:R-:W-:Y:S01]  /*b6b0*/  SHF.L.U32 R99, R104, 0x10, RZ ;  /* 0x0000001068637819 */ /* 0x000fe200000006ff */
[C---:B------:R-:W-:Y:S01]  /*b6c0*/  FMUL R3, R68.reuse, R13 ;  /* 0x0000000d44037220 */ /* 0x040fe20000400000 */
[----:B------:R-:W-:Y:S01]  /*b6d0*/  F2FP.BF16.F32.PACK_AB R7, R11, R10 ;  /* 0x0000000a0b07723e */ /* 0x000fe200000010ff */
[----:B------:R-:W-:Y:S01]  /*b6e0*/  FMUL R14, R68, R14 ;  /* 0x0000000e440e7220 */ /* 0x000fe20000400000 */
[----:B------:R-:W-:Y:S01]  /*b6f0*/  LOP3.LUT R102, R104, 0xffff0000, RZ, 0xc0, !PT ;  /* 0xffff000068667812 */ /* 0x000fe200078ec0ff */
[C---:B------:R-:W-:Y:S01]  /*b700*/  FMUL R15, R68.reuse, R15 ;  /* 0x0000000f440f7220 */ /* 0x040fe20000400000 */
[----:B------:R-:W-:Y:S01]  /*b710*/  SHF.L.U32 R101, R105, 0x10, RZ ;  /* 0x0000001069657819 */ /* 0x000fe200000006ff */
[----:B------:R-:W-:Y:S01]  /*b720*/  FFMA R0, R71, R75, R0 ;  /* 0x0000004b47007223 */ /* 0x000fe20000000000 */
[----:B------:R-:W-:Y:S01]  /*b730*/  LOP3.LUT R104, R105, 0xffff0000, RZ, 0xc0, !PT ;  /* 0xffff000069687812 */ /* 0x000fe200078ec0ff */
[----:B------:R-:W-:Y:S01]  /*b740*/  FMUL R12, R68, R16 ;  /* 0x00000010440c7220 */ /* 0x000fe20000400000 */
[C---:B------:R-:W-:Y:S01]  /*b750*/  SHF.L.U32 R103, R106.reuse, 0x10, RZ ;  /* 0x000000106a677819 */ /* 0x040fe200000006ff */
[----:B------:R-:W-:Y:S01]  /*b760*/  FFMA R3, R71, R78, R3 ;  /* 0x0000004e47037223 */ /* 0x000fe20000000003 */
[----:B------:R-:W-:Y:S01]  /*b770*/  LOP3.LUT R106, R106, 0xffff0000, RZ, 0xc0, !PT ;  /* 0xffff00006a6a7812 */ /* 0x000fe200078ec0ff */
[C---:B------:R-:W-:Y:S01]  /*b780*/  FMUL R13, R68.reuse, R17 ;  /* 0x00000011440d7220 */ /* 0x040fe20000400000 */
[----:B------:R-:W-:Y:S01]  /*b790*/  SHF.L.U32 R105, R107, 0x10, RZ ;  /* 0x000000106b697819 */ /* 0x000fe200000006ff */
[----:B------:R-:W-:Y:S01]  /*b7a0*/  FFMA R14, R71, R77, R14 ;  /* 0x0000004d470e7223 */ /* 0x000fe2000000000e */
[----:B------:R-:W-:Y:S01]  /*b7b0*/  F2FP.BF16.F32.PACK_AB R8, R3, R0 ;  /* 0x000000000308723e */ /* 0x000fe200000010ff */
[----:B------:R-:W-:Y:S01]  /*b7c0*/  FMUL R18, R68, R18 ;  /* 0x0000001244127220 */ /* 0x000fe20000400000 */
[----:B------:R-:W-:Y:S01]  /*b7d0*/  LOP3.LUT R108, R107, 0xffff0000, RZ, 0xc0, !PT ;  /* 0xffff00006b6c7812 */ /* 0x000fe200078ec0ff */
[----:B------:R-:W-:Y:S01]  /*b7e0*/  FFMA R15, R71, R80, R15 ;  /* 0x00000050470f7223 */ /* 0x000fe2000000000f */
[----:B------:R-:W-:Y:S01]  /*b7f0*/  SHF.L.U32 R107, R112, 0x10, RZ ;  /* 0x00000010706b7819 */ /* 0x000fe200000006ff */
[----:B------:R-:W-:Y:S01]  /*b800*/  FMUL R19, R68, R19 ;  /* 0x0000001344137220 */ /* 0x000fe20000400000 */
[----:B------:R-:W-:Y:S01]  /*b810*/  LOP3.LUT R110, R112, 0xffff0000, RZ, 0xc0, !PT ;  /* 0xffff0000706e7812 */ /* 0x000fe200078ec0ff */
[----:B------:R1:W-:Y:S01]  /*b820*/  STS.128 [R164+UR46+0xc400], R4 ;  /* 0x00c40004a4007988 */ /* 0x0003e20008000c2e */
[----:B------:R-:W-:Y:S01]  /*b830*/  F2FP.BF16.F32.PACK_AB R9, R15, R14 ;  /* 0x0000000e0f09723e */ /* 0x000fe200000010ff */
[C---:B------:R-:W-:Y:S01]  /*b840*/  FFMA R12, R71.reuse, R79, R12 ;  /* 0x0000004f470c7223 */ /* 0x040fe2000000000c */
[C---:B------:R-:W-:Y:S01]  /*b850*/  FFMA R13, R71.reuse, R82, R13 ;  /* 0x00000052470d7223 */ /* 0x040fe2000000000d */
[----:B------:R-:W-:Y:S01]  /*b860*/  FFMA R18, R71, R81, R18 ;  /* 0x0000005147127223 */ /* 0x000fe20000000012 */
[----:B------:R-:W-:Y:S01]  /*b870*/  SHF.L.U32 R109, R113, 0x10, RZ ;  /* 0x00000010716d7819 */ /* 0x000fe200000006ff */
[----:B------:R-:W-:Y:S01]  /*b880*/  FFMA R19, R71, R84, R19 ;  /* 0x0000005447137223 */ /* 0x000fe20000000013 */
[C---:B------:R-:W-:Y:S01]  /*b890*/  FMUL R16, R68.reuse, R20 ;  /* 0x0000001444107220 */ /* 0x040fe20000400000 */
[----:B------:R-:W-:Y:S01]  /*b8a0*/  F2FP.BF16.F32.PACK_AB R10, R13, R12 ;  /* 0x0000000c0d0a723e */ /* 0x000fe200000010ff */
[C---:B------:R-:W-:Y:S01]  /*b8b0*/  FMUL R17, R68.reuse, R21 ;  /* 0x0000001544117220 */ /* 0x040fe20000400000 */
[C---:B------:R-:W-:Y:S01]  /*b8c0*/  FMUL R22, R68.reuse, R22 ;  /* 0x0000001644167220 */ /* 0x040fe20000400000 */
[----:B------:R-:W-:Y:S01]  /*b8d0*/  F2FP.BF16.F32.PACK_AB R11, R19, R18 ;  /* 0x00000012130b723e */ /* 0x000fe200000010ff */
[C---:B------:R-:W-:Y:S01]  /*b8e0*/  FFMA R16, R71.reuse, R83, R16 ;  /* 0x0000005347107223 */ /* 0x040fe20000000010 */
[----:B------:R-:W-:Y:S01]  /*b8f0*/  FFMA R17, R71, R86, R17 ;  /* 0x0000005647117223 */ /* 0x000fe20000000011 */
[----:B------:R-:W-:Y:S01]  /*b900*/  LOP3.LUT R112, R113, 0xffff0000, RZ, 0xc0, !PT ;  /* 0xffff000071707812 */ /* 0x000fe200078ec0ff */
[----:B------:R-:W-:Y:S01]  /*b910*/  FFMA R22, R71, R85, R22 ;  /* 0x0000005547167223 */ /* 0x000fe20000000016 */
[----:B------:R1:W-:Y:S01]  /*b920*/  STS.128 [R163+0xc400], R8 ;  /* 0x00c40008a3007388 */ /* 0x0003e20000000c00 */
[C---:B------:R-:W-:Y:S01]  /*b930*/  FMUL R23, R68.reuse, R23 ;  /* 0x0000001744177220 */ /* 0x040fe20000400000 */
[----:B------:R-:W-:Y:S01]  /*b940*/  F2FP.BF16.F32.PACK_AB R16, R17, R16 ;  /* 0x000000101110723e */ /* 0x000fe200000010ff */
[C---:B------:R-:W-:Y:S01]  /*b950*/  FMUL R20, R68.reuse, R24 ;  /* 0x0000001844147220 */ /* 0x040fe20000400000 */
[----:B------:R-:W-:Y:S01]  /*b960*/  FMUL R21, R68, R25 ;  /* 0x0000001944157220 */ /* 0x000fe20000400000 */
[C---:B------:R-:W-:Y:S01]  /*b970*/  SHF.L.U32 R111, R114.reuse, 0x10, RZ ;  /* 0x00000010726f7819 */ /* 0x040fe200000006ff */
[C---:B------:R-:W-:Y:S01]  /*b980*/  FFMA R23, R71.reuse, R88, R23 ;  /* 0x0000005847177223 */ /* 0x040fe20000000017 */
[C---:B------:R-:W-:Y:S01]  /*b990*/  FFMA R20, R71.reuse, R87, R20 ;  /* 0x0000005747147223 */ /* 0x040fe20000000014 */
[----:B------:R-:W-:Y:S01]  /*b9a0*/  LOP3.LUT R114, R114, 0xffff0000, RZ, 0xc0, !PT ;  /* 0xffff000072727812 */ /* 0x000fe200078ec0ff */
        /* <DEDUP_REMOVED lines=8> */
[----:B------:R-:W-:Y:S01]  /*ba30*/  SHF.L.U32 R113, R115, 0x10, RZ ;  /* 0x0000001073717819 */ /* 0x000fe200000006ff */
[----:B------:R-:W-:Y:S01]  /*ba40*/  FFMA R24, R71, R91, R24 ;  /* 0x0000005b47187223 */ /* 0x000fe20000000018 */
[C---:B------:R-:W-:Y:S01]  /*ba50*/  FMUL R25, R68.reuse, R29 ;  /* 0x0000001d44197220 */ /* 0x040fe20000400000 */
[----:B------:R-:W-:Y:S01]  /*ba60*/  LOP3.LUT R116, R115, 0xffff0000, RZ, 0xc0, !PT ;  /* 0xffff000073747812 */ /* 0x000fe200078ec0ff */
[C---:B------:R-:W-:Y:S01]  /*ba70*/  FMUL R30, R68.reuse, R30 ;  /* 0x0000001e441e7220 */ /* 0x040fe20000400000 */
[----:B------:R-:W-:Y:S01]  /*ba80*/  F2FP.BF16.F32.PACK_AB R19, R27, R26 ;  /* 0x0000001a1b13723e */ /* 0x000fe200000010ff */
[C---:B------:R-:W-:Y:S01]  /*ba90*/  FFMA R25, R71.reuse, R94, R25 ;  /* 0x0000005e47197223 */ /* 0x040fe20000000019 */
[----:B------:R-:W-:Y:S01]  /*baa0*/  FMUL R31, R68, R31 ;  /* 0x0000001f441f7220 */ /* 0x000fe20000400000 */
[----:B------:R-:W-:Y:S01]  /*bab0*/  FFMA R30, R71, R93, R30 ;  /* 0x0000005d471e7223 */ /* 0x000fe2000000001e */
[----:B------:R-:W-:Y:S01]  /*bac0*/  SHF.L.U32 R115, R120, 0x10, RZ ;  /* 0x0000001078737819 */ /* 0x000fe200000006ff */
[----:B------:R1:W-:Y:S01]  /*bad0*/  STS.128 [R162+0xc400], R16 ;  /* 0x00c40010a2007388 */ /* 0x0003e20000000c00 */
[----:B------:R-:W-:Y:S01]  /*bae0*/  F2FP.BF16.F32.PACK_AB R24, R25, R24 ;  /* 0x000000181918723e */ /* 0x000fe200000010ff */
[C---:B------:R-:W-:Y:S01]  /*baf0*/  FFMA R31, R71.reuse, R96, R31 ;  /* 0x00000060471f7223 */ /* 0x040fe2000000001f */
[C---:B------:R-:W-:Y:S01]  /*bb00*/  FMUL R28, R68.reuse, R32 ;  /* 0x00000020441c7220 */ /* 0x040fe20000400000 */
[C---:B------:R-:W-:Y:S01]  /*bb10*/  FMUL R29, R68.reuse, R33 ;  /* 0x00000021441d7220 */ /* 0x040fe20000400000 */
[----:B------:R-:W-:Y:S01]  /*bb20*/  FMUL R34, R68, R34 ;  /* 0x0000002244227220 */ /* 0x000fe20000400000 */
[----:B------:R-:W-:Y:S01]  /*bb30*/  LOP3.LUT R118, R120, 0xffff0000, RZ, 0xc0, !PT ;  /* 0xffff000078767812 */ /* 0x000fe200078ec0ff */
[----:B------:R-:W-:Y:S01]  /*bb40*/  FFMA R28, R71, R95, R28 ;  /* 0x0000005f471c7223 */ /* 0x000fe2000000001c */
[----:B------:R-:W-:Y:S01]  /*bb50*/  F2FP.BF16.F32.PACK_AB R25, R31, R30 ;  /* 0x0000001e1f19723e */ /* 0x000fe200000010ff */
[C---:B------:R-:W-:Y:S01]  /*bb60*/  FFMA R29, R71.reuse, R98, R29 ;  /* 0x00000062471d7223 */ /* 0x040fe2000000001d */
[----:B------:R-:W-:Y:S01]  /*bb70*/  FFMA R34, R71, R97, R34 ;  /* 0x0000006147227223 */ /* 0x000fe20000000022 */
[C---:B------:R-:W-:Y:S01]  /*bb80*/  FMUL R35, R68.reuse, R35 ;  /* 0x0000002344237220 */ /* 0x040fe20000400000 */
[----:B------:R-:W-:Y:S01]  /*bb90*/  SHF.L.U32 R117, R121, 0x10, RZ ;  /* 0x0000001079757819 */ /* 0x000fe200000006ff */
[C---:B------:R-:W-:Y:S01]  /*bba0*/  FMUL R32, R68.reuse, R36 ;  /* 0x0000002444207220 */ /* 0x040fe20000400000 */
[----:B------:R-:W-:Y:S01]  /*bbb0*/  F2FP.BF16.F32.PACK_AB R26, R29, R28 ;  /* 0x0000001c1d1a723e */ /* 0x000fe200000010ff */
[C---:B------:R-:W-:Y:S01]  /*bbc0*/  FFMA R35, R71.reuse, R100, R35 ;  /* 0x0000006447237223 */ /* 0x040fe20000000023 */
[C---:B------:R-:W-:Y:S01]  /*bbd0*/  FMUL R33, R68.reuse, R37 ;  /* 0x0000002544217220 */ /* 0x040fe20000400000 */
[----:B------:R-:W-:Y:S01]  /*bbe0*/  FFMA R32, R71, R99, R32 ;  /* 0x0000006347207223 */ /* 0x000fe20000000020 */
        /* <DEDUP_REMOVED lines=29> */
[C---:B------:R-:W-:Y:S01]  /*bdc0*/  FMUL R47, R68.reuse, R47 ;  /* 0x0000002f442f7220 */ /* 0x040fe20000400000 */
[C---:B------:R-:W-:Y:S01]  /*bdd0*/  FMUL R44, R68.reuse, R48 ;  /* 0x00000030442c7220 */ /* 0x040fe20000400000 */
[----:B------:R-:W-:Y:S01]  /*bde0*/  FMUL R45, R68, R49 ;  /* 0x00000031442d7220 */ /* 0x000fe20000400000 */
[----:B------:R1:W-:Y:S01]  /*bdf0*/  STS.128 [R147+0xc400], R32 ;  /* 0x00c4002093007388 */ /* 0x0003e20000000c00 */
[C---:B------:R-:W-:Y:S01]  /*be00*/  SHF.L.U32 R123, R128.reuse, 0x10, RZ ;  /* 0x00000010807b7819 */ /* 0x040fe200000006ff */
[----:B------:R-:W-:Y:S01]  /*be10*/  FFMA R46, R71, R109, R46 ;  /* 0x0000006d472e7223 */ /* 0x000fe2000000002e */
[----:B------:R-:W-:Y:S01]  /*be20*/  F2FP.BF16.F32.PACK_AB R40, R41, R40 ;  /* 0x000000282928723e */ /* 0x000fe200000010ff */
[C---:B------:R-:W-:Y:S01]  /*be30*/  FFMA R47, R71.reuse, R112, R47 ;  /* 0x00000070472f7223 */ /* 0x040fe2000000002f */
[C---:B------:R-:W-:Y:S01]  /*be40*/  FFMA R44, R71.reuse, R111, R44 ;  /* 0x0000006f472c7223 */ /* 0x040fe2000000002c */
[----:B------:R-:W-:Y:S01]  /*be50*/  LOP3.LUT R126, R128, 0xffff0000, RZ, 0xc0, !PT ;  /* 0xffff0000807e7812 */ /* 0x000fe200078ec0ff */
[C---:B------:R-:W-:Y:S01]  /*be60*/  FFMA R45, R71.reuse, R114, R45 ;  /* 0x00000072472d7223 */ /* 0x040fe2000000002d */
[C---:B------:R-:W-:Y:S01]  /*be70*/  FMUL R50, R68.reuse, R50 ;  /* 0x0000003244327220 */ /* 0x040fe20000400000 */
[C---:B------:R-:W-:Y:S01]  /*be80*/  FMUL R51, R68.reuse, R51 ;  /* 0x0000003344337220 */ /* 0x040fe20000400000 */
[C---:B------:R-:W-:Y:S01]  /*be90*/  FMUL R48, R68.reuse, R52 ;  /* 0x0000003444307220 */ /* 0x040fe20000400000 */
[C---:B------:R-:W-:Y:S01]  /*bea0*/  FMUL R49, R68.reuse, R53 ;  /* 0x0000003544317220 */ /* 0x040fe20000400000 */
[C---:B------:R-:W-:Y:S01]  /*beb0*/  FFMA R50, R71.reuse, R113, R50 ;  /* 0x0000007147327223 */ /* 0x040fe20000000032 */
        /* <DEDUP_REMOVED lines=9> */
[----:B------:R-:W-:Y:S01]  /*bf50*/  FFMA R55, R71, R120, R55 ;  /* 0x0000007847377223 */ /* 0x000fe20000000037 */
[C---:B------:R-:W-:Y:S01]  /*bf60*/  FMUL R59, R68.reuse, R59 ;  /* 0x0000003b443b7220 */ /* 0x040fe20000400000 */
[----:B------:R-:W-:Y:S01]  /*bf70*/  F2FP.BF16.F32.PACK_AB R41, R47, R46 ;  /* 0x0000002e2f29723e */ /* 0x000fe200000010ff */
[----:B------:R-:W-:Y:S01]  /*bf80*/  FFMA R52, R71, R119, R52 ;  /* 0x0000007747347223 */ /* 0x000fe20000000034 */
[----:B------:R-:W-:Y:S01]  /*bf90*/  F2FP.BF16.F32.PACK_AB R42, R45, R44 ;  /* 0x0000002c2d2a723e */ /* 0x000fe200000010ff */
[C---:B------:R-:W-:Y:S01]  /*bfa0*/  FMUL R56, R68.reuse, R60 ;  /* 0x0000003c44387220 */ /* 0x040fe20000400000 */
[----:B------:R-:W-:Y:S01]  /*bfb0*/  F2FP.BF16.F32.PACK_AB R43, R51, R50 ;  /* 0x00000032332b723e */ /* 0x000fe200000010ff */
[----:B------:R-:W-:Y:S01]  /*bfc0*/  FFMA R53, R71, R122, R53 ;  /* 0x0000007a47357223 */ /* 0x000fe20000000035 */
[----:B------:R-:W-:Y:S01]  /*bfd0*/  SHF.L.U32 R125, R129, 0x10, RZ ;  /* 0x00000010817d7819 */ /* 0x000fe200000006ff */
[C---:B------:R-:W-:Y:S01]  /*bfe0*/  FMUL R57, R68.reuse, R61 ;  /* 0x0000003d44397220 */ /* 0x040fe20000400000 */
[----:B------:R-:W-:Y:S01]  /*bff0*/  FFMA R58, R71, R121, R58 ;  /* 0x00000079473a7223 */ /* 0x000fe2000000003a */
[----:B------:R1:W-:Y:S01]  /*c000*/  STS.128 [R160+0xc400], R40 ;  /* 0x00c40028a0007388 */ /* 0x0003e20000000c00 */
[----:B------:R-:W-:Y:S01]  /*c010*/  LOP3.LUT R128, R129, 0xffff0000, RZ, 0xc0, !PT ;  /* 0xffff000081807812 */ /* 0x000fe200078ec0ff */
[----:B------:R-:W-:Y:S01]  /*c020*/  FMUL R62, R68, R62 ;  /* 0x0000003e443e7220 */ /* 0x000fe20000400000 */
[C---:B------:R-:W-:Y:S01]  /*c030*/  FFMA R59, R71.reuse, R124, R59 ;  /* 0x0000007c473b7223 */ /* 0x040fe2000000003b */
[----:B------:R-:W-:Y:S01]  /*c040*/  SHF.L.U32 R127, R130, 0x10, RZ ;  /* 0x00000010827f7819 */ /* 0x000fe200000006ff */
[----:B------:R-:W-:Y:S01]  /*c050*/  FMUL R63, R68, R63 ;  /* 0x0000003f443f7220 */ /* 0x000fe20000400000 */
[C---:B------:R-:W-:Y:S01]  /*c060*/  FFMA R56, R71.reuse, R123, R56 ;  /* 0x0000007b47387223 */ /* 0x040fe20000000038 */
[----:B------:R-:W-:Y:S01]  /*c070*/  LOP3.LUT R130, R130, 0xffff0000, RZ, 0xc0, !PT ;  /* 0xffff000082827812 */ /* 0x000fe200078ec0ff */
[C---:B------:R-:W-:Y:S01]  /*c080*/  FMUL R60, R68.reuse, R64 ;  /* 0x00000040443c7220 */ /* 0x040fe20000400000 */
[----:B------:R-:W-:Y:S01]  /*c090*/  FFMA R57, R71, R126, R57 ;  /* 0x0000007e47397223 */ /* 0x000fe20000000039 */
[----:B------:R-:W-:Y:S01]  /*c0a0*/  SHF.L.U32 R129, R131, 0x10, RZ ;  /* 0x0000001083817819 */ /* 0x000fe200000006ff */
[C---:B------:R-:W-:Y:S01]  /*c0b0*/  FMUL R61, R68.reuse, R65 ;  /* 0x00000041443d7220 */ /* 0x040fe20000400000 */
[----:B------:R-:W-:Y:S01]  /*c0c0*/  FFMA R62, R71, R125, R62 ;  /* 0x0000007d473e7223 */ /* 0x000fe2000000003e */
[----:B------:R-:W-:Y:S01]  /*c0d0*/  LOP3.LUT R132, R131, 0xffff0000, RZ, 0xc0, !PT ;  /* 0xffff000083847812 */ /* 0x000fe200078ec0ff */
[C---:B------:R-:W-:Y:S01]  /*c0e0*/  FMUL R66, R68.reuse, R66 ;  /* 0x0000004244427220 */ /* 0x040fe20000400000 */
[----:B------:R-:W-:Y:S01]  /*c0f0*/  F2FP.BF16.F32.PACK_AB R48, R49, R48 ;  /* 0x000000303130723e */ /* 0x000fe200000010ff */
[----:B------:R-:W-:Y:S01]  /*c100*/  FFMA R63, R71, R128, R63 ;  /* 0x00000080473f7223 */ /* 0x000fe2000000003f */
[----:B------:R-:W-:Y:S01]  /*c110*/  FMUL R67, R68, R67 ;  /* 0x0000004344437220 */ /* 0x000fe20000400000 */
        /* <DEDUP_REMOVED lines=12> */
[----:B------:R-:W-:Y:S03]  /*c1e0*/  ISETP.NE.AND P0, PT, R152, RZ, PT ;  /* 0x000000ff9800720c */ /* 0x000fe60003f05270 */
[----:B------:R1:W-:Y:S01]  /*c1f0*/  STS.128 [R158+0xc400], R56 ;  /* 0x00c400389e007388 */ /* 0x0003e20000000c00 */
[----:B------:R-:W-:Y:S01]  /*c200*/  @!PT LDS RZ, [RZ] ;  /* 0x00000000fffff984 */ /* 0x000fe20000000800 */
[----:B------:R-:W-:Y:S01]  /*c210*/  @!PT LDS RZ, [RZ] ;  /* 0x00000000fffff984 */ /* 0x000fe20000000800 */
[----:B------:R-:W-:Y:S01]  /*c220*/  @!PT LDS RZ, [RZ] ;  /* 0x00000000fffff984 */ /* 0x000fe20000000800 */
[----:B------:R-:W-:Y:S01]  /*c230*/  @!PT LDS RZ, [RZ] ;  /* 0x00000000fffff984 */ /* 0x000fe20000000800 */
[----:B------:R2:W-:Y:S07]  /*c240*/  MEMBAR.ALL.CTA ;  /* 0x0000000000007992 */ /* 0x0005ee0000008000 */
[----:B--2---:R-:W2:Y:S02]  /*c250*/  FENCE.VIEW.ASYNC.S ;  /* 0x00000000000073c6 */ /* 0x004ea40000000000 */
[----:B--2---:R-:W-:Y:S06]  /*c260*/  BAR.SYNC.DEFER_BLOCKING 0x1, 0x80 ;  /* 0x0042000000007b1d */ /* 0x004fec0000010000 */
[----:B------:R-:W-:Y:S05]  /*c270*/  @P0 BRA `(.L_x_144) ;  /* 0x0000000000280947 */ /* 0x000fea0003800000 */
[----:B------:R-:W2:Y:S01]  /*c280*/  LDCU.64 UR6, c[0x0][0x348] ;  /* 0x00006900ff0677ac */ /* 0x000ea20008000a00 */
[----:B------:R-:W-:Y:S02]  /*c290*/  UIADD3 UR9, UPT, UPT, UR53, UR40, URZ ;  /* 0x0000002835097290 */ /* 0x000fe4000fffe0ff */
[----:B------:R-:W-:Y:S01]  /*c2a0*/  UIADD3 UR8, UPT, UPT, UR46, 0xc400, URZ ;  /* 0x0000c4002e087890 */ /* 0x000fe2000fffe0ff */
[----:B------:R-:W-:Y:S01]  /*c2b0*/  UMOV UR10, UR50 ;  /* 0x00000032000a7c82 */ /* 0x000fe20008000000 */
[----:B------:R-:W-:Y:S01]  /*c2c0*/  UMOV UR11, UR36 ;  /* 0x00000024000b7c82 */ /* 0x000fe20008000000 */
[----:B--2---:R-:W-:Y:S04]  /*c2d0*/  UIADD3 UR4, UP0, UPT, UR6, 0xa80, URZ ;  /* 0x00000a8006047890 */ /* 0x004fe8000ff1e0ff */
[----:B------:R-:W-:Y:S09]  /*c2e0*/  UIADD3.X UR5, UPT, UPT, URZ, UR7, URZ, UP0, !UPT ;  /* 0x00000007ff057290 */ /* 0x000ff200087fe4ff */
[----:B------:R2:W-:Y:S01]  /*c2f0*/  UTMASTG.3D [UR8], [UR4] ;  /* 0x00000008040073b5 */ /* 0x0005e20008010000 */
[----:B------:R0:W-:Y:S01]  /*c300*/  UTMACMDFLUSH ;  /* 0x00000000000079b7 */ /* 0x0001e20000000000 */
[----:B--2---:R-:W-:Y:S04]  /*c310*/  DEPBAR.LE SB0, 0x1 ;  /* 0x000080400000791a */ /* 0x004fe80000000000 */
.L_x_144:
[----:B------:R-:W-:Y:S05]  /*c320*/  BSYNC.RECONVERGENT B0 ;  /* 0x0000000000007941 */ /* 0x000fea0003800200 */
.L_x_143:
[----:B------:R-:W-:Y:S01]  /*c330*/  BAR.SYNC.DEFER_BLOCKING 0x1, 0x80 ;  /* 0x0042000000007b1d */ /* 0x000fe20000010000 */
[----:B------:R-:W-:Y:S09]  /*c340*/  UISETP.NE.AND UP0, UPT, UR54, -0x4, UPT ;  /* 0xfffffffc3600788c */ /* 0x000ff2000bf05270 */
[----:B------:R-:W-:Y:S05]  /*c350*/  BRA.U !UP0, `(.L_x_145) ;  /* 0x0000000108247547 */ /* 0x000fea000b800000 */
[----:B------:R-:W-:Y:S01]  /*c360*/  ISETP.NE.AND P0, PT, R157, RZ, PT ;  /* 0x000000ff9d00720c */ /* 0x000fe20003f05270 */
[----:B------:R-:W-:Y:S01]  /*c370*/  IMAD.U32 R0, RZ, RZ, UR52 ;  /* 0x00000034ff007e24 */ /* 0x000fe2000f8e00ff */
[----:B------:R-:W-:Y:S04]  /*c380*/  UIADD3 UR4, UPT, UPT, UR52, 0x1, URZ ;  /* 0x0000000134047890 */ /* 0x000fe8000fffe0ff */
[----:B------:R-:W-:Y:S04]  /*c390*/  UISETP.NE.AND UP0, UPT, UR4, 0x4, UPT ;  /* 0x000000040400788c */ /* 0x000fe8000bf05270 */
[----:B------:R-:W-:Y:S03]  /*c3a0*/  USEL UR52, UR4, URZ, UP0 ;  /* 0x000000ff04347287 */ /* 0x000fe60008000000 */
[----:B------:R-:W-:Y:S05]  /*c3b0*/  @P0 LEA R0, R0, UR46, 0x3 ;  /* 0x0000002e00000c11 */ /* 0x000fea000f8e18ff */
[----:B------:R-:W-:Y:S05]  /*c3c0*/  @P0 VIADD R0, R0, 0x60 ;  /* 0x0000006000000836 */ /* 0x000fea0000000000 */
[----:B------:R-:W-:Y:S04]  /*c3d0*/  @P0 PRMT R0, R165, 0x654, R0 ;  /* 0x00000654a5000816 */ /* 0x000fe80000000000 */
[----:B------:R2:W-:Y:S03]  /*c3e0*/  @P0 SYNCS.ARRIVE.TRANS64.RED.A1T0 RZ, [R0+URZ], RZ ;  /* 0x000000ff00ff09a7 */ /* 0x0005e600081004ff */
.L_x_145:
[----:B------:R-:W-:Y:S01]  /*c3f0*/  R2UR UR6, R156 ;  /* 0x000000009c0672ca */ /* 0x000fe200000e0000 */
[----:B------:R-:W-:Y:S01]  /*c400*/  UIADD3 UR54, UPT, UPT, UR54, 0x4, URZ ;  /* 0x0000000436367890 */ /* 0x000fe2000fffe0ff */
[----:B------:R-:W-:Y:S01]  /*c410*/  R2UR UR5, R141 ;  /* 0x000000008d0572ca */ /* 0x000fe200000e0000 */
[----:B------:R-:W-:Y:S01]  /*c420*/  ULOP3.LUT UR39, UR39, 0x1, URZ, 0x3c, !UPT ;  /* 0x0000000127277892 */ /* 0x000fe2000f8e3cff */
[----:B------:R-:W-:Y:S01]  /*c430*/  R2UR UR4, R142 ;  /* 0x000000008e0472ca */ /* 0x000fe200000e0000 */
[----:B------:R-:W-:Y:S01]  /*c440*/  UMOV UR36, UR63 ;  /* 0x0000003f00247c82 */ /* 0x000fe20008000000 */
[C---:B------:R-:W-:Y:S04]  /*c450*/  ISETP.NE.AND P0, PT, R146.reuse, 0x2, PT ;  /* 0x000000029200780c */ /* 0x040fe80003f05270 */
[----:B------:R-:W-:Y:S02]  /*c460*/  SEL R3, RZ, 0x1, P0 ;  /* 0x00000001ff037807 */ /* 0x000fe40000000000 */
[----:B------:R-:W-:Y:S01]  /*c470*/  SEL R146, R146, RZ, P0 ;  /* 0x000000ff92927207 */ /* 0x000fe20000000000 */
[----:B------:R-:W-:Y:S01]  /*c480*/  UISETP.NE.AND UP0, UPT, UR6, URZ, UPT ;  /* 0x000000ff0600728c */ /* 0x000fe2000bf05270 */
[----:B------:R-:W-:Y:S01]  /*c490*/  LOP3.LUT R148, R148, R3, RZ, 0x3c, !PT ;  /* 0x0000000394947212 */ /* 0x000fe200078e3cff */
[----:B------:R-:W-:Y:S02]  /*c4a0*/  UIADD3 UR20, UPT, UPT, UR37, UR5, URZ ;  /* 0x0000000525147290 */ /* 0x000fe4000fffe0ff */
[----:B------:R-:W-:Y:S05]  /*c4b0*/  UIADD3 UR28, UPT, UPT, UR38, UR4, URZ ;  /* 0x00000004261c7290 */ /* 0x000fea000fffe0ff */
[----:B------:R-:W-:Y:S07]  /*c4c0*/  BRA.U UP0, `(.L_x_146) ;  /* 0xffffff9d00887547 */ /* 0x000fee000b83ffff */
[----:B------:R-:W3:Y:S01]  /*c4d0*/  S2UR UR4, SR_CgaCtaId ;  /* 0x00000000000479c3 */ /* 0x000ee20000008800 */
[----:B------:R-:W-:-:S13]  /*c4e0*/  R2UR UR5, R143 ;  /* 0x000000008f0572ca */ /* 0x000fda00000e0000 */
[----:B------:R-:W-:Y:S02]  /*c4f0*/  UISETP.NE.AND UP0, UPT, UR5, URZ, UPT ;  /* 0x000000ff0500728c */ /* 0x000fe4000bf05270 */
[----:B---3--:R-:W-:Y:S02]  /*c500*/  ULOP3.LUT UR5, UR4, 0x1, URZ, 0x3c, !UPT ;  /* 0x0000000104057892 */ /* 0x008fe4000f8e3cff */
[----:B------:R-:W-:-:S04]  /*c510*/  UIADD3 UR4, UPT, UPT, UR46, 0xe0, URZ ;  /* 0x000000e02e047890 */ /* 0x000fc8000fffe0ff */
[----:B------:R-:W-:-:S09]  /*c520*/  UPRMT UR4, UR5, 0x654, UR4 ;  /* 0x0000065405047896 */ /* 0x000fd20008000004 */
[----:B------:R-:W-:Y:S01]  /*c530*/  SYNCS.ARRIVE.TRANS64.RED.A1T0 RZ, [UR4], RZ ;  /* 0x000000ffffff79a7 */ /* 0x000fe20008100404 */
[----:B------:R-:W-:Y:S01]  /*c540*/  SYNCS.ARRIVE.TRANS64.A1T0 RZ, [UR46+0xe0], RZ ;  /* 0x0000e0ffffff79a7 */ /* 0x000fe2000810002e */
[----:B------:R-:W-:Y:S05]  /*c550*/  BRA.U !UP0, `(.L_x_147) ;  /* 0x0000000108487547 */ /* 0x000fea000b800000 */
[----:B------:R-:W3:Y:S02]  /*c560*/  LDCU.64 UR4, c[0x0][0xc90] ;  /* 0x00019200ff0477ac */ /* 0x000ee40008000a00 */
[----:B---3--:R-:W-:-:S04]  /*c570*/  UISETP.NE.U32.AND UP0, UPT, UR4, URZ, UPT ;  /* 0x000000ff0400728c */ /* 0x008fc8000bf05070 */
[----:B------:R-:W-:-:S09]  /*c580*/  UISETP.NE.AND.EX UP0, UPT, UR5, URZ, UPT, UP0 ;  /* 0x000000ff0500728c */ /* 0x000fd2000bf05300 */
[----:B------:R-:W-:Y:S05]  /*c590*/  BRA.U UP0, `(.L_x_148) ;  /* 0x00000001000c7547 */ /* 0x000fea000b800000 */
[----:B------:R-:W-:-:S13]  /*c5a0*/  FSETP.NEU.AND P0, PT, R71, RZ, PT ;  /* 0x000000ff4700720b */ /* 0x000fda0003f0d000 */
[----:B------:R-:W-:Y:S05]  /*c5b0*/  @!P0 EXIT ;  /* 0x000000000000894d */ /* 0x000fea0003800000 */
[----:B------:R-:W-:Y:S05]  /*c5c0*/  BRA `(.L_x_147) ;  /* 0x00000000002c7947 */ /* 0x000fea0003800000 */
.L_x_148:
[----:B------:R-:W-:Y:S01]  /*c5d0*/  ISETP.NE.AND P0, PT, R145, RZ, PT ;  /* 0x000000ff9100720c */ /* 0x000fe20003f05270 */
[----:B------:R-:W-:-:S12]  /*c5e0*/  BSSY.RECONVERGENT B0, `(.L_x_147) ;  /* 0x0000009000007945 */ /* 0x000fd80003800200 */
[----:B------:R-:W-:Y:S05]  /*c5f0*/  @P0 BRA `(.L_x_149) ;  /* 0x0000000000140947 */ /* 0x000fea0003800000 */
[----:B------:R-:W3:Y:S02]  /*c600*/  LDCU.64 UR4, c[0x0][0xc88] ;  /* 0x00019100ff0477ac */ /* 0x000ee40008000a00 */
[----:B---3--:R-:W-:-:S04]  /*c610*/  ISETP.NE.U32.AND P0, PT, RZ, UR4, PT ;  /* 0x00000004ff007c0c */ /* 0x008fc8000bf05070 */
[----:B------:R-:W-:-:S13]  /*c620*/  ISETP.NE.AND.EX P0, PT, RZ, UR5, PT, P0 ;  /* 0x00000005ff007c0c */ /* 0x000fda000bf05300 */
[----:B------:R-:W-:Y:S05]  /*c630*/  @!P0 EXIT ;  /* 0x000000000000894d */ /* 0x000fea0003800000 */
[----:B------:R-:W-:Y:S05]  /*c640*/  BRA `(.L_x_150) ;  /* 0x0000000000087947 */ /* 0x000fea0003800000 */
.L_x_149:
[----:B------:R-:W-:-:S13]  /*c650*/  FSETP.NEU.AND P0, PT, R71, RZ, PT ;  /* 0x000000ff4700720b */ /* 0x000fda0003f0d000 */
[----:B------:R-:W-:Y:S05]  /*c660*/  @!P0 EXIT ;  /* 0x000000000000894d */ /* 0x000fea0003800000 */
.L_x_150:
[----:B------:R-:W-:Y:S05]  /*c670*/  BSYNC.RECONVERGENT B0 ;  /* 0x0000000000007941 */ /* 0x000fea0003800200 */
.L_x_147:
[----:B------:R-:W3:Y:S01]  /*c680*/  S2UR UR5, SR_CgaCtaId ;  /* 0x00000000000579c3 */ /* 0x000ee20000008800 */
[----:B------:R-:W-:Y:S01]  /*c690*/  ULEA UR4, UR52, UR46, 0x3 ;  /* 0x0000002e34047291 */ /* 0x000fe2000f8e18ff */
[----:B------:R-:W-:-:S04]  /*c6a0*/  DEPBAR.LE SB0, 0x0 ;  /* 0x000080000000791a */ /* 0x000fc80000000000 */
[----:B------:R-:W-:-:S04]  /*c6b0*/  UIADD3 UR4, UPT, UPT, UR4, 0x60, URZ ;  /* 0x0000006004047890 */ /* 0x000fc8000fffe0ff */
[----:B---3--:R-:W-:-:S09]  /*c6c0*/  UPRMT UR4, UR5, 0x654, UR4 ;  /* 0x0000065405047896 */ /* 0x008fd20008000004 */
[----:B------:R-:W-:Y:S01]  /*c6d0*/  SYNCS.ARRIVE.TRANS64.RED.A1T0 RZ, [UR4], RZ ;  /* 0x000000ffffff79a7 */ /* 0x000fe20008100404 */
[----:B------:R-:W-:Y:S05]  /*c6e0*/  EXIT ;  /* 0x000000000000794d */ /* 0x000fea0003800000 */
.L_x_24:
[----:B-1----:R1:W3:Y:S02]  /*c6f0*/  SYNCS.PHASECHK.TRANS64.TRYWAIT P0, [R0+URZ+0xd0], R3 ;  /* 0x0000d003000075a7 */ /* 0x0022e400080011ff */
[----:B---3--:R-:W-:Y:S05]  /*c700*/  @!P0 NANOSLEEP.SYNCS 0x989680 ;  /* 0x009896800000895d */ /* 0x008fea0003900000 */
[----:B------:R-:W3:Y:S02]  /*c710*/  @!P0 SYNCS.PHASECHK.TRANS64 P0, [R0+URZ+0xd0], R3 ;  /* 0x0000d003000085a7 */ /* 0x000ee400080010ff */
[----:B---3--:R-:W-:Y:S05]  /*c720*/  @!P0 BRA `(.L_x_24) ;  /* 0xfffffffc00f08947 */ /* 0x008fea000383ffff */
[----:B------:R-:W-:Y:S05]  /*c730*/  BRA `(.L_x_151) ;  /* 0xffffff5000f07947 */ /* 0x000fea000383ffff */
.L_x_27:
[----:B-1----:R-:W-:-:S07]  /*c740*/  MOV R0, UR5 ;  /* 0x0000000500007c02 */ /* 0x002fce0008000f00 */
.L_x_152:
[----:B-1----:R1:W3:Y:S02]  /*c750*/  SYNCS.PHASECHK.TRANS64.TRYWAIT P0, [R0+URZ+0x20], R3 ;  /* 0x00002003000075a7 */ /* 0x0022e400080011ff */
[----:B---3--:R-:W-:Y:S05]  /*c760*/  @!P0 NANOSLEEP.SYNCS 0x989680 ;  /* 0x009896800000895d */ /* 0x008fea0003900000 */
[----:B------:R-:W3:Y:S02]  /*c770*/  @!P0 SYNCS.PHASECHK.TRANS64 P0, [R0+URZ+0x20], R3 ;  /* 0x00002003000085a7 */ /* 0x000ee400080010ff */
[----:B---3--:R-:W-:Y:S05]  /*c780*/  @!P0 BRA `(.L_x_152) ;  /* 0xfffffffc00f08947 */ /* 0x008fea000383ffff */
[----:B------:R-:W-:Y:S05]  /*c790*/  BRA `(.L_x_26) ;  /* 0xffffff5400507947 */ /* 0x000fea000383ffff */
.L_x_36:
[----:B-1----:R-:W-:-:S07]  /*c7a0*/  MOV R0, UR6 ;  /* 0x0000000600007c02 */ /* 0x002fce0008000f00 */
.L_x_153:
[----:B-1----:R1:W2:Y:S02]  /*c7b0*/  SYNCS.PHASECHK.TRANS64.TRYWAIT P0, [R0+URZ+0x20], R3 ;  /* 0x00002003000075a7 */ /* 0x0022a400080011ff */
[----:B--2---:R-:W-:Y:S05]  /*c7c0*/  @!P0 NANOSLEEP.SYNCS 0x989680 ;  /* 0x009896800000895d */ /* 0x004fea0003900000 */
[----:B------:R-:W2:Y:S02]  /*c7d0*/  @!P0 SYNCS.PHASECHK.TRANS64 P0, [R0+URZ+0x20], R3 ;  /* 0x00002003000085a7 */ /* 0x000ea400080010ff */
[----:B--2---:R-:W-:Y:S05]  /*c7e0*/  @!P0 BRA `(.L_x_153) ;  /* 0xfffffffc00f08947 */ /* 0x004fea000383ffff */
[----:B------:R-:W-:Y:S05]  /*c7f0*/  BRA `(.L_x_35) ;  /* 0xffffff5800707947 */ /* 0x000fea000383ffff */
.L_x_43:
[----:B-1----:R1:W4:Y:S02]  /*c800*/  SYNCS.PHASECHK.TRANS64.TRYWAIT P0, [R3+URZ+0x90], R0 ;  /* 0x00009000030075a7 */ /* 0x00232400080011ff */
[----:B----4-:R-:W-:Y:S05]  /*c810*/  @!P0 NANOSLEEP.SYNCS 0x989680 ;  /* 0x009896800000895d */ /* 0x010fea0003900000 */
[----:B------:R-:W4:Y:S02]  /*c820*/  @!P0 SYNCS.PHASECHK.TRANS64 P0, [R3+URZ+0x90], R0 ;  /* 0x00009000030085a7 */ /* 0x000f2400080010ff */
[----:B----4-:R-:W-:Y:S05]  /*c830*/  @!P0 BRA `(.L_x_43) ;  /* 0xfffffffc00f08947 */ /* 0x010fea000383ffff */
[----:B------:R-:W-:Y:S05]  /*c840*/  BRA `(.L_x_154) ;  /* 0xffffff5c006c7947 */ /* 0x000fea000383ffff */
.L_x_47:
[----:B-1----:R-:W-:-:S07]  /*c850*/  MOV R0, UR4 ;  /* 0x0000000400007c02 */ /* 0x002fce0008000f00 */
.L_x_155:
[----:B-1----:R1:W2:Y:S02]  /*c860*/  SYNCS.PHASECHK.TRANS64.TRYWAIT P0, [R0+URZ], R3 ;  /* 0x00000003000075a7 */ /* 0x0022a400080011ff */
[----:B--2---:R-:W-:Y:S05]  /*c870*/  @!P0 NANOSLEEP.SYNCS 0x989680 ;  /* 0x009896800000895d */ /* 0x004fea0003900000 */
[----:B------:R-:W2:Y:S02]  /*c880*/  @!P0 SYNCS.PHASECHK.TRANS64 P0, [R0+URZ], R3 ;  /* 0x00000003000085a7 */ /* 0x000ea400080010ff */
[----:B--2---:R-:W-:Y:S05]  /*c890*/  @!P0 BRA `(.L_x_155) ;  /* 0xfffffffc00f08947 */ /* 0x004fea000383ffff */
[----:B------:R-:W-:Y:S05]  /*c8a0*/  BRA `(.L_x_156) ;  /* 0xffffff6400187947 */ /* 0x000fea000383ffff */
.L_x_48:
[----:B------:R-:W-:-:S07]  /*c8b0*/  MOV R0, UR5 ;  /* 0x0000000500007c02 */ /* 0x000fce0008000f00 */
.L_x_157:
[----:B-1----:R1:W2:Y:S02]  /*c8c0*/  SYNCS.PHASECHK.TRANS64.TRYWAIT P0, [R0+URZ], R3 ;  /* 0x00000003000075a7 */ /* 0x0022a400080011ff */
[----:B--2---:R-:W-:Y:S05]  /*c8d0*/  @!P0 NANOSLEEP.SYNCS 0x989680 ;  /* 0x009896800000895d */ /* 0x004fea0003900000 */
[----:B------:R-:W2:Y:S02]  /*c8e0*/  @!P0 SYNCS.PHASECHK.TRANS64 P0, [R0+URZ], R3 ;  /* 0x00000003000085a7 */ /* 0x000ea400080010ff */
[----:B--2---:R-:W-:Y:S05]  /*c8f0*/  @!P0 BRA `(.L_x_157) ;  /* 0xfffffffc00f08947 */ /* 0x004fea000383ffff */
[----:B------:R-:W-:Y:S05]  /*c900*/  BRA `(.L_x_158) ;  /* 0xffffff6400247947 */ /* 0x000fea000383ffff */
.L_x_49:
[----:B------:R-:W-:-:S07]  /*c910*/  MOV R0, UR5 ;  /* 0x0000000500007c02 */ /* 0x000fce0008000f00 */
.L_x_159:
[----:B-1----:R1:W2:Y:S02]  /*c920*/  SYNCS.PHASECHK.TRANS64.TRYWAIT P0, [R0+URZ], R3 ;  /* 0x00000003000075a7 */ /* 0x0022a400080011ff */
[----:B--2---:R-:W-:Y:S05]  /*c930*/  @!P0 NANOSLEEP.SYNCS 0x989680 ;  /* 0x009896800000895d */ /* 0x004fea0003900000 */
[----:B------:R-:W2:Y:S02]  /*c940*/  @!P0 SYNCS.PHASECHK.TRANS64 P0, [R0+URZ], R3 ;  /* 0x00000003000085a7 */ /* 0x000ea400080010ff */
[----:B--2---:R-:W-:Y:S05]  /*c950*/  @!P0 BRA `(.L_x_159) ;  /* 0xfffffffc00f08947 */ /* 0x004fea000383ffff */
[----:B------:R-:W-:Y:S05]  /*c960*/  BRA `(.L_x_160) ;  /* 0xffffff6400307947 */ /* 0x000fea000383ffff */
.L_x_52:
[----:B--2---:R2:W3:Y:S02]  /*c970*/  SYNCS.PHASECHK.TRANS64.TRYWAIT P0, [R0+URZ+0xc0], R5 ;  /* 0x0000c005000075a7 */ /* 0x0044e400080011ff */
[----:B---3--:R-:W-:Y:S05]  /*c980*/  @!P0 NANOSLEEP.SYNCS 0x989680 ;  /* 0x009896800000895d */ /* 0x008fea0003900000 */
[----:B------:R-:W3:Y:S02]  /*c990*/  @!P0 SYNCS.PHASECHK.TRANS64 P0, [R0+URZ+0xc0], R5 ;  /* 0x0000c005000085a7 */ /* 0x000ee400080010ff */
[----:B---3--:R-:W-:Y:S05]  /*c9a0*/  @!P0 BRA `(.L_x_52) ;  /* 0xfffffffc00f08947 */ /* 0x008fea000383ffff */
[----:B------:R-:W-:Y:S05]  /*c9b0*/  BRA `(.L_x_161) ;  /* 0xffffff6400947947 */ /* 0x000fea000383ffff */
.L_x_53:
[----:B------:R-:W-:-:S07]  /*c9c0*/  MOV R0, UR4 ;  /* 0x0000000400007c02 */ /* 0x000fce0008000f00 */
.L_x_162:
[----:B--2---:R2:W3:Y:S02]  /*c9d0*/  SYNCS.PHASECHK.TRANS64.TRYWAIT P0, [R0+URZ+0xa0], R7 ;  /* 0x0000a007000075a7 */ /* 0x0044e400080011ff */
[----:B---3--:R-:W-:Y:S05]  /*c9e0*/  @!P0 NANOSLEEP.SYNCS 0x989680 ;  /* 0x009896800000895d */ /* 0x008fea0003900000 */
[----:B------:R-:W3:Y:S02]  /*c9f0*/  @!P0 SYNCS.PHASECHK.TRANS64 P0, [R0+URZ+0xa0], R7 ;  /* 0x0000a007000085a7 */ /* 0x000ee400080010ff */
[----:B---3--:R-:W-:Y:S05]  /*ca00*/  @!P0 BRA `(.L_x_162) ;  /* 0xfffffffc00f08947 */ /* 0x008fea000383ffff */
[----:B------:R-:W-:Y:S05]  /*ca10*/  BRA `(.L_x_163) ;  /* 0xffffff6400a47947 */ /* 0x000fea000383ffff */
.L_x_54:
[----:B--2---:R2:W3:Y:S02]  /*ca20*/  SYNCS.PHASECHK.TRANS64.TRYWAIT P1, [R0+URZ+0x90], R5 ;  /* 0x00009005000075a7 */ /* 0x0044e400080211ff */
[----:B---3--:R-:W-:Y:S05]  /*ca30*/  @!P1 NANOSLEEP.SYNCS 0x989680 ;  /* 0x009896800000995d */ /* 0x008fea0003900000 */
[----:B------:R-:W3:Y:S02]  /*ca40*/  @!P1 SYNCS.PHASECHK.TRANS64 P1, [R0+URZ+0x90], R5 ;  /* 0x00009005000095a7 */ /* 0x000ee400080210ff */
[----:B---3--:R-:W-:Y:S05]  /*ca50*/  @!P1 BRA `(.L_x_54) ;  /* 0xfffffffc00f09947 */ /* 0x008fea000383ffff */
[----:B------:R-:W-:Y:S05]  /*ca60*/  BRA `(.L_x_164) ;  /* 0xffffff6400d47947 */ /* 0x000fea000383ffff */
.L_x_57:
[----:B------:R-:W-:-:S07]  /*ca70*/  MOV R0, UR4 ;  /* 0x0000000400007c02 */ /* 0x000fce0008000f00 */
.L_x_165:
[----:B--2---:R2:W3:Y:S02]  /*ca80*/  SYNCS.PHASECHK.TRANS64.TRYWAIT P0, [R0+URZ+0xa0], R3 ;  /* 0x0000a003000075a7 */ /* 0x0044e400080011ff */
[----:B---3--:R-:W-:Y:S05]  /*ca90*/  @!P0 NANOSLEEP.SYNCS 0x989680 ;  /* 0x009896800000895d */ /* 0x008fea0003900000 */
[----:B------:R-:W3:Y:S02]  /*caa0*/  @!P0 SYNCS.PHASECHK.TRANS64 P0, [R0+URZ+0xa0], R3 ;  /* 0x0000a003000085a7 */ /* 0x000ee400080010ff */
[----:B---3--:R-:W-:Y:S05]  /*cab0*/  @!P0 BRA `(.L_x_165) ;  /* 0xfffffffc00f08947 */ /* 0x008fea000383ffff */
[----:B------:R-:W-:Y:S05]  /*cac0*/  BRA `(.L_x_56) ;  /* 0xffffff6800287947 */ /* 0x000fea000383ffff */
.L_x_66:
[----:B--2---:R-:W-:-:S04]  /*cad0*/  MOV R5, UR5 ;  /* 0x0000000500057c02 */ /* 0x004fc80008000f00 */
[----:B------:R2:W3:Y:S03]  /*cae0*/  SYNCS.PHASECHK.TRANS64.TRYWAIT P0, [R5+URZ+0x8], R6 ;  /* 0x00000806050075a7 */ /* 0x0004e600080011ff */
[----:B---3--:R-:W-:Y:S05]  /*caf0*/  @!P0 NANOSLEEP.SYNCS 0x989680 ;  /* 0x009896800000895d */ /* 0x008fea0003900000 */
[----:B------:R-:W3:Y:S02]  /*cb00*/  @!P0 SYNCS.PHASECHK.TRANS64 P0, [R5+URZ+0x8], R6 ;  /* 0x00000806050085a7 */ /* 0x000ee400080010ff */
[----:B---3--:R-:W-:Y:S05]  /*cb10*/  @!P0 BRA `(.L_x_66) ;  /* 0xfffffffc00ec8947 */ /* 0x008fea000383ffff */
[----:B------:R-:W-:Y:S05]  /*cb20*/  BRA `(.L_x_65) ;  /* 0xffffff6800e87947 */ /* 0x000fea000383ffff */
.L_x_68:
[----:B------:R-:W-:Y:S01]  /*cb30*/  BSSY B0, `(.L_x_166) ;  /* 0x0000006000007945 */ /* 0x000fe20003800000 */
[----:B------:R-:W-:-:S07]  /*cb40*/  MOV R15, 0xffffffff ;  /* 0xffffffff000f7802 */ /* 0x000fce0000000f00 */
[----:B-12--5:R-:W-:Y:S05]  /*cb50*/  WARPSYNC.COLLECTIVE R15, `(.L_x_167) ;  /* 0x000000000f0c7348 */ /* 0x026fea0003c00000 */
[----:B------:R-:W-:Y:S02]  /*cb60*/  ELECT P6, UR79, PT ;  /* 0x00000000004f782f */ /* 0x000fe400038c0000 */
[----:B------:R-:W-:Y:S01]  /*cb70*/  MOV R14, UR79 ;  /* 0x0000004f000e7c02 */ /* 0x000fe20008000f00 */
[----:B-12--5:R-:W-:Y:S10]  /*cb80*/  ENDCOLLECTIVE ;  /* 0x000000000000791b */ /* 0x026ff40003800000 */
.L_x_167:
[----:B------:R-:W-:Y:S05]  /*cb90*/  BSYNC B0 ;  /* 0x0000000000007941 */ /* 0x000fea0003800000 */
.L_x_166:
[----:B------:R-:W-:Y:S05]  /*cba0*/  BRA `(.L_x_168) ;  /* 0xffffff6c00187947 */ /* 0x000fea000383ffff */
.L_x_70:
[----:B--2---:R-:W-:-:S04]  /*cbb0*/  MOV R3, UR5 ;  /* 0x0000000500037c02 */ /* 0x004fc80008000f00 */
[----:B------:R2:W3:Y:S03]  /*cbc0*/  SYNCS.PHASECHK.TRANS64.TRYWAIT P0, [R3+URZ+0x8], R4 ;  /* 0x00000804030075a7 */ /* 0x0004e600080011ff */
[----:B---3--:R-:W-:Y:S05]  /*cbd0*/  @!P0 NANOSLEEP.SYNCS 0x989680 ;  /* 0x009896800000895d */ /* 0x008fea0003900000 */
[----:B------:R-:W3:Y:S02]  /*cbe0*/  @!P0 SYNCS.PHASECHK.TRANS64 P0, [R3+URZ+0x8], R4 ;  /* 0x00000804030085a7 */ /* 0x000ee400080010ff */
[----:B---3--:R-:W-:Y:S05]  /*cbf0*/  @!P0 BRA `(.L_x_70) ;  /* 0xfffffffc00ec8947 */ /* 0x008fea000383ffff */
[----:B------:R-:W-:Y:S05]  /*cc00*/  BRA `(.L_x_69) ;  /* 0xffffff6c001c7947 */ /* 0x000fea000383ffff */
.L_x_71:
[----:B-1----:R1:W2:Y:S02]  /*cc10*/  SYNCS.PHASECHK.TRANS64.TRYWAIT P0, [R0+URZ+0x90], R5 ;  /* 0x00009005000075a7 */ /* 0x0022a400080011ff */
[----:B--2---:R-:W-:Y:S05]  /*cc20*/  @!P0 NANOSLEEP.SYNCS 0x989680 ;  /* 0x009896800000895d */ /* 0x004fea0003900000 */
[----:B------:R-:W2:Y:S02]  /*cc30*/  @!P0 SYNCS.PHASECHK.TRANS64 P0, [R0+URZ+0x90], R5 ;  /* 0x00009005000085a7 */ /* 0x000ea400080010ff */
[----:B--2---:R-:W-:Y:S05]  /*cc40*/  @!P0 BRA `(.L_x_71) ;  /* 0xfffffffc00f08947 */ /* 0x004fea000383ffff */
[----:B------:R-:W-:Y:S05]  /*cc50*/  BRA `(.L_x_169) ;  /* 0xffffff7000b87947 */ /* 0x000fea000383ffff */
.L_x_75:
[----:B------:R-:W-:-:S07]  /*cc60*/  MOV R0, UR18 ;  /* 0x0000001200007c02 */ /* 0x000fce0008000f00 */
.L_x_170:
[----:B-1----:R1:W2:Y:S02]  /*cc70*/  SYNCS.PHASECHK.TRANS64.TRYWAIT P0, [R0+URZ], R5 ;  /* 0x00000005000075a7 */ /* 0x0022a400080011ff */
[----:B--2---:R-:W-:Y:S05]  /*cc80*/  @!P0 NANOSLEEP.SYNCS 0x989680 ;  /* 0x009896800000895d */ /* 0x004fea0003900000 */
[----:B------:R-:W2:Y:S02]  /*cc90*/  @!P0 SYNCS.PHASECHK.TRANS64 P0, [R0+URZ], R5 ;  /* 0x00000005000085a7 */ /* 0x000ea400080010ff */
[----:B--2---:R-:W-:Y:S05]  /*cca0*/  @!P0 BRA `(.L_x_170) ;  /* 0xfffffffc00f08947 */ /* 0x004fea000383ffff */
[----:B------:R-:W-:Y:S05]  /*ccb0*/  BRA `(.L_x_74) ;  /* 0xffffff7400107947 */ /* 0x000fea000383ffff */
.L_x_76:
[----:B------:R-:W-:-:S07]  /*ccc0*/  MOV R0, UR38 ;  /* 0x0000002600007c02 */ /* 0x000fce0008000f00 */
.L_x_171:
[----:B-1----:R1:W2:Y:S02]  /*ccd0*/  SYNCS.PHASECHK.TRANS64.TRYWAIT P0, [R0+URZ+0xb8], R5 ;  /* 0x0000b805000075a7 */ /* 0x0022a400080011ff */
[----:B--2---:R-:W-:Y:S05]  /*cce0*/  @!P0 NANOSLEEP.SYNCS 0x989680 ;  /* 0x009896800000895d */ /* 0x004fea0003900000 */
[----:B------:R-:W2:Y:S02]  /*ccf0*/  @!P0 SYNCS.PHASECHK.TRANS64 P0, [R0+URZ+0xb8], R5 ;  /* 0x0000b805000085a7 */ /* 0x000ea400080010ff */
[----:B--2---:R-:W-:Y:S05]  /*cd00*/  @!P0 BRA `(.L_x_171) ;  /* 0xfffffffc00f08947 */ /* 0x004fea000383ffff */
[----:B------:R-:W-:Y:S05]  /*cd10*/  BRA `(.L_x_172) ;  /* 0xffffff7400847947 */ /* 0x000fea000383ffff */
.L_x_79:
[----:B------:R-:W-:Y:S07]  /*cd20*/  MOV R0, UR7 ;  /* 0x0000000700007c02 */ /* 0x000fee0008000f00 */
.L_x_173:
[----:B-1----:R1:W2:Y:S02]  /*cd30*/  SYNCS.PHASECHK.TRANS64.TRYWAIT P0, [R0+URZ], R5 ;  /* 0x00000005000075a7 */ /* 0x0022a400080011ff */
[----:B--2---:R-:W-:Y:S05]  /*cd40*/  @!P0 NANOSLEEP.SYNCS 0x989680 ;  /* 0x009896800000895d */ /* 0x004fea0003900000 */
[----:B------:R-:W2:Y:S02]  /*cd50*/  @!P0 SYNCS.PHASECHK.TRANS64 P0, [R0+URZ], R5 ;  /* 0x00000005000085a7 */ /* 0x000ea400080010ff */
[----:B--2---:R-:W-:Y:S05]  /*cd60*/  @!P0 BRA `(.L_x_173) ;  /* 0xfffffffc00f08947 */ /* 0x004fea000383ffff */
[----:B------:R-:W-:Y:S05]  /*cd70*/  BRA `(.L_x_78) ;  /* 0xffffff7400fc7947 */ /* 0x000fea000383ffff */
.L_x_82:
[----:B------:R-:W-:-:S07]  /*cd80*/  MOV R0, UR38 ;  /* 0x0000002600007c02 */ /* 0x000fce0008000f00 */
.L_x_174:
[----:B-1----:R1:W3:Y:S02]  /*cd90*/  SYNCS.PHASECHK.TRANS64.TRYWAIT P0, [R0+URZ+0xe0], R3 ;  /* 0x0000e003000075a7 */ /* 0x0022e400080011ff */
[----:B---3--:R-:W-:Y:S05]  /*cda0*/  @!P0 NANOSLEEP.SYNCS 0x989680 ;  /* 0x009896800000895d */ /* 0x008fea0003900000 */
[----:B------:R-:W3:Y:S02]  /*cdb0*/  @!P0 SYNCS.PHASECHK.TRANS64 P0, [R0+URZ+0xe0], R3 ;  /* 0x0000e003000085a7 */ /* 0x000ee400080010ff */
[----:B---3--:R-:W-:Y:S05]  /*cdc0*/  @!P0 BRA `(.L_x_174) ;  /* 0xfffffffc00f08947 */ /* 0x008fea000383ffff */
[----:B------:R-:W-:Y:S05]  /*cdd0*/  BRA `(.L_x_175) ;  /* 0xffffff7c00247947 */ /* 0x000fea000383ffff */
.L_x_87:
[----:B-1----:R1:W2:Y:S02]  /*cde0*/  SYNCS.PHASECHK.TRANS64.TRYWAIT P0, [R8+URZ+0x90], R5 ;  /* 0x00009005080075a7 */ /* 0x0022a400080011ff */
[----:B--2---:R-:W-:Y:S05]  /*cdf0*/  @!P0 NANOSLEEP.SYNCS 0x989680 ;  /* 0x009896800000895d */ /* 0x004fea0003900000 */
[----:B------:R-:W2:Y:S02]  /*ce00*/  @!P0 SYNCS.PHASECHK.TRANS64 P0, [R8+URZ+0x90], R5 ;  /* 0x00009005080085a7 */ /* 0x000ea400080010ff */
[----:B--2---:R-:W-:Y:S05]  /*ce10*/  @!P0 BRA `(.L_x_87) ;  /* 0xfffffffc00f08947 */ /* 0x004fea000383ffff */
[----:B------:R-:W-:Y:S05]  /*ce20*/  BRA `(.L_x_176) ;  /* 0xffffff8000687947 */ /* 0x000fea000383ffff */
.L_x_90:
[----:B------:R-:W-:Y:S07]  /*ce30*/  MOV R0, UR21 ;  /* 0x0000001500007c02 */ /* 0x000fee0008000f00 */
.L_x_177:
[----:B-1----:R1:W2:Y:S02]  /*ce40*/  SYNCS.PHASECHK.TRANS64.TRYWAIT P1, [R0+URZ+0x88], R5 ;  /* 0x00008805000075a7 */ /* 0x0022a400080211ff */
[----:B--2---:R-:W-:Y:S05]  /*ce50*/  @!P1 NANOSLEEP.SYNCS 0x989680 ;  /* 0x009896800000995d */ /* 0x004fea0003900000 */
[----:B------:R-:W2:Y:S02]  /*ce60*/  @!P1 SYNCS.PHASECHK.TRANS64 P1, [R0+URZ+0x88], R5 ;  /* 0x00008805000095a7 */ /* 0x000ea400080210ff */
[----:B--2---:R-:W-:Y:S05]  /*ce70*/  @!P1 BRA `(.L_x_177) ;  /* 0xfffffffc00f09947 */ /* 0x004fea000383ffff */
[----:B------:R-:W-:Y:S05]  /*ce80*/  BRA `(.L_x_89) ;  /* 0xffffff8400e47947 */ /* 0x000fea000383ffff */
.L_x_93:
[----:B-1----:R-:W-:Y:S07]  /*ce90*/  MOV R5, UR21 ;  /* 0x0000001500057c02 */ /* 0x002fee0008000f00 */
.L_x_178:
[----:B-1----:R1:W2:Y:S02]  /*cea0*/  SYNCS.PHASECHK.TRANS64.TRYWAIT P0, [R5+URZ+0x60], R4 ;  /* 0x00006004050075a7 */ /* 0x0022a400080011ff */
[----:B--2---:R-:W-:Y:S05]  /*ceb0*/  @!P0 NANOSLEEP.SYNCS 0x989680 ;  /* 0x009896800000895d */ /* 0x004fea0003900000 */
[----:B------:R-:W2:Y:S02]  /*cec0*/  @!P0 SYNCS.PHASECHK.TRANS64 P0, [R5+URZ+0x60], R4 ;  /* 0x00006004050085a7 */ /* 0x000ea400080010ff */
[----:B--2---:R-:W-:Y:S05]  /*ced0*/  @!P0 BRA `(.L_x_178) ;  /* 0xfffffffc00f08947 */ /* 0x004fea000383ffff */
[----:B------:R-:W-:Y:S05]  /*cee0*/  BRA `(.L_x_179) ;  /* 0xffffff88003c7947 */ /* 0x000fea000383ffff */
.L_x_94:
[----:B------:R-:W-:Y:S07]  /*cef0*/  MOV R5, UR21 ;  /* 0x0000001500057c02 */ /* 0x000fee0008000f00 */
.L_x_180:
[----:B-1----:R1:W2:Y:S02]  /*cf00*/  SYNCS.PHASECHK.TRANS64.TRYWAIT P0, [R5+URZ+0x68], R4 ;  /* 0x00006804050075a7 */ /* 0x0022a400080011ff */
[----:B--2---:R-:W-:Y:S05]  /*cf10*/  @!P0 NANOSLEEP.SYNCS 0x989680 ;  /* 0x009896800000895d */ /* 0x004fea0003900000 */
[----:B------:R-:W2:Y:S02]  /*cf20*/  @!P0 SYNCS.PHASECHK.TRANS64 P0, [R5+URZ+0x68], R4 ;  /* 0x00006804050085a7 */ /* 0x000ea400080010ff */
[----:B--2---:R-:W-:Y:S05]  /*cf30*/  @!P0 BRA `(.L_x_180) ;  /* 0xfffffffc00f08947 */ /* 0x004fea000383ffff */
[----:B------:R-:W-:Y:S05]  /*cf40*/  BRA `(.L_x_181) ;  /* 0xffffff8800907947 */ /* 0x000fea000383ffff */
.L_x_95:
[----:B-1----:R-:W-:Y:S07]  /*cf50*/  MOV R5, UR21 ;  /* 0x0000001500057c02 */ /* 0x002fee0008000f00 */
.L_x_182:
[----:B-1----:R1:W2:Y:S02]  /*cf60*/  SYNCS.PHASECHK.TRANS64.TRYWAIT P0, [R5+URZ+0x70], R4 ;  /* 0x00007004050075a7 */ /* 0x0022a400080011ff */
[----:B--2---:R-:W-:Y:S05]  /*cf70*/  @!P0 NANOSLEEP.SYNCS 0x989680 ;  /* 0x009896800000895d */ /* 0x004fea0003900000 */
[----:B------:R-:W2:Y:S02]  /*cf80*/  @!P0 SYNCS.PHASECHK.TRANS64 P0, [R5+URZ+0x70], R4 ;  /* 0x00007004050085a7 */ /* 0x000ea400080010ff */
[----:B--2---:R-:W-:Y:S05]  /*cf90*/  @!P0 BRA `(.L_x_182) ;  /* 0xfffffffc00f08947 */ /* 0x004fea000383ffff */
[----:B------:R-:W-:Y:S05]  /*cfa0*/  BRA `(.L_x_183) ;  /* 0xffffff8800d87947 */ /* 0x000fea000383ffff */
.L_x_96:
[----:B-1----:R-:W-:Y:S07]  /*cfb0*/  MOV R5, UR21 ;  /* 0x0000001500057c02 */ /* 0x002fee0008000f00 */
.L_x_184:
[----:B-1----:R1:W2:Y:S02]  /*cfc0*/  SYNCS.PHASECHK.TRANS64.TRYWAIT P0, [R5+URZ+0x78], R4 ;  /* 0x00007804050075a7 */ /* 0x0022a400080011ff */
[----:B--2---:R-:W-:Y:S05]  /*cfd0*/  @!P0 NANOSLEEP.SYNCS 0x989680 ;  /* 0x009896800000895d */ /* 0x004fea0003900000 */
[----:B------:R-:W2:Y:S02]  /*cfe0*/  @!P0 SYNCS.PHASECHK.TRANS64 P0, [R5+URZ+0x78], R4 ;  /* 0x00007804050085a7 */ /* 0x000ea400080010ff */
[----:B--2---:R-:W-:Y:S05]  /*cff0*/  @!P0 BRA `(.L_x_184) ;  /* 0xfffffffc00f08947 */ /* 0x004fea000383ffff */
[----:B------:R-:W-:Y:S05]  /*d000*/  BRA `(.L_x_185) ;  /* 0xffffff8c00207947 */ /* 0x000fea000383ffff */
.L_x_98:
[----:B------:R-:W-:-:S07]  /*d010*/  MOV R0, UR21 ;  /* 0x0000001500007c02 */ /* 0x000fce0008000f00 */
.L_x_186:
[----:B-1----:R1:W2:Y:S02]  /*d020*/  SYNCS.PHASECHK.TRANS64.TRYWAIT P0, [R0+URZ+0x60], R3 ;  /* 0x00006003000075a7 */ /* 0x0022a400080011ff */
[----:B--2---:R-:W-:Y:S05]  /*d030*/  @!P0 NANOSLEEP.SYNCS 0x989680 ;  /* 0x009896800000895d */ /* 0x004fea0003900000 */
[----:B------:R-:W2:Y:S02]  /*d040*/  @!P0 SYNCS.PHASECHK.TRANS64 P0, [R0+URZ+0x60], R3 ;  /* 0x00006003000085a7 */ /* 0x000ea400080010ff */
[----:B--2---:R-:W-:Y:S05]  /*d050*/  @!P0 BRA `(.L_x_186) ;  /* 0xfffffffc00f08947 */ /* 0x004fea000383ffff */
[----:B------:R-:W-:Y:S05]  /*d060*/  BRA `(.L_x_187) ;  /* 0xffffff8c00b47947 */ /* 0x000fea000383ffff */
.L_x_99:
[----:B-1----:R-:W-:-:S07]  /*d070*/  MOV R0, UR21 ;  /* 0x0000001500007c02 */ /* 0x002fce0008000f00 */
.L_x_188:
[----:B-1----:R1:W2:Y:S02]  /*d080*/  SYNCS.PHASECHK.TRANS64.TRYWAIT P0, [R0+URZ+0x68], R3 ;  /* 0x00006803000075a7 */ /* 0x0022a400080011ff */
[----:B--2---:R-:W-:Y:S05]  /*d090*/  @!P0 NANOSLEEP.SYNCS 0x989680 ;  /* 0x009896800000895d */ /* 0x004fea0003900000 */
[----:B------:R-:W2:Y:S02]  /*d0a0*/  @!P0 SYNCS.PHASECHK.TRANS64 P0, [R0+URZ+0x68], R3 ;  /* 0x00006803000085a7 */ /* 0x000ea400080010ff */
[----:B--2---:R-:W-:Y:S05]  /*d0b0*/  @!P0 BRA `(.L_x_188) ;  /* 0xfffffffc00f08947 */ /* 0x004fea000383ffff */
[----:B------:R-:W-:Y:S05]  /*d0c0*/  BRA `(.L_x_189) ;  /* 0xffffff8c00a47947 */ /* 0x000fea000383ffff */
.L_x_100:
[----:B-1----:R-:W-:-:S07]  /*d0d0*/  MOV R0, UR21 ;  /* 0x0000001500007c02 */ /* 0x002fce0008000f00 */
.L_x_190:
[----:B-1----:R1:W2:Y:S02]  /*d0e0*/  SYNCS.PHASECHK.TRANS64.TRYWAIT P0, [R0+URZ+0x70], R3 ;  /* 0x00007003000075a7 */ /* 0x0022a400080011ff */
[----:B--2---:R-:W-:Y:S05]  /*d0f0*/  @!P0 NANOSLEEP.SYNCS 0x989680 ;  /* 0x009896800000895d */ /* 0x004fea0003900000 */
[----:B------:R-:W2:Y:S02]  /*d100*/  @!P0 SYNCS.PHASECHK.TRANS64 P0, [R0+URZ+0x70], R3 ;  /* 0x00007003000085a7 */ /* 0x000ea400080010ff */
[----:B--2---:R-:W-:Y:S05]  /*d110*/  @!P0 BRA `(.L_x_190) ;  /* 0xfffffffc00f08947 */ /* 0x004fea000383ffff */
[----:B------:R-:W-:Y:S05]  /*d120*/  BRA `(.L_x_191) ;  /* 0xffffff8c00947947 */ /* 0x000fea000383ffff */
.L_x_102:
[----:B--2---:R2:W3:Y:S02]  /*d130*/  SYNCS.PHASECHK.TRANS64.TRYWAIT P0, [R8+URZ+0x90], R3 ;  /* 0x00009003080075a7 */ /* 0x0044e400080011ff */
[----:B---3--:R-:W-:Y:S05]  /*d140*/  @!P0 NANOSLEEP.SYNCS 0x989680 ;  /* 0x009896800000895d */ /* 0x008fea0003900000 */
[----:B------:R-:W3:Y:S02]  /*d150*/  @!P0 SYNCS.PHASECHK.TRANS64 P0, [R8+URZ+0x90], R3 ;  /* 0x00009003080085a7 */ /* 0x000ee400080010ff */
[----:B---3--:R-:W-:Y:S05]  /*d160*/  @!P0 BRA `(.L_x_102) ;  /* 0xfffffffc00f08947 */ /* 0x008fea000383ffff */
[----:B------:R-:W-:Y:S05]  /*d170*/  BRA `(.L_x_192) ;  /* 0xffffff9000707947 */ /* 0x000fea000383ffff */
.L_x_113:
[----:B-1----:R-:W-:Y:S04]  /*d180*/  MOV R3, UR46 ;  /* 0x0000002e00037c02 */ /* 0x002fe80008000f00 */
[----:B------:R1:W2:Y:S03]  /*d190*/  SYNCS.PHASECHK.TRANS64.TRYWAIT P0, [R3+URZ+0x40], R4 ;  /* 0x00004004030075a7 */ /* 0x0002a600080011ff */
[----:B--2---:R-:W-:Y:S05]  /*d1a0*/  @!P0 NANOSLEEP.SYNCS 0x989680 ;  /* 0x009896800000895d */ /* 0x004fea0003900000 */
[----:B------:R-:W2:Y:S02]  /*d1b0*/  @!P0 SYNCS.PHASECHK.TRANS64 P0, [R3+URZ+0x40], R4 ;  /* 0x00004004030085a7 */ /* 0x000ea400080010ff */
[----:B--2---:R-:W-:Y:S05]  /*d1c0*/  @!P0 BRA `(.L_x_113) ;  /* 0xfffffffc00ec8947 */ /* 0x004fea000383ffff */
[----:B------:R-:W-:Y:S05]  /*d1d0*/  BRA `(.L_x_112) ;  /* 0xffffffa000607947 */ /* 0x000fea000383ffff */
.L_x_115:
[----:B-1----:R-:W-:Y:S04]  /*d1e0*/  MOV R3, UR46 ;  /* 0x0000002e00037c02 */ /* 0x002fe80008000f00 */
[----:B------:R1:W4:Y:S03]  /*d1f0*/  SYNCS.PHASECHK.TRANS64.TRYWAIT P1, [R3+URZ+0xb0], R0 ;  /* 0x0000b000030075a7 */ /* 0x00032600080211ff */
[----:B----4-:R-:W-:Y:S05]  /*d200*/  @!P1 NANOSLEEP.SYNCS 0x989680 ;  /* 0x009896800000995d */ /* 0x010fea0003900000 */
[----:B------:R-:W4:Y:S02]  /*d210*/  @!P1 SYNCS.PHASECHK.TRANS64 P1, [R3+URZ+0xb0], R0 ;  /* 0x0000b000030095a7 */ /* 0x000f2400080210ff */
[----:B----4-:R-:W-:Y:S05]  /*d220*/  @!P1 BRA `(.L_x_115) ;  /* 0xfffffffc00ec9947 */ /* 0x010fea000383ffff */
[----:B------:R-:W-:Y:S05]  /*d230*/  BRA `(.L_x_114) ;  /* 0xffffffa000987947 */ /* 0x000fea000383ffff */
.L_x_124:
[----:B---3--:R3:W4:Y:S02]  /*d240*/  SYNCS.PHASECHK.TRANS64.TRYWAIT P0, [R3+URZ+0x40], R0 ;  /* 0x00004000030075a7 */ /* 0x00872400080011ff */
[----:B----4-:R-:W-:Y:S05]  /*d250*/  @!P0 NANOSLEEP.SYNCS 0x989680 ;  /* 0x009896800000895d */ /* 0x010fea0003900000 */
[----:B------:R-:W4:Y:S02]  /*d260*/  @!P0 SYNCS.PHASECHK.TRANS64 P0, [R3+URZ+0x40], R0 ;  /* 0x00004000030085a7 */ /* 0x000f2400080010ff */
[----:B----4-:R-:W-:Y:S05]  /*d270*/  @!P0 BRA `(.L_x_124) ;  /* 0xfffffffc00f08947 */ /* 0x010fea000383ffff */
[----:B------:R-:W-:Y:S05]  /*d280*/  BRA `(.L_x_123) ;  /* 0xffffffb400647947 */ /* 0x000fea000383ffff */
.L_x_132:
[----:B-1----:R1:W4:Y:S02]  /*d290*/  SYNCS.PHASECHK.TRANS64.TRYWAIT P0, [R95+URZ+0x40], R6 ;  /* 0x000040065f0075a7 */ /* 0x00232400080011ff */
[----:B----4-:R-:W-:Y:S05]  /*d2a0*/  @!P0 NANOSLEEP.SYNCS 0x989680 ;  /* 0x009896800000895d */ /* 0x010fea0003900000 */
[----:B------:R-:W4:Y:S02]  /*d2b0*/  @!P0 SYNCS.PHASECHK.TRANS64 P0, [R95+URZ+0x40], R6 ;  /* 0x000040065f0085a7 */ /* 0x000f2400080010ff */
[----:B----4-:R-:W-:Y:S05]  /*d2c0*/  @!P0 BRA `(.L_x_132) ;  /* 0xfffffffc00f08947 */ /* 0x010fea000383ffff */
[----:B------:R-:W-:Y:S05]  /*d2d0*/  BRA `(.L_x_131) ;  /* 0xffffffc800687947 */ /* 0x000fea000383ffff */
.L_x_140:
[----:B-1----:R1:W2:Y:S02]  /*d2e0*/  SYNCS.PHASECHK.TRANS64.TRYWAIT P0, [R16+URZ+0x40], R3 ;  /* 0x00004003100075a7 */ /* 0x0022a400080011ff */
[----:B--2---:R-:W-:Y:S05]  /*d2f0*/  @!P0 NANOSLEEP.SYNCS 0x989680 ;  /* 0x009896800000895d */ /* 0x004fea0003900000 */
[----:B------:R-:W2:Y:S02]  /*d300*/  @!P0 SYNCS.PHASECHK.TRANS64 P0, [R16+URZ+0x40], R3 ;  /* 0x00004003100085a7 */ /* 0x000ea400080010ff */
[----:B--2---:R-:W-:Y:S05]  /*d310*/  @!P0 BRA `(.L_x_140) ;  /* 0xfffffffc00f08947 */ /* 0x004fea000383ffff */
[----:B------:R-:W-:Y:S05]  /*d320*/  BRA `(.L_x_139) ;  /* 0xffffffdc00647947 */ /* 0x000fea000383ffff */
        .weak           $__internal_0_$__cuda_sm10x_tcgen05_guardrail_trap_col_being_dealloced_not_returned_by_alloc
        .type           $__internal_0_$__cuda_sm10x_tcgen05_guardrail_trap_col_being_dealloced_not_returned_by_alloc,@function
        .size           $__internal_0_$__cuda_sm10x_tcgen05_guardrail_trap_col_being_dealloced_not_returned_by_alloc,($__internal_1_$__cuda_sm10x_tcgen05_guardrail_trap_phase_invalid_during_alloc - $__internal_0_$__cuda_sm10x_tcgen05_guardrail_trap_col_being_dealloced_not_returned_by_alloc)
$__internal_0_$__cuda_sm10x_tcgen05_guardrail_trap_col_being_dealloced_not_returned_by_alloc:
[----:B------:R-:W-:Y:S05]  /*d330*/  BPT.TRAP 0x1 ;  /* 0x000000040000795c */ /* 0x000fea0000300000 */
[----:B------:R-:W-:-:S04]  /*d340*/  HFMA2 R3, -RZ, RZ, 0, 0 ;  /* 0x00000000ff037431 */ /* 0x000fc800000001ff */
[----:B------:R-:W-:Y:S05]  /*d350*/  RET.REL.NODEC R2 `(_ZN7cutlass13device_kernelINS_4gemm6kernel13GemmUniversalIN4cute5tupleIJiiiiEEENS1_10collective13CollectiveMmaINS1_46MainloopSm100TmaUmmaWarpSpecializedBlockScaledILi4ELi2ELi1ENS5_IJNS4_1CILi4EEENSA_ILi1EEESC_EEEEENS5_IJNSA_ILi256EEESF_SF_EEENS5_IJNS_12float_e2m1_tENS_13float_ue8m0_tEEEENS5_IJNS5_IJlSC_lEEENS4_6LayoutINS5_IJNS5_IJNS5_IJNSA_ILi32EEESB_EEEiEEESO_NS5_IJSC_iEEEEEENS5_IJNS5_IJNS5_IJNSA_ILi16EEESB_EEEiEEENS5_IJNS5_IJNSA_ILi0EEESC_EEENSA_ILi512EEEEEENS5_IJSU_iEEEEEEEEEEESJ_S11_NS4_8TiledMMAINS4_8MMA_AtomIJNS4_23SM100_MMA_MXF4_2x1SM_SSISH_SH_fSI_Li256ELi256ELi32ELNS4_4UMMA5MajorE0ELS16_0ELNS15_7ScaleInE0ELS17_0EEEEEENSL_INS5_IJSC_SC_SC_EEENS5_IJSU_SU_SU_EEEEENS5_IJNS4_10UnderscoreES1D_S1D_EEEEENS5_IJNS4_18SM100_TMA_2SM_LOADES1G_EEENS5_IJNS4_14ComposedLayoutINS4_7SwizzleILi3ELi4ELi3EEENS4_18smem_ptr_flag_bitsILi4EEENSL_INS5_IJNSA_ILi8EEESF_EEENS5_IJSF_SC_EEEEEEENSL_INS5_IJNS5_IJNS5_IJSN_SC_EEENS5_IJSM_NSA_ILi2EEEEEEEEESC_NS5_IJS1T_S1T_EEEEEENS5_IJNS5_IJNS5_IJSS_SW_EEESV_EEESU_NS5_IJS1T_SW_EEEEEEEEEEEvNS4_8identityENS5_IJNS4_28SM100_TMA_2SM_LOAD_MULTICASTES25_EEENS5_IJS1R_NSL_INS5_IJNS5_IJNS5_IJSN_S1T_EEES1U_EEESC_S1W_EEENS5_IJS1Z_SU_NS5_IJS1T_NSA_ILi1024EEEEEEEEEEEEEEvS24_EENS_8epilogue10collective18CollectiveEpilogueINS2G_23Sm100TmaWarpSpecializedILi4ELi2ELi64ELb1ELb0EEEJNS5_IJNSA_ILi128EEESF_SF_EEENS5_IJNSL_IS2L_SC_EENSL_INSA_ILi64EEESC_EEEEENS_10bfloat16_tESK_S2R_SK_NS2G_6fusion15FusionCallbacksIS2K_NS2S_17LinearCombinationIS2R_fS2R_fLNS_15FloatRoundStyleE2EEES2M_S2Q_JEEENS4_5SM1004TMEM4LOAD26SM100_TMEM_LOAD_32dp32b64xENS4_13SM90_TMA_LOADENS1I_IS1K_NS1L_ILi16EEENSL_INS5_IJS1N_S2O_EEENS5_IJS2O_SC_EEEEEEENS4_39AutoVectorizingCopyWithAssumedAlignmentILi128EEENS4_14SM90_TMA_STOREES37_S39_S39_EEEvvEEEEvNT_6ParamsE) ;  /* 0xffffff2c02287950 */ /* 0x000fea0003c3ffff */
        .weak           $__internal_1_$__cuda_sm10x_tcgen05_guardrail_trap_phase_invalid_during_alloc
        .type           $__internal_1_$__cuda_sm10x_tcgen05_guardrail_trap_phase_invalid_during_alloc,@function
        .size           $__internal_1_$__cuda_sm10x_tcgen05_guardrail_trap_phase_invalid_during_alloc,($__internal_2_$__cuda_sm10x_tcgen05_guardrail_trap_unallocated_columns_being_dealloced - $__internal_1_$__cuda_sm10x_tcgen05_guardrail_trap_phase_invalid_during_alloc)
$__internal_1_$__cuda_sm10x_tcgen05_guardrail_trap_phase_invalid_during_alloc:
[----:B------:R-:W-:Y:S05]  /*d360*/  BPT.TRAP 0x1 ;  /* 0x000000040000795c */ /* 0x000fea0000300000 */
[----:B------:R-:W-:-:S04]  /*d370*/  MOV R5, 0x0 ;  /* 0x0000000000057802 */ /* 0x000fc80000000f00 */
[----:B------:R-:W-:Y:S05]  /*d380*/  RET.REL.NODEC R4 `(_ZN7cutlass13device_kernelINS_4gemm6kernel13GemmUniversalIN4cute5tupleIJiiiiEEENS1_10collective13CollectiveMmaINS1_46MainloopSm100TmaUmmaWarpSpecializedBlockScaledILi4ELi2ELi1ENS5_IJNS4_1CILi4EEENSA_ILi1EEESC_EEEEENS5_IJNSA_ILi256EEESF_SF_EEENS5_IJNS_12float_e2m1_tENS_13float_ue8m0_tEEEENS5_IJNS5_IJlSC_lEEENS4_6LayoutINS5_IJNS5_IJNS5_IJNSA_ILi32EEESB_EEEiEEESO_NS5_IJSC_iEEEEEENS5_IJNS5_IJNS5_IJNSA_ILi16EEESB_EEEiEEENS5_IJNS5_IJNSA_ILi0EEESC_EEENSA_ILi512EEEEEENS5_IJSU_iEEEEEEEEEEESJ_S11_NS4_8TiledMMAINS4_8MMA_AtomIJNS4_23SM100_MMA_MXF4_2x1SM_SSISH_SH_fSI_Li256ELi256ELi32ELNS4_4UMMA5MajorE0ELS16_0ELNS15_7ScaleInE0ELS17_0EEEEEENSL_INS5_IJSC_SC_SC_EEENS5_IJSU_SU_SU_EEEEENS5_IJNS4_10UnderscoreES1D_S1D_EEEEENS5_IJNS4_18SM100_TMA_2SM_LOADES1G_EEENS5_IJNS4_14ComposedLayoutINS4_7SwizzleILi3ELi4ELi3EEENS4_18smem_ptr_flag_bitsILi4EEENSL_INS5_IJNSA_ILi8EEESF_EEENS5_IJSF_SC_EEEEEEENSL_INS5_IJNS5_IJNS5_IJSN_SC_EEENS5_IJSM_NSA_ILi2EEEEEEEEESC_NS5_IJS1T_S1T_EEEEEENS5_IJNS5_IJNS5_IJSS_SW_EEESV_EEESU_NS5_IJS1T_SW_EEEEEEEEEEEvNS4_8identityENS5_IJNS4_28SM100_TMA_2SM_LOAD_MULTICASTES25_EEENS5_IJS1R_NSL_INS5_IJNS5_IJNS5_IJSN_S1T_EEES1U_EEESC_S1W_EEENS5_IJS1Z_SU_NS5_IJS1T_NSA_ILi1024EEEEEEEEEEEEEEvS24_EENS_8epilogue10collective18CollectiveEpilogueINS2G_23Sm100TmaWarpSpecializedILi4ELi2ELi64ELb1ELb0EEEJNS5_IJNSA_ILi128EEESF_SF_EEENS5_IJNSL_IS2L_SC_EENSL_INSA_ILi64EEESC_EEEEENS_10bfloat16_tESK_S2R_SK_NS2G_6fusion15FusionCallbacksIS2K_NS2S_17LinearCombinationIS2R_fS2R_fLNS_15FloatRoundStyleE2EEES2M_S2Q_JEEENS4_5SM1004TMEM4LOAD26SM100_TMEM_LOAD_32dp32b64xENS4_13SM90_TMA_LOADENS1I_IS1K_NS1L_ILi16EEENSL_INS5_IJS1N_S2O_EEENS5_IJS2O_SC_EEEEEEENS4_39AutoVectorizingCopyWithAssumedAlignmentILi128EEENS4_14SM90_TMA_STOREES37_S39_S39_EEEvvEEEEvNT_6ParamsE) ;  /* 0xffffff2c041c7950 */ /* 0x000fea0003c3ffff */
        .weak           $__internal_2_$__cuda_sm10x_tcgen05_guardrail_trap_unallocated_columns_being_dealloced
        .type           $__internal_2_$__cuda_sm10x_tcgen05_guardrail_trap_unallocated_columns_being_dealloced,@function
        .size           $__internal_2_$__cuda_sm10x_tcgen05_guardrail_trap_unallocated_columns_being_dealloced,(.L_x_194 - $__internal_2_$__cuda_sm10x_tcgen05_guardrail_trap_unallocated_columns_being_dealloced)
$__internal_2_$__cuda_sm10x_tcgen05_guardrail_trap_unallocated_columns_being_dealloced:
[----:B------:R-:W-:Y:S05]  /*d390*/  BPT.TRAP 0x1 ;  /* 0x000000040000795c */ /* 0x000fea0000300000 */
[----:B------:R-:W-:-:S04]  /*d3a0*/  HFMA2 R3, -RZ, RZ, 0, 0 ;  /* 0x00000000ff037431 */ /* 0x000fc800000001ff */
[----:B------:R-:W-:Y:S05]  /*d3b0*/  RET.REL.NODEC R2 `(_ZN7cutlass13device_kernelINS_4gemm6kernel13GemmUniversalIN4cute5tupleIJiiiiEEENS1_10collective13CollectiveMmaINS1_46MainloopSm100TmaUmmaWarpSpecializedBlockScaledILi4ELi2ELi1ENS5_IJNS4_1CILi4EEENSA_ILi1EEESC_EEEEENS5_IJNSA_ILi256EEESF_SF_EEENS5_IJNS_12float_e2m1_tENS_13float_ue8m0_tEEEENS5_IJNS5_IJlSC_lEEENS4_6LayoutINS5_IJNS5_IJNS5_IJNSA_ILi32EEESB_EEEiEEESO_NS5_IJSC_iEEEEEENS5_IJNS5_IJNS5_IJNSA_ILi16EEESB_EEEiEEENS5_IJNS5_IJNSA_ILi0EEESC_EEENSA_ILi512EEEEEENS5_IJSU_iEEEEEEEEEEESJ_S11_NS4_8TiledMMAINS4_8MMA_AtomIJNS4_23SM100_MMA_MXF4_2x1SM_SSISH_SH_fSI_Li256ELi256ELi32ELNS4_4UMMA5MajorE0ELS16_0ELNS15_7ScaleInE0ELS17_0EEEEEENSL_INS5_IJSC_SC_SC_EEENS5_IJSU_SU_SU_EEEEENS5_IJNS4_10UnderscoreES1D_S1D_EEEEENS5_IJNS4_18SM100_TMA_2SM_LOADES1G_EEENS5_IJNS4_14ComposedLayoutINS4_7SwizzleILi3ELi4ELi3EEENS4_18smem_ptr_flag_bitsILi4EEENSL_INS5_IJNSA_ILi8EEESF_EEENS5_IJSF_SC_EEEEEEENSL_INS5_IJNS5_IJNS5_IJSN_SC_EEENS5_IJSM_NSA_ILi2EEEEEEEEESC_NS5_IJS1T_S1T_EEEEEENS5_IJNS5_IJNS5_IJSS_SW_EEESV_EEESU_NS5_IJS1T_SW_EEEEEEEEEEEvNS4_8identityENS5_IJNS4_28SM100_TMA_2SM_LOAD_MULTICASTES25_EEENS5_IJS1R_NSL_INS5_IJNS5_IJNS5_IJSN_S1T_EEES1U_EEESC_S1W_EEENS5_IJS1Z_SU_NS5_IJS1T_NSA_ILi1024EEEEEEEEEEEEEEvS24_EENS_8epilogue10collective18CollectiveEpilogueINS2G_23Sm100TmaWarpSpecializedILi4ELi2ELi64ELb1ELb0EEEJNS5_IJNSA_ILi128EEESF_SF_EEENS5_IJNSL_IS2L_SC_EENSL_INSA_ILi64EEESC_EEEEENS_10bfloat16_tESK_S2R_SK_NS2G_6fusion15FusionCallbacksIS2K_NS2S_17LinearCombinationIS2R_fS2R_fLNS_15FloatRoundStyleE2EEES2M_S2Q_JEEENS4_5SM1004TMEM4LOAD26SM100_TMEM_LOAD_32dp32b64xENS4_13SM90_TMA_LOADENS1I_IS1K_NS1L_ILi16EEENSL_INS5_IJS1N_S2O_EEENS5_IJS2O_SC_EEEEEEENS4_39AutoVectorizingCopyWithAssumedAlignmentILi128EEENS4_14SM90_TMA_STOREES37_S39_S39_EEEvvEEEEvNT_6ParamsE) ;  /* 0xffffff2c02107950 */ /* 0x000fea0003c3ffff */
.L_x_193:
[----:B------:R-:W-:-:S00]  /*d3c0*/  BRA `(.L_x_193) ;  /* 0xfffffffc00fc7947 */ /* 0x000fc0000383ffff */
[----:B------:R-:W-:-:S00]  /*d3d0*/  NOP ;  /* 0x0000000000007918 */ /* 0x000fc00000000000 */
        /* <DEDUP_REMOVED lines=10> */
.L_x_194:


//--------------------- .nv.global.init           --------------------------
	.section	.nv.global.init,"aw",@progbits
.nv.global.init:
	.type		$str$29,@object
	.size		$str$29,($str$30 - $str$29)
$str$29:
        /*0000*/ 	.byte	0x28, 0x61, 0x64, 0x64, 0x72, 0x65, 0x73, 0x73, 0x20, 0x26, 0x20, 0x6d, 0x61, 0x73, 0x6b, 0x29
        /*0010*/ 	.byte	0x20, 0x3d, 0x3d, 0x20, 0x30, 0x00
	.type		$str$30,@object
	.size		$str$30,($str$26 - $str$30)
$str$30:
        /*0016*/ 	.byte	0x2f, 0x74, 0x6d, 0x70, 0x2f, 0x63, 0x75, 0x74, 0x6c, 0x61, 0x73, 0x73, 0x5f, 0x73, 0x77, 0x65
        /*0026*/ 	.byte	0x65, 0x70, 0x5f, 0x73, 0x72, 0x63, 0x2f, 0x69, 0x6e, 0x63, 0x6c, 0x75, 0x64, 0x65, 0x2f, 0x63
        /*0036*/ 	.byte	0x75, 0x74, 0x65, 0x2f, 0x70, 0x6f, 0x69, 0x6e, 0x74, 0x65, 0x72, 0x5f, 0x66, 0x6c, 0x61, 0x67
        /*0046*/ 	.byte	0x67, 0x65, 0x64, 0x2e, 0x68, 0x70, 0x70, 0x00
	.type		$str$26,@object
	.size		$str$26,($str$25 - $str$26)
$str$26:
        /*004e*/ 	.byte	0x2f, 0x74, 0x6d, 0x70, 0x2f, 0x63, 0x75, 0x74, 0x6c, 0x61, 0x73, 0x73, 0x5f, 0x73, 0x77, 0x65
        /*005e*/ 	.byte	0x65, 0x70, 0x5f, 0x73, 0x72, 0x63, 0x2f, 0x69, 0x6e, 0x63, 0x6c, 0x75, 0x64, 0x65, 0x2f, 0x63
        /*006e*/ 	.byte	0x75, 0x74, 0x65, 0x2f, 0x61, 0x74, 0x6f, 0x6d, 0x2f, 0x63, 0x6f, 0x70, 0x79, 0x5f, 0x74, 0x72
        /*007e*/ 	.byte	0x61, 0x69, 0x74, 0x73, 0x5f, 0x73, 0x6d, 0x31, 0x30, 0x30, 0x2e, 0x68, 0x70, 0x70, 0x00
	.type		$str$25,@object
	.size		$str$25,(__unnamed_1 - $str$25)
$str$25:
        /*008d*/ 	.byte	0x28, 0x28, 0x75, 0x69, 0x6e, 0x74, 0x33, 0x32, 0x5f, 0x74, 0x28, 0x74, 0x68, 0x72, 0x65, 0x61
        /*009d*/ 	.byte	0x64, 0x49, 0x64, 0x78, 0x2e, 0x78, 0x29, 0x20, 0x2f, 0x20, 0x33, 0x32, 0x29, 0x20, 0x25, 0x20
        /*00ad*/ 	.byte	0x34, 0x29, 0x20, 0x3d, 0x3d, 0x20, 0x28, 0x28, 0x28, 0x74, 0x6d, 0x65, 0x6d, 0x5f, 0x61, 0x64
        /*00bd*/ 	.byte	0x64, 0x72, 0x20, 0x3e, 0x3e, 0x20, 0x31, 0x36, 0x29, 0x20, 0x2f, 0x20, 0x33, 0x32, 0x29, 0x20
        /*00cd*/ 	.byte	0x25, 0x20, 0x34, 0x29, 0x00
	.type		__unnamed_1,@object
	.size		__unnamed_1,(__unnamed_2 - __unnamed_1)
__unnamed_1:
        /*00d2*/ 	.byte	0x61, 0x75, 0x74, 0x6f, 0x20, 0x63, 0x75, 0x74, 0x65, 0x3a, 0x3a, 0x61, 0x73, 0x5f, 0x70, 0x6f
        /* <DEDUP_REMOVED lines=24> */
        /*0262*/ 	.byte	0x38, 0x31, 0x39, 0x32, 0x3e, 0x3e, 0x3e, 0x3e, 0x5d, 0x00
	.type		__unnamed_2,@object
	.size		__unnamed_2,(.L_2 - __unnamed_2)
__unnamed_2:
        /* <DEDUP_REMOVED lines=43> */
        /*051c*/ 	.byte	0x74, 0x65, 0x3a, 0x3a, 0x43, 0x3c, 0x30, 0x3e, 0x3e, 0x3e, 0x3e, 0x5d, 0x00
.L_2:


//--------------------- .nv.shared._ZN7cutlass13device_kernelINS_4gemm6kernel13GemmUniversalIN4cute5tupleIJiiiiEEENS1_10collective13CollectiveMmaINS1_46MainloopSm100TmaUmmaWarpSpecializedBlockScaledILi4ELi2ELi1ENS5_IJNS4_1CILi4EEENSA_ILi1EEESC_EEEEENS5_IJNSA_ILi256EEESF_SF_EEENS5_IJNS_12float_e2m1_tENS_13float_ue8m0_tEEEENS5_IJNS5_IJlSC_lEEENS4_6LayoutINS5_IJNS5_IJNS5_IJNSA_ILi32EEESB_EEEiEEESO_NS5_IJSC_iEEEEEENS5_IJNS5_IJNS5_IJNSA_ILi16EEESB_EEEiEEENS5_IJNS5_IJNSA_ILi0EEESC_EEENSA_ILi512EEEEEENS5_IJSU_iEEEEEEEEEEESJ_S11_NS4_8TiledMMAINS4_8MMA_AtomIJNS4_23SM100_MMA_MXF4_2x1SM_SSISH_SH_fSI_Li256ELi256ELi32ELNS4_4UMMA5MajorE0ELS16_0ELNS15_7ScaleInE0ELS17_0EEEEEENSL_INS5_IJSC_SC_SC_EEENS5_IJSU_SU_SU_EEEEENS5_IJNS4_10UnderscoreES1D_S1D_EEEEENS5_IJNS4_18SM100_TMA_2SM_LOADES1G_EEENS5_IJNS4_14ComposedLayoutINS4_7SwizzleILi3ELi4ELi3EEENS4_18smem_ptr_flag_bitsILi4EEENSL_INS5_IJNSA_ILi8EEESF_EEENS5_IJSF_SC_EEEEEEENSL_INS5_IJNS5_IJNS5_IJSN_SC_EEENS5_IJSM_NSA_ILi2EEEEEEEEESC_NS5_IJS1T_S1T_EEEEEENS5_IJNS5_IJNS5_IJSS_SW_EEESV_EEESU_NS5_IJS1T_SW_EEEEEEEEEEEvNS4_8identityENS5_IJNS4_28SM100_TMA_2SM_LOAD_MULTICASTES25_EEENS5_IJS1R_NSL_INS5_IJNS5_IJNS5_IJSN_S1T_EEES1U_EEESC_S1W_EEENS5_IJS1Z_SU_NS5_IJS1T_NSA_ILi1024EEEEEEEEEEEEEEvS24_EENS_8epilogue10collective18CollectiveEpilogueINS2G_23Sm100TmaWarpSpecializedILi4ELi2ELi64ELb1ELb0EEEJNS5_IJNSA_ILi128EEESF_SF_EEENS5_IJNSL_IS2L_SC_EENSL_INSA_ILi64EEESC_EEEEENS_10bfloat16_tESK_S2R_SK_NS2G_6fusion15FusionCallbacksIS2K_NS2S_17LinearCombinationIS2R_fS2R_fLNS_15FloatRoundStyleE2EEES2M_S2Q_JEEENS4_5SM1004TMEM4LOAD26SM100_TMEM_LOAD_32dp32b64xENS4_13SM90_TMA_LOADENS1I_IS1K_NS1L_ILi16EEENSL_INS5_IJS1N_S2O_EEENS5_IJS2O_SC_EEEEEEENS4_39AutoVectorizingCopyWithAssumedAlignmentILi128EEENS4_14SM90_TMA_STOREES37_S39_S39_EEEvvEEEEvNT_6ParamsE --------------------------
	.section	.nv.shared._ZN7cutlass13device_kernelINS_4gemm6kernel13GemmUniversalIN4cute5tupleIJiiiiEEENS1_10collective13CollectiveMmaINS1_46MainloopSm100TmaUmmaWarpSpecializedBlockScaledILi4ELi2ELi1ENS5_IJNS4_1CILi4EEENSA_ILi1EEESC_EEEEENS5_IJNSA_ILi256EEESF_SF_EEENS5_IJNS_12float_e2m1_tENS_13float_ue8m0_tEEEENS5_IJNS5_IJlSC_lEEENS4_6LayoutINS5_IJNS5_IJNS5_IJNSA_ILi32EEESB_EEEiEEESO_NS5_IJSC_iEEEEEENS5_IJNS5_IJNS5_IJNSA_ILi16EEESB_EEEiEEENS5_IJNS5_IJNSA_ILi0EEESC_EEENSA_ILi512EEEEEENS5_IJSU_iEEEEEEEEEEESJ_S11_NS4_8TiledMMAINS4_8MMA_AtomIJNS4_23SM100_MMA_MXF4_2x1SM_SSISH_SH_fSI_Li256ELi256ELi32ELNS4_4UMMA5MajorE0ELS16_0ELNS15_7ScaleInE0ELS17_0EEEEEENSL_INS5_IJSC_SC_SC_EEENS5_IJSU_SU_SU_EEEEENS5_IJNS4_10UnderscoreES1D_S1D_EEEEENS5_IJNS4_18SM100_TMA_2SM_LOADES1G_EEENS5_IJNS4_14ComposedLayoutINS4_7SwizzleILi3ELi4ELi3EEENS4_18smem_ptr_flag_bitsILi4EEENSL_INS5_IJNSA_ILi8EEESF_EEENS5_IJSF_SC_EEEEEEENSL_INS5_IJNS5_IJNS5_IJSN_SC_EEENS5_IJSM_NSA_ILi2EEEEEEEEESC_NS5_IJS1T_S1T_EEEEEENS5_IJNS5_IJNS5_IJSS_SW_EEESV_EEESU_NS5_IJS1T_SW_EEEEEEEEEEEvNS4_8identityENS5_IJNS4_28SM100_TMA_2SM_LOAD_MULTICASTES25_EEENS5_IJS1R_NSL_INS5_IJNS5_IJNS5_IJSN_S1T_EEES1U_EEESC_S1W_EEENS5_IJS1Z_SU_NS5_IJS1T_NSA_ILi1024EEEEEEEEEEEEEEvS24_EENS_8epilogue10collective18CollectiveEpilogueINS2G_23Sm100TmaWarpSpecializedILi4ELi2ELi64ELb1ELb0EEEJNS5_IJNSA_ILi128EEESF_SF_EEENS5_IJNSL_IS2L_SC_EENSL_INSA_ILi64EEESC_EEEEENS_10bfloat16_tESK_S2R_SK_NS2G_6fusion15FusionCallbacksIS2K_NS2S_17LinearCombinationIS2R_fS2R_fLNS_15FloatRoundStyleE2EEES2M_S2Q_JEEENS4_5SM1004TMEM4LOAD26SM100_TMEM_LOAD_32dp32b64xENS4_13SM90_TMA_LOADENS1I_IS1K_NS1L_ILi16EEENSL_INS5_IJS1N_S2O_EEENS5_IJS2O_SC_EEEEEEENS4_39AutoVectorizingCopyWithAssumedAlignmentILi128EEENS4_14SM90_TMA_STOREES37_S39_S39_EEEvvEEEEvNT_6ParamsE,"aw",@nobits
	.sectionflags	@""
	.align	16
	.zero		1024


//--------------------- .nv.shared.reserved.0     --------------------------
	.section	.nv.shared.reserved.0,"aw",@nobits
	.weak		__nv_reservedSMEM_offset_0_alias
	.size		__nv_reservedSMEM_offset_0_alias, 0, 64
	.other		__nv_reservedSMEM_offset_0_alias,@"STO_CUDA_RESERVED_SHARED STV_DEFAULT"
__nv_reservedSMEM_offset_0_alias:
	.zero		0
.nv.shared.reserved.0:
	.zero		64
	.weak		__nv_reservedSMEM_tcgen05_partition
	.type		__nv_reservedSMEM_tcgen05_partition,@object
	.size		__nv_reservedSMEM_tcgen05_partition,(.L_0 - __nv_reservedSMEM_tcgen05_partition)
__nv_reservedSMEM_tcgen05_partition:
	.zero		32
.L_0:


//--------------------- .nv.global                --------------------------
	.section	.nv.global,"aw",@nobits
.nv.global:
	.type		_ZN40_INTERNAL_68063473_4_k_cu_8fe1c5c8_391704cute1_E,@object
	.size		_ZN40_INTERNAL_68063473_4_k_cu_8fe1c5c8_391704cute1_E,(_ZN40_INTERNAL_68063473_4_k_cu_8fe1c5c8_391704cuda3std3__45__cpo6cbeginE - _ZN40_INTERNAL_68063473_4_k_cu_8fe1c5c8_391704cute1_E)
_ZN40_INTERNAL_68063473_4_k_cu_8fe1c5c8_391704cute1_E:
	.zero		1
	.type		_ZN40_INTERNAL_68063473_4_k_cu_8fe1c5c8_391704cuda3std3__45__cpo6cbeginE,@object
	.size		_ZN40_INTERNAL_68063473_4_k_cu_8fe1c5c8_391704cuda3std3__45__cpo6cbeginE,(_ZN40_INTERNAL_68063473_4_k_cu_8fe1c5c8_391704cuda3std3__48in_placeE - _ZN40_INTERNAL_68063473_4_k_cu_8fe1c5c8_391704cuda3std3__45__cpo6cbeginE)
_ZN40_INTERNAL_68063473_4_k_cu_8fe1c5c8_391704cuda3std3__45__cpo6cbeginE:
	.zero		1
	.type		_ZN40_INTERNAL_68063473_4_k_cu_8fe1c5c8_391704cuda3std3__48in_placeE,@object
	.size		_ZN40_INTERNAL_68063473_4_k_cu_8fe1c5c8_391704cuda3std3__48in_placeE,(_ZN40_INTERNAL_68063473_4_k_cu_8fe1c5c8_391704cuda3std6ranges3__45__cpo9iter_moveE - _ZN40_INTERNAL_68063473_4_k_cu_8fe1c5c8_391704cuda3std3__48in_placeE)
_ZN40_INTERNAL_68063473_4_k_cu_8fe1c5c8_391704cuda3std3__48in_placeE:
	.zero		1
	.type		_ZN40_INTERNAL_68063473_4_k_cu_8fe1c5c8_391704cuda3std6ranges3__45__cpo9iter_moveE,@object
	.size		_ZN40_INTERNAL_68063473_4_k_cu_8fe1c5c8_391704cuda3std6ranges3__45__cpo9iter_moveE,(_ZN40_INTERNAL_68063473_4_k_cu_8fe1c5c8_391704cuda3std3__45__cpo5beginE - _ZN40_INTERNAL_68063473_4_k_cu_8fe1c5c8_391704cuda3std6ranges3__45__cpo9iter_moveE)
_ZN40_INTERNAL_68063473_4_k_cu_8fe1c5c8_391704cuda3std6ranges3__45__cpo9iter_moveE:
	.zero		1
	.type		_ZN40_INTERNAL_68063473_4_k_cu_8fe1c5c8_391704cuda3std3__45__cpo5beginE,@object
	.size		_ZN40_INTERNAL_68063473_4_k_cu_8fe1c5c8_391704cuda3std3__45__cpo5beginE,(_ZN40_INTERNAL_68063473_4_k_cu_8fe1c5c8_391704cuda3std3__442_GLOBAL__N__68063473_4_k_cu_8fe1c5c8_391706ignoreE - _ZN40_INTERNAL_68063473_4_k_cu_8fe1c5c8_391704cuda3std3__45__cpo5beginE)
_ZN40_INTERNAL_68063473_4_k_cu_8fe1c5c8_391704cuda3std3__45__cpo5beginE:
	.zero		1
	.type		_ZN40_INTERNAL_68063473_4_k_cu_8fe1c5c8_391704cuda3std3__442_GLOBAL__N__68063473_4_k_cu_8fe1c5c8_391706ignoreE,@object
	.size		_ZN40_INTERNAL_68063473_4_k_cu_8fe1c5c8_391704cuda3std3__442_GLOBAL__N__68063473_4_k_cu_8fe1c5c8_391706ignoreE,(_ZN40_INTERNAL_68063473_4_k_cu_8fe1c5c8_391704cute7productE - _ZN40_INTERNAL_68063473_4_k_cu_8fe1c5c8_391704cuda3std3__442_GLOBAL__N__68063473_4_k_cu_8fe1c5c8_391706ignoreE)
_ZN40_INTERNAL_68063473_4_k_cu_8fe1c5c8_391704cuda3std3__442_GLOBAL__N__68063473_4_k_cu_8fe1c5c8_391706ignoreE:
	.zero		1
	.type		_ZN40_INTERNAL_68063473_4_k_cu_8fe1c5c8_391704cute7productE,@object
	.size		_ZN40_INTERNAL_68063473_4_k_cu_8fe1c5c8_391704cute7productE,(_ZN40_INTERNAL_68063473_4_k_cu_8fe1c5c8_391704cuda3std3__45__cpo3endE - _ZN40_INTERNAL_68063473_4_k_cu_8fe1c5c8_391704cute7productE)
_ZN40_INTERNAL_68063473_4_k_cu_8fe1c5c8_391704cute7productE:
	.zero		1
	.type		_ZN40_INTERNAL_68063473_4_k_cu_8fe1c5c8_391704cuda3std3__45__cpo3endE,@object
	.size		_ZN40_INTERNAL_68063473_4_k_cu_8fe1c5c8_391704cuda3std3__45__cpo3endE,(_ZN40_INTERNAL_68063473_4_k_cu_8fe1c5c8_391704cuda3std3__419piecewise_constructE - _ZN40_INTERNAL_68063473_4_k_cu_8fe1c5c8_391704cuda3std3__45__cpo3endE)
_ZN40_INTERNAL_68063473_4_k_cu_8fe1c5c8_391704cuda3std3__45__cpo3endE:
	.zero		1
	.type		_ZN40_INTERNAL_68063473_4_k_cu_8fe1c5c8_391704cuda3std3__419piecewise_constructE,@object
	.size		_ZN40_INTERNAL_68063473_4_k_cu_8fe1c5c8_391704cuda3std3__419piecewise_constructE,(_ZN40_INTERNAL_68063473_4_k_cu_8fe1c5c8_391704cuda3std3__45__cpo4cendE - _ZN40_INTERNAL_68063473_4_k_cu_8fe1c5c8_391704cuda3std3__419piecewise_constructE)
_ZN40_INTERNAL_68063473_4_k_cu_8fe1c5c8_391704cuda3std3__419piecewise_constructE:
	.zero		1
	.type		_ZN40_INTERNAL_68063473_4_k_cu_8fe1c5c8_391704cuda3std3__45__cpo4cendE,@object
	.size		_ZN40_INTERNAL_68063473_4_k_cu_8fe1c5c8_391704cuda3std3__45__cpo4cendE,(_ZN40_INTERNAL_68063473_4_k_cu_8fe1c5c8_391704cuda3std6ranges3__45__cpo4swapE - _ZN40_INTERNAL_68063473_4_k_cu_8fe1c5c8_391704cuda3std3__45__cpo4cendE)
_ZN40_INTERNAL_68063473_4_k_cu_8fe1c5c8_391704cuda3std3__45__cpo4cendE:
	.zero		1
	.type		_ZN40_INTERNAL_68063473_4_k_cu_8fe1c5c8_391704cuda3std6ranges3__45__cpo4swapE,@object
	.size		_ZN40_INTERNAL_68063473_4_k_cu_8fe1c5c8_391704cuda3std6ranges3__45__cpo4swapE,(.L_10 - _ZN40_INTERNAL_68063473_4_k_cu_8fe1c5c8_391704cuda3std6ranges3__45__cpo4swapE)
_ZN40_INTERNAL_68063473_4_k_cu_8fe1c5c8_391704cuda3std6ranges3__45__cpo4swapE:
	.zero		1
.L_10:


//--------------------- .nv.constant0._ZN7cutlass13device_kernelINS_4gemm6kernel13GemmUniversalIN4cute5tupleIJiiiiEEENS1_10collective13CollectiveMmaINS1_46MainloopSm100TmaUmmaWarpSpecializedBlockScaledILi4ELi2ELi1ENS5_IJNS4_1CILi4EEENSA_ILi1EEESC_EEEEENS5_IJNSA_ILi256EEESF_SF_EEENS5_IJNS_12float_e2m1_tENS_13float_ue8m0_tEEEENS5_IJNS5_IJlSC_lEEENS4_6LayoutINS5_IJNS5_IJNS5_IJNSA_ILi32EEESB_EEEiEEESO_NS5_IJSC_iEEEEEENS5_IJNS5_IJNS5_IJNSA_ILi16EEESB_EEEiEEENS5_IJNS5_IJNSA_ILi0EEESC_EEENSA_ILi512EEEEEENS5_IJSU_iEEEEEEEEEEESJ_S11_NS4_8TiledMMAINS4_8MMA_AtomIJNS4_23SM100_MMA_MXF4_2x1SM_SSISH_SH_fSI_Li256ELi256ELi32ELNS4_4UMMA5MajorE0ELS16_0ELNS15_7ScaleInE0ELS17_0EEEEEENSL_INS5_IJSC_SC_SC_EEENS5_IJSU_SU_SU_EEEEENS5_IJNS4_10UnderscoreES1D_S1D_EEEEENS5_IJNS4_18SM100_TMA_2SM_LOADES1G_EEENS5_IJNS4_14ComposedLayoutINS4_7SwizzleILi3ELi4ELi3EEENS4_18smem_ptr_flag_bitsILi4EEENSL_INS5_IJNSA_ILi8EEESF_EEENS5_IJSF_SC_EEEEEEENSL_INS5_IJNS5_IJNS5_IJSN_SC_EEENS5_IJSM_NSA_ILi2EEEEEEEEESC_NS5_IJS1T_S1T_EEEEEENS5_IJNS5_IJNS5_IJSS_SW_EEESV_EEESU_NS5_IJS1T_SW_EEEEEEEEEEEvNS4_8identityENS5_IJNS4_28SM100_TMA_2SM_LOAD_MULTICASTES25_EEENS5_IJS1R_NSL_INS5_IJNS5_IJNS5_IJSN_S1T_EEES1U_EEESC_S1W_EEENS5_IJS1Z_SU_NS5_IJS1T_NSA_ILi1024EEEEEEEEEEEEEEvS24_EENS_8epilogue10collective18CollectiveEpilogueINS2G_23Sm100TmaWarpSpecializedILi4ELi2ELi64ELb1ELb0EEEJNS5_IJNSA_ILi128EEESF_SF_EEENS5_IJNSL_IS2L_SC_EENSL_INSA_ILi64EEESC_EEEEENS_10bfloat16_tESK_S2R_SK_NS2G_6fusion15FusionCallbacksIS2K_NS2S_17LinearCombinationIS2R_fS2R_fLNS_15FloatRoundStyleE2EEES2M_S2Q_JEEENS4_5SM1004TMEM4LOAD26SM100_TMEM_LOAD_32dp32b64xENS4_13SM90_TMA_LOADENS1I_IS1K_NS1L_ILi16EEENSL_INS5_IJS1N_S2O_EEENS5_IJS2O_SC_EEEEEEENS4_39AutoVectorizingCopyWithAssumedAlignmentILi128EEENS4_14SM90_TMA_STOREES37_S39_S39_EEEvvEEEEvNT_6ParamsE --------------------------
	.section	.nv.constant0._ZN7cutlass13device_kernelINS_4gemm6kernel13GemmUniversalIN4cute5tupleIJiiiiEEENS1_10collective13CollectiveMmaINS1_46MainloopSm100TmaUmmaWarpSpecializedBlockScaledILi4ELi2ELi1ENS5_IJNS4_1CILi4EEENSA_ILi1EEESC_EEEEENS5_IJNSA_ILi256EEESF_SF_EEENS5_IJNS_12float_e2m1_tENS_13float_ue8m0_tEEEENS5_IJNS5_IJlSC_lEEENS4_6LayoutINS5_IJNS5_IJNS5_IJNSA_ILi32EEESB_EEEiEEESO_NS5_IJSC_iEEEEEENS5_IJNS5_IJNS5_IJNSA_ILi16EEESB_EEEiEEENS5_IJNS5_IJNSA_ILi0EEESC_EEENSA_ILi512EEEEEENS5_IJSU_iEEEEEEEEEEESJ_S11_NS4_8TiledMMAINS4_8MMA_AtomIJNS4_23SM100_MMA_MXF4_2x1SM_SSISH_SH_fSI_Li256ELi256ELi32ELNS4_4UMMA5MajorE0ELS16_0ELNS15_7ScaleInE0ELS17_0EEEEEENSL_INS5_IJSC_SC_SC_EEENS5_IJSU_SU_SU_EEEEENS5_IJNS4_10UnderscoreES1D_S1D_EEEEENS5_IJNS4_18SM100_TMA_2SM_LOADES1G_EEENS5_IJNS4_14ComposedLayoutINS4_7SwizzleILi3ELi4ELi3EEENS4_18smem_ptr_flag_bitsILi4EEENSL_INS5_IJNSA_ILi8EEESF_EEENS5_IJSF_SC_EEEEEEENSL_INS5_IJNS5_IJNS5_IJSN_SC_EEENS5_IJSM_NSA_ILi2EEEEEEEEESC_NS5_IJS1T_S1T_EEEEEENS5_IJNS5_IJNS5_IJSS_SW_EEESV_EEESU_NS5_IJS1T_SW_EEEEEEEEEEEvNS4_8identityENS5_IJNS4_28SM100_TMA_2SM_LOAD_MULTICASTES25_EEENS5_IJS1R_NSL_INS5_IJNS5_IJNS5_IJSN_S1T_EEES1U_EEESC_S1W_EEENS5_IJS1Z_SU_NS5_IJS1T_NSA_ILi1024EEEEEEEEEEEEEEvS24_EENS_8epilogue10collective18CollectiveEpilogueINS2G_23Sm100TmaWarpSpecializedILi4ELi2ELi64ELb1ELb0EEEJNS5_IJNSA_ILi128EEESF_SF_EEENS5_IJNSL_IS2L_SC_EENSL_INSA_ILi64EEESC_EEEEENS_10bfloat16_tESK_S2R_SK_NS2G_6fusion15FusionCallbacksIS2K_NS2S_17LinearCombinationIS2R_fS2R_fLNS_15FloatRoundStyleE2EEES2M_S2Q_JEEENS4_5SM1004TMEM4LOAD26SM100_TMEM_LOAD_32dp32b64xENS4_13SM90_TMA_LOADENS1I_IS1K_NS1L_ILi16EEENSL_INS5_IJS1N_S2O_EEENS5_IJS2O_SC_EEEEEEENS4_39AutoVectorizingCopyWithAssumedAlignmentILi128EEENS4_14SM90_TMA_STOREES37_S39_S39_EEEvvEEEEvNT_6ParamsE,"a",@progbits
	.sectionflags	@""
	.align	4
.nv.constant0._ZN7cutlass13device_kernelINS_4gemm6kernel13GemmUniversalIN4cute5tupleIJiiiiEEENS1_10collective13CollectiveMmaINS1_46MainloopSm100TmaUmmaWarpSpecializedBlockScaledILi4ELi2ELi1ENS5_IJNS4_1CILi4EEENSA_ILi1EEESC_EEEEENS5_IJNSA_ILi256EEESF_SF_EEENS5_IJNS_12float_e2m1_tENS_13float_ue8m0_tEEEENS5_IJNS5_IJlSC_lEEENS4_6LayoutINS5_IJNS5_IJNS5_IJNSA_ILi32EEESB_EEEiEEESO_NS5_IJSC_iEEEEEENS5_IJNS5_IJNS5_IJNSA_ILi16EEESB_EEEiEEENS5_IJNS5_IJNSA_ILi0EEESC_EEENSA_ILi512EEEEEENS5_IJSU_iEEEEEEEEEEESJ_S11_NS4_8TiledMMAINS4_8MMA_AtomIJNS4_23SM100_MMA_MXF4_2x1SM_SSISH_SH_fSI_Li256ELi256ELi32ELNS4_4UMMA5MajorE0ELS16_0ELNS15_7ScaleInE0ELS17_0EEEEEENSL_INS5_IJSC_SC_SC_EEENS5_IJSU_SU_SU_EEEEENS5_IJNS4_10UnderscoreES1D_S1D_EEEEENS5_IJNS4_18SM100_TMA_2SM_LOADES1G_EEENS5_IJNS4_14ComposedLayoutINS4_7SwizzleILi3ELi4ELi3EEENS4_18smem_ptr_flag_bitsILi4EEENSL_INS5_IJNSA_ILi8EEESF_EEENS5_IJSF_SC_EEEEEEENSL_INS5_IJNS5_IJNS5_IJSN_SC_EEENS5_IJSM_NSA_ILi2EEEEEEEEESC_NS5_IJS1T_S1T_EEEEEENS5_IJNS5_IJNS5_IJSS_SW_EEESV_EEESU_NS5_IJS1T_SW_EEEEEEEEEEEvNS4_8identityENS5_IJNS4_28SM100_TMA_2SM_LOAD_MULTICASTES25_EEENS5_IJS1R_NSL_INS5_IJNS5_IJNS5_IJSN_S1T_EEES1U_EEESC_S1W_EEENS5_IJS1Z_SU_NS5_IJS1T_NSA_ILi1024EEEEEEEEEEEEEEvS24_EENS_8epilogue10collective18CollectiveEpilogueINS2G_23Sm100TmaWarpSpecializedILi4ELi2ELi64ELb1ELb0EEEJNS5_IJNSA_ILi128EEESF_SF_EEENS5_IJNSL_IS2L_SC_EENSL_INSA_ILi64EEESC_EEEEENS_10bfloat16_tESK_S2R_SK_NS2G_6fusion15FusionCallbacksIS2K_NS2S_17LinearCombinationIS2R_fS2R_fLNS_15FloatRoundStyleE2EEES2M_S2Q_JEEENS4_5SM1004TMEM4LOAD26SM100_TMEM_LOAD_32dp32b64xENS4_13SM90_TMA_LOADENS1I_IS1K_NS1L_ILi16EEENSL_INS5_IJS1N_S2O_EEENS5_IJS2O_SC_EEEEEEENS4_39AutoVectorizingCopyWithAssumedAlignmentILi128EEENS4_14SM90_TMA_STOREES37_S39_S39_EEEvvEEEEvNT_6ParamsE:
	.zero		3968


//--------------------- SYMBOLS --------------------------

	.type		.nv.reservedSmem.offset0,@object
	.size		.nv.reservedSmem.offset0,0x4
	.type		.nv.reservedSmem.cap,@object
	.size		.nv.reservedSmem.cap,0x4
	.type		__assertfail,@function
